//
// Generated by NVIDIA NVVM Compiler
//
// Compiler Build ID: CL-36424714
// Cuda compilation tools, release 13.0, V13.0.88
// Based on NVVM 20.0.0
//

.version 9.0
.target sm_100
.address_size 64

	// .globl	_Z4testPfS_S_

.visible .entry _Z4testPfS_S_(
	.param .u64 .ptr .align 1 _Z4testPfS_S__param_0,
	.param .u64 .ptr .align 1 _Z4testPfS_S__param_1,
	.param .u64 .ptr .align 1 _Z4testPfS_S__param_2
)
{
	.reg .b32 	%r<18001>;
	.reg .b32 	%f<24001>;
	.reg .b64 	%rd<7>;

	ld.param.u64 	%rd1, [_Z4testPfS_S__param_0];
	ld.param.u64 	%rd2, [_Z4testPfS_S__param_1];
	ld.param.u64 	%rd3, [_Z4testPfS_S__param_2];
	cvta.to.global.u64 	%rd4, %rd3;
	ld.global.f32 	%f24, [%rd4+12];
	ld.global.f32 	%f23, [%rd4+8];
	ld.global.f32 	%f22, [%rd4+4];
	ld.global.f32 	%f21, [%rd4];
	cvta.to.global.u64 	%rd5, %rd2;
	ld.global.f32 	%f16, [%rd5+12];
	ld.global.f32 	%f15, [%rd5+8];
	ld.global.f32 	%f14, [%rd5+4];
	ld.global.f32 	%f13, [%rd5];
	cvta.to.global.u64 	%rd6, %rd1;
	ld.global.f32 	%f8, [%rd6+12];
	ld.global.f32 	%f7, [%rd6+8];
	ld.global.f32 	%f6, [%rd6+4];
	ld.global.f32 	%f5, [%rd6];
	mov.b32 	%r17997, 2;
	mov.b32 	%r17998, 3;
	mov.b32 	%r17999, 0;
	mov.b32 	%r18000, 1;
	// begin inline asm
	mma.sync.aligned.m16n8k16.row.col.f32.f16.f16.f32{%f1,  %f2,  %f3,  %f4},{%r17999,  %r18000,  %r17997,  %r17998},{%r17999,  %r18000},{%f5, %f6, %f7, %f8};

	// end inline asm
	// begin inline asm
	mma.sync.aligned.m16n8k16.row.col.f32.f16.f16.f32{%f9,  %f10,  %f11,  %f12},{%r17999,  %r18000,  %r17997,  %r17998},{%r17999,  %r18000},{%f13, %f14, %f15, %f16};

	// end inline asm
	// begin inline asm
	mma.sync.aligned.m16n8k16.row.col.f32.f16.f16.f32{%f17,  %f18,  %f19,  %f20},{%r17999,  %r18000,  %r17997,  %r17998},{%r17999,  %r18000},{%f21, %f22, %f23, %f24};

	// end inline asm
	// begin inline asm
	mma.sync.aligned.m16n8k16.row.col.f32.f16.f16.f32{%f25,  %f26,  %f27,  %f28},{%r17999,  %r18000,  %r17997,  %r17998},{%r17999,  %r18000},{%f1, %f2, %f3, %f4};

	// end inline asm
	// begin inline asm
	mma.sync.aligned.m16n8k16.row.col.f32.f16.f16.f32{%f33,  %f34,  %f35,  %f36},{%r17999,  %r18000,  %r17997,  %r17998},{%r17999,  %r18000},{%f9, %f10, %f11, %f12};

	// end inline asm
	// begin inline asm
	mma.sync.aligned.m16n8k16.row.col.f32.f16.f16.f32{%f41,  %f42,  %f43,  %f44},{%r17999,  %r18000,  %r17997,  %r17998},{%r17999,  %r18000},{%f17, %f18, %f19, %f20};

	// end inline asm
	// begin inline asm
	mma.sync.aligned.m16n8k16.row.col.f32.f16.f16.f32{%f49,  %f50,  %f51,  %f52},{%r17999,  %r18000,  %r17997,  %r17998},{%r17999,  %r18000},{%f25, %f26, %f27, %f28};

	// end inline asm
	// begin inline asm
	mma.sync.aligned.m16n8k16.row.col.f32.f16.f16.f32{%f57,  %f58,  %f59,  %f60},{%r17999,  %r18000,  %r17997,  %r17998},{%r17999,  %r18000},{%f33, %f34, %f35, %f36};

	// end inline asm
	// begin inline asm
	mma.sync.aligned.m16n8k16.row.col.f32.f16.f16.f32{%f65,  %f66,  %f67,  %f68},{%r17999,  %r18000,  %r17997,  %r17998},{%r17999,  %r18000},{%f41, %f42, %f43, %f44};

	// end inline asm
	// begin inline asm
	mma.sync.aligned.m16n8k16.row.col.f32.f16.f16.f32{%f73,  %f74,  %f75,  %f76},{%r17999,  %r18000,  %r17997,  %r17998},{%r17999,  %r18000},{%f49, %f50, %f51, %f52};

	// end inline asm
	// begin inline asm
	mma.sync.aligned.m16n8k16.row.col.f32.f16.f16.f32{%f81,  %f82,  %f83,  %f84},{%r17999,  %r18000,  %r17997,  %r17998},{%r17999,  %r18000},{%f57, %f58, %f59, %f60};

	// end inline asm
	// begin inline asm
	mma.sync.aligned.m16n8k16.row.col.f32.f16.f16.f32{%f89,  %f90,  %f91,  %f92},{%r17999,  %r18000,  %r17997,  %r17998},{%r17999,  %r18000},{%f65, %f66, %f67, %f68};

	// end inline asm
	// begin inline asm
	mma.sync.aligned.m16n8k16.row.col.f32.f16.f16.f32{%f97,  %f98,  %f99,  %f100},{%r17999,  %r18000,  %r17997,  %r17998},{%r17999,  %r18000},{%f73, %f74, %f75, %f76};

	// end inline asm
	// begin inline asm
	mma.sync.aligned.m16n8k16.row.col.f32.f16.f16.f32{%f105,  %f106,  %f107,  %f108},{%r17999,  %r18000,  %r17997,  %r17998},{%r17999,  %r18000},{%f81, %f82, %f83, %f84};

	// end inline asm
	// begin inline asm
	mma.sync.aligned.m16n8k16.row.col.f32.f16.f16.f32{%f113,  %f114,  %f115,  %f116},{%r17999,  %r18000,  %r17997,  %r17998},{%r17999,  %r18000},{%f89, %f90, %f91, %f92};

	// end inline asm
	// begin inline asm
	mma.sync.aligned.m16n8k16.row.col.f32.f16.f16.f32{%f121,  %f122,  %f123,  %f124},{%r17999,  %r18000,  %r17997,  %r17998},{%r17999,  %r18000},{%f97, %f98, %f99, %f100};

	// end inline asm
	// begin inline asm
	mma.sync.aligned.m16n8k16.row.col.f32.f16.f16.f32{%f129,  %f130,  %f131,  %f132},{%r17999,  %r18000,  %r17997,  %r17998},{%r17999,  %r18000},{%f105, %f106, %f107, %f108};

	// end inline asm
	// begin inline asm
	mma.sync.aligned.m16n8k16.row.col.f32.f16.f16.f32{%f137,  %f138,  %f139,  %f140},{%r17999,  %r18000,  %r17997,  %r17998},{%r17999,  %r18000},{%f113, %f114, %f115, %f116};

	// end inline asm
	// begin inline asm
	mma.sync.aligned.m16n8k16.row.col.f32.f16.f16.f32{%f145,  %f146,  %f147,  %f148},{%r17999,  %r18000,  %r17997,  %r17998},{%r17999,  %r18000},{%f121, %f122, %f123, %f124};

	// end inline asm
	// begin inline asm
	mma.sync.aligned.m16n8k16.row.col.f32.f16.f16.f32{%f153,  %f154,  %f155,  %f156},{%r17999,  %r18000,  %r17997,  %r17998},{%r17999,  %r18000},{%f129, %f130, %f131, %f132};

	// end inline asm
	// begin inline asm
	mma.sync.aligned.m16n8k16.row.col.f32.f16.f16.f32{%f161,  %f162,  %f163,  %f164},{%r17999,  %r18000,  %r17997,  %r17998},{%r17999,  %r18000},{%f137, %f138, %f139, %f140};

	// end inline asm
	// begin inline asm
	mma.sync.aligned.m16n8k16.row.col.f32.f16.f16.f32{%f169,  %f170,  %f171,  %f172},{%r17999,  %r18000,  %r17997,  %r17998},{%r17999,  %r18000},{%f145, %f146, %f147, %f148};

	// end inline asm
	// begin inline asm
	mma.sync.aligned.m16n8k16.row.col.f32.f16.f16.f32{%f177,  %f178,  %f179,  %f180},{%r17999,  %r18000,  %r17997,  %r17998},{%r17999,  %r18000},{%f153, %f154, %f155, %f156};

	// end inline asm
	// begin inline asm
	mma.sync.aligned.m16n8k16.row.col.f32.f16.f16.f32{%f185,  %f186,  %f187,  %f188},{%r17999,  %r18000,  %r17997,  %r17998},{%r17999,  %r18000},{%f161, %f162, %f163, %f164};

	// end inline asm
	// begin inline asm
	mma.sync.aligned.m16n8k16.row.col.f32.f16.f16.f32{%f193,  %f194,  %f195,  %f196},{%r17999,  %r18000,  %r17997,  %r17998},{%r17999,  %r18000},{%f169, %f170, %f171, %f172};

	// end inline asm
	// begin inline asm
	mma.sync.aligned.m16n8k16.row.col.f32.f16.f16.f32{%f201,  %f202,  %f203,  %f204},{%r17999,  %r18000,  %r17997,  %r17998},{%r17999,  %r18000},{%f177, %f178, %f179, %f180};

	// end inline asm
	// begin inline asm
	mma.sync.aligned.m16n8k16.row.col.f32.f16.f16.f32{%f209,  %f210,  %f211,  %f212},{%r17999,  %r18000,  %r17997,  %r17998},{%r17999,  %r18000},{%f185, %f186, %f187, %f188};

	// end inline asm
	// begin inline asm
	mma.sync.aligned.m16n8k16.row.col.f32.f16.f16.f32{%f217,  %f218,  %f219,  %f220},{%r17999,  %r18000,  %r17997,  %r17998},{%r17999,  %r18000},{%f193, %f194, %f195, %f196};

	// end inline asm
	// begin inline asm
	mma.sync.aligned.m16n8k16.row.col.f32.f16.f16.f32{%f225,  %f226,  %f227,  %f228},{%r17999,  %r18000,  %r17997,  %r17998},{%r17999,  %r18000},{%f201, %f202, %f203, %f204};

	// end inline asm
	// begin inline asm
	mma.sync.aligned.m16n8k16.row.col.f32.f16.f16.f32{%f233,  %f234,  %f235,  %f236},{%r17999,  %r18000,  %r17997,  %r17998},{%r17999,  %r18000},{%f209, %f210, %f211, %f212};

	// end inline asm
	// begin inline asm
	mma.sync.aligned.m16n8k16.row.col.f32.f16.f16.f32{%f241,  %f242,  %f243,  %f244},{%r17999,  %r18000,  %r17997,  %r17998},{%r17999,  %r18000},{%f217, %f218, %f219, %f220};

	// end inline asm
	// begin inline asm
	mma.sync.aligned.m16n8k16.row.col.f32.f16.f16.f32{%f249,  %f250,  %f251,  %f252},{%r17999,  %r18000,  %r17997,  %r17998},{%r17999,  %r18000},{%f225, %f226, %f227, %f228};

	// end inline asm
	// begin inline asm
	mma.sync.aligned.m16n8k16.row.col.f32.f16.f16.f32{%f257,  %f258,  %f259,  %f260},{%r17999,  %r18000,  %r17997,  %r17998},{%r17999,  %r18000},{%f233, %f234, %f235, %f236};

	// end inline asm
	// begin inline asm
	mma.sync.aligned.m16n8k16.row.col.f32.f16.f16.f32{%f265,  %f266,  %f267,  %f268},{%r17999,  %r18000,  %r17997,  %r17998},{%r17999,  %r18000},{%f241, %f242, %f243, %f244};

	// end inline asm
	// begin inline asm
	mma.sync.aligned.m16n8k16.row.col.f32.f16.f16.f32{%f273,  %f274,  %f275,  %f276},{%r17999,  %r18000,  %r17997,  %r17998},{%r17999,  %r18000},{%f249, %f250, %f251, %f252};

	// end inline asm
	// begin inline asm
	mma.sync.aligned.m16n8k16.row.col.f32.f16.f16.f32{%f281,  %f282,  %f283,  %f284},{%r17999,  %r18000,  %r17997,  %r17998},{%r17999,  %r18000},{%f257, %f258, %f259, %f260};

	// end inline asm
	// begin inline asm
	mma.sync.aligned.m16n8k16.row.col.f32.f16.f16.f32{%f289,  %f290,  %f291,  %f292},{%r17999,  %r18000,  %r17997,  %r17998},{%r17999,  %r18000},{%f265, %f266, %f267, %f268};

	// end inline asm
	// begin inline asm
	mma.sync.aligned.m16n8k16.row.col.f32.f16.f16.f32{%f297,  %f298,  %f299,  %f300},{%r17999,  %r18000,  %r17997,  %r17998},{%r17999,  %r18000},{%f273, %f274, %f275, %f276};

	// end inline asm
	// begin inline asm
	mma.sync.aligned.m16n8k16.row.col.f32.f16.f16.f32{%f305,  %f306,  %f307,  %f308},{%r17999,  %r18000,  %r17997,  %r17998},{%r17999,  %r18000},{%f281, %f282, %f283, %f284};

	// end inline asm
	// begin inline asm
	mma.sync.aligned.m16n8k16.row.col.f32.f16.f16.f32{%f313,  %f314,  %f315,  %f316},{%r17999,  %r18000,  %r17997,  %r17998},{%r17999,  %r18000},{%f289, %f290, %f291, %f292};

	// end inline asm
	// begin inline asm
	mma.sync.aligned.m16n8k16.row.col.f32.f16.f16.f32{%f321,  %f322,  %f323,  %f324},{%r17999,  %r18000,  %r17997,  %r17998},{%r17999,  %r18000},{%f297, %f298, %f299, %f300};

	// end inline asm
	// begin inline asm
	mma.sync.aligned.m16n8k16.row.col.f32.f16.f16.f32{%f329,  %f330,  %f331,  %f332},{%r17999,  %r18000,  %r17997,  %r17998},{%r17999,  %r18000},{%f305, %f306, %f307, %f308};

	// end inline asm
	// begin inline asm
	mma.sync.aligned.m16n8k16.row.col.f32.f16.f16.f32{%f337,  %f338,  %f339,  %f340},{%r17999,  %r18000,  %r17997,  %r17998},{%r17999,  %r18000},{%f313, %f314, %f315, %f316};

	// end inline asm
	// begin inline asm
	mma.sync.aligned.m16n8k16.row.col.f32.f16.f16.f32{%f345,  %f346,  %f347,  %f348},{%r17999,  %r18000,  %r17997,  %r17998},{%r17999,  %r18000},{%f321, %f322, %f323, %f324};

	// end inline asm
	// begin inline asm
	mma.sync.aligned.m16n8k16.row.col.f32.f16.f16.f32{%f353,  %f354,  %f355,  %f356},{%r17999,  %r18000,  %r17997,  %r17998},{%r17999,  %r18000},{%f329, %f330, %f331, %f332};

	// end inline asm
	// begin inline asm
	mma.sync.aligned.m16n8k16.row.col.f32.f16.f16.f32{%f361,  %f362,  %f363,  %f364},{%r17999,  %r18000,  %r17997,  %r17998},{%r17999,  %r18000},{%f337, %f338, %f339, %f340};

	// end inline asm
	// begin inline asm
	mma.sync.aligned.m16n8k16.row.col.f32.f16.f16.f32{%f369,  %f370,  %f371,  %f372},{%r17999,  %r18000,  %r17997,  %r17998},{%r17999,  %r18000},{%f345, %f346, %f347, %f348};

	// end inline asm
	// begin inline asm
	mma.sync.aligned.m16n8k16.row.col.f32.f16.f16.f32{%f377,  %f378,  %f379,  %f380},{%r17999,  %r18000,  %r17997,  %r17998},{%r17999,  %r18000},{%f353, %f354, %f355, %f356};

	// end inline asm
	// begin inline asm
	mma.sync.aligned.m16n8k16.row.col.f32.f16.f16.f32{%f385,  %f386,  %f387,  %f388},{%r17999,  %r18000,  %r17997,  %r17998},{%r17999,  %r18000},{%f361, %f362, %f363, %f364};

	// end inline asm
	// begin inline asm
	mma.sync.aligned.m16n8k16.row.col.f32.f16.f16.f32{%f393,  %f394,  %f395,  %f396},{%r17999,  %r18000,  %r17997,  %r17998},{%r17999,  %r18000},{%f369, %f370, %f371, %f372};

	// end inline asm
	// begin inline asm
	mma.sync.aligned.m16n8k16.row.col.f32.f16.f16.f32{%f401,  %f402,  %f403,  %f404},{%r17999,  %r18000,  %r17997,  %r17998},{%r17999,  %r18000},{%f377, %f378, %f379, %f380};

	// end inline asm
	// begin inline asm
	mma.sync.aligned.m16n8k16.row.col.f32.f16.f16.f32{%f409,  %f410,  %f411,  %f412},{%r17999,  %r18000,  %r17997,  %r17998},{%r17999,  %r18000},{%f385, %f386, %f387, %f388};

	// end inline asm
	// begin inline asm
	mma.sync.aligned.m16n8k16.row.col.f32.f16.f16.f32{%f417,  %f418,  %f419,  %f420},{%r17999,  %r18000,  %r17997,  %r17998},{%r17999,  %r18000},{%f393, %f394, %f395, %f396};

	// end inline asm
	// begin inline asm
	mma.sync.aligned.m16n8k16.row.col.f32.f16.f16.f32{%f425,  %f426,  %f427,  %f428},{%r17999,  %r18000,  %r17997,  %r17998},{%r17999,  %r18000},{%f401, %f402, %f403, %f404};

	// end inline asm
	// begin inline asm
	mma.sync.aligned.m16n8k16.row.col.f32.f16.f16.f32{%f433,  %f434,  %f435,  %f436},{%r17999,  %r18000,  %r17997,  %r17998},{%r17999,  %r18000},{%f409, %f410, %f411, %f412};

	// end inline asm
	// begin inline asm
	mma.sync.aligned.m16n8k16.row.col.f32.f16.f16.f32{%f441,  %f442,  %f443,  %f444},{%r17999,  %r18000,  %r17997,  %r17998},{%r17999,  %r18000},{%f417, %f418, %f419, %f420};

	// end inline asm
	// begin inline asm
	mma.sync.aligned.m16n8k16.row.col.f32.f16.f16.f32{%f449,  %f450,  %f451,  %f452},{%r17999,  %r18000,  %r17997,  %r17998},{%r17999,  %r18000},{%f425, %f426, %f427, %f428};

	// end inline asm
	// begin inline asm
	mma.sync.aligned.m16n8k16.row.col.f32.f16.f16.f32{%f457,  %f458,  %f459,  %f460},{%r17999,  %r18000,  %r17997,  %r17998},{%r17999,  %r18000},{%f433, %f434, %f435, %f436};

	// end inline asm
	// begin inline asm
	mma.sync.aligned.m16n8k16.row.col.f32.f16.f16.f32{%f465,  %f466,  %f467,  %f468},{%r17999,  %r18000,  %r17997,  %r17998},{%r17999,  %r18000},{%f441, %f442, %f443, %f444};

	// end inline asm
	// begin inline asm
	mma.sync.aligned.m16n8k16.row.col.f32.f16.f16.f32{%f473,  %f474,  %f475,  %f476},{%r17999,  %r18000,  %r17997,  %r17998},{%r17999,  %r18000},{%f449, %f450, %f451, %f452};

	// end inline asm
	// begin inline asm
	mma.sync.aligned.m16n8k16.row.col.f32.f16.f16.f32{%f481,  %f482,  %f483,  %f484},{%r17999,  %r18000,  %r17997,  %r17998},{%r17999,  %r18000},{%f457, %f458, %f459, %f460};

	// end inline asm
	// begin inline asm
	mma.sync.aligned.m16n8k16.row.col.f32.f16.f16.f32{%f489,  %f490,  %f491,  %f492},{%r17999,  %r18000,  %r17997,  %r17998},{%r17999,  %r18000},{%f465, %f466, %f467, %f468};

	// end inline asm
	// begin inline asm
	mma.sync.aligned.m16n8k16.row.col.f32.f16.f16.f32{%f497,  %f498,  %f499,  %f500},{%r17999,  %r18000,  %r17997,  %r17998},{%r17999,  %r18000},{%f473, %f474, %f475, %f476};

	// end inline asm
	// begin inline asm
	mma.sync.aligned.m16n8k16.row.col.f32.f16.f16.f32{%f505,  %f506,  %f507,  %f508},{%r17999,  %r18000,  %r17997,  %r17998},{%r17999,  %r18000},{%f481, %f482, %f483, %f484};

	// end inline asm
	// begin inline asm
	mma.sync.aligned.m16n8k16.row.col.f32.f16.f16.f32{%f513,  %f514,  %f515,  %f516},{%r17999,  %r18000,  %r17997,  %r17998},{%r17999,  %r18000},{%f489, %f490, %f491, %f492};

	// end inline asm
	// begin inline asm
	mma.sync.aligned.m16n8k16.row.col.f32.f16.f16.f32{%f521,  %f522,  %f523,  %f524},{%r17999,  %r18000,  %r17997,  %r17998},{%r17999,  %r18000},{%f497, %f498, %f499, %f500};

	// end inline asm
	// begin inline asm
	mma.sync.aligned.m16n8k16.row.col.f32.f16.f16.f32{%f529,  %f530,  %f531,  %f532},{%r17999,  %r18000,  %r17997,  %r17998},{%r17999,  %r18000},{%f505, %f506, %f507, %f508};

	// end inline asm
	// begin inline asm
	mma.sync.aligned.m16n8k16.row.col.f32.f16.f16.f32{%f537,  %f538,  %f539,  %f540},{%r17999,  %r18000,  %r17997,  %r17998},{%r17999,  %r18000},{%f513, %f514, %f515, %f516};

	// end inline asm
	// begin inline asm
	mma.sync.aligned.m16n8k16.row.col.f32.f16.f16.f32{%f545,  %f546,  %f547,  %f548},{%r17999,  %r18000,  %r17997,  %r17998},{%r17999,  %r18000},{%f521, %f522, %f523, %f524};

	// end inline asm
	// begin inline asm
	mma.sync.aligned.m16n8k16.row.col.f32.f16.f16.f32{%f553,  %f554,  %f555,  %f556},{%r17999,  %r18000,  %r17997,  %r17998},{%r17999,  %r18000},{%f529, %f530, %f531, %f532};

	// end inline asm
	// begin inline asm
	mma.sync.aligned.m16n8k16.row.col.f32.f16.f16.f32{%f561,  %f562,  %f563,  %f564},{%r17999,  %r18000,  %r17997,  %r17998},{%r17999,  %r18000},{%f537, %f538, %f539, %f540};

	// end inline asm
	// begin inline asm
	mma.sync.aligned.m16n8k16.row.col.f32.f16.f16.f32{%f569,  %f570,  %f571,  %f572},{%r17999,  %r18000,  %r17997,  %r17998},{%r17999,  %r18000},{%f545, %f546, %f547, %f548};

	// end inline asm
	// begin inline asm
	mma.sync.aligned.m16n8k16.row.col.f32.f16.f16.f32{%f577,  %f578,  %f579,  %f580},{%r17999,  %r18000,  %r17997,  %r17998},{%r17999,  %r18000},{%f553, %f554, %f555, %f556};

	// end inline asm
	// begin inline asm
	mma.sync.aligned.m16n8k16.row.col.f32.f16.f16.f32{%f585,  %f586,  %f587,  %f588},{%r17999,  %r18000,  %r17997,  %r17998},{%r17999,  %r18000},{%f561, %f562, %f563, %f564};

	// end inline asm
	// begin inline asm
	mma.sync.aligned.m16n8k16.row.col.f32.f16.f16.f32{%f593,  %f594,  %f595,  %f596},{%r17999,  %r18000,  %r17997,  %r17998},{%r17999,  %r18000},{%f569, %f570, %f571, %f572};

	// end inline asm
	// begin inline asm
	mma.sync.aligned.m16n8k16.row.col.f32.f16.f16.f32{%f601,  %f602,  %f603,  %f604},{%r17999,  %r18000,  %r17997,  %r17998},{%r17999,  %r18000},{%f577, %f578, %f579, %f580};

	// end inline asm
	// begin inline asm
	mma.sync.aligned.m16n8k16.row.col.f32.f16.f16.f32{%f609,  %f610,  %f611,  %f612},{%r17999,  %r18000,  %r17997,  %r17998},{%r17999,  %r18000},{%f585, %f586, %f587, %f588};

	// end inline asm
	// begin inline asm
	mma.sync.aligned.m16n8k16.row.col.f32.f16.f16.f32{%f617,  %f618,  %f619,  %f620},{%r17999,  %r18000,  %r17997,  %r17998},{%r17999,  %r18000},{%f593, %f594, %f595, %f596};

	// end inline asm
	// begin inline asm
	mma.sync.aligned.m16n8k16.row.col.f32.f16.f16.f32{%f625,  %f626,  %f627,  %f628},{%r17999,  %r18000,  %r17997,  %r17998},{%r17999,  %r18000},{%f601, %f602, %f603, %f604};

	// end inline asm
	// begin inline asm
	mma.sync.aligned.m16n8k16.row.col.f32.f16.f16.f32{%f633,  %f634,  %f635,  %f636},{%r17999,  %r18000,  %r17997,  %r17998},{%r17999,  %r18000},{%f609, %f610, %f611, %f612};

	// end inline asm
	// begin inline asm
	mma.sync.aligned.m16n8k16.row.col.f32.f16.f16.f32{%f641,  %f642,  %f643,  %f644},{%r17999,  %r18000,  %r17997,  %r17998},{%r17999,  %r18000},{%f617, %f618, %f619, %f620};

	// end inline asm
	// begin inline asm
	mma.sync.aligned.m16n8k16.row.col.f32.f16.f16.f32{%f649,  %f650,  %f651,  %f652},{%r17999,  %r18000,  %r17997,  %r17998},{%r17999,  %r18000},{%f625, %f626, %f627, %f628};

	// end inline asm
	// begin inline asm
	mma.sync.aligned.m16n8k16.row.col.f32.f16.f16.f32{%f657,  %f658,  %f659,  %f660},{%r17999,  %r18000,  %r17997,  %r17998},{%r17999,  %r18000},{%f633, %f634, %f635, %f636};

	// end inline asm
	// begin inline asm
	mma.sync.aligned.m16n8k16.row.col.f32.f16.f16.f32{%f665,  %f666,  %f667,  %f668},{%r17999,  %r18000,  %r17997,  %r17998},{%r17999,  %r18000},{%f641, %f642, %f643, %f644};

	// end inline asm
	// begin inline asm
	mma.sync.aligned.m16n8k16.row.col.f32.f16.f16.f32{%f673,  %f674,  %f675,  %f676},{%r17999,  %r18000,  %r17997,  %r17998},{%r17999,  %r18000},{%f649, %f650, %f651, %f652};

	// end inline asm
	// begin inline asm
	mma.sync.aligned.m16n8k16.row.col.f32.f16.f16.f32{%f681,  %f682,  %f683,  %f684},{%r17999,  %r18000,  %r17997,  %r17998},{%r17999,  %r18000},{%f657, %f658, %f659, %f660};

	// end inline asm
	// begin inline asm
	mma.sync.aligned.m16n8k16.row.col.f32.f16.f16.f32{%f689,  %f690,  %f691,  %f692},{%r17999,  %r18000,  %r17997,  %r17998},{%r17999,  %r18000},{%f665, %f666, %f667, %f668};

	// end inline asm
	// begin inline asm
	mma.sync.aligned.m16n8k16.row.col.f32.f16.f16.f32{%f697,  %f698,  %f699,  %f700},{%r17999,  %r18000,  %r17997,  %r17998},{%r17999,  %r18000},{%f673, %f674, %f675, %f676};

	// end inline asm
	// begin inline asm
	mma.sync.aligned.m16n8k16.row.col.f32.f16.f16.f32{%f705,  %f706,  %f707,  %f708},{%r17999,  %r18000,  %r17997,  %r17998},{%r17999,  %r18000},{%f681, %f682, %f683, %f684};

	// end inline asm
	// begin inline asm
	mma.sync.aligned.m16n8k16.row.col.f32.f16.f16.f32{%f713,  %f714,  %f715,  %f716},{%r17999,  %r18000,  %r17997,  %r17998},{%r17999,  %r18000},{%f689, %f690, %f691, %f692};

	// end inline asm
	// begin inline asm
	mma.sync.aligned.m16n8k16.row.col.f32.f16.f16.f32{%f721,  %f722,  %f723,  %f724},{%r17999,  %r18000,  %r17997,  %r17998},{%r17999,  %r18000},{%f697, %f698, %f699, %f700};

	// end inline asm
	// begin inline asm
	mma.sync.aligned.m16n8k16.row.col.f32.f16.f16.f32{%f729,  %f730,  %f731,  %f732},{%r17999,  %r18000,  %r17997,  %r17998},{%r17999,  %r18000},{%f705, %f706, %f707, %f708};

	// end inline asm
	// begin inline asm
	mma.sync.aligned.m16n8k16.row.col.f32.f16.f16.f32{%f737,  %f738,  %f739,  %f740},{%r17999,  %r18000,  %r17997,  %r17998},{%r17999,  %r18000},{%f713, %f714, %f715, %f716};

	// end inline asm
	// begin inline asm
	mma.sync.aligned.m16n8k16.row.col.f32.f16.f16.f32{%f745,  %f746,  %f747,  %f748},{%r17999,  %r18000,  %r17997,  %r17998},{%r17999,  %r18000},{%f721, %f722, %f723, %f724};

	// end inline asm
	// begin inline asm
	mma.sync.aligned.m16n8k16.row.col.f32.f16.f16.f32{%f753,  %f754,  %f755,  %f756},{%r17999,  %r18000,  %r17997,  %r17998},{%r17999,  %r18000},{%f729, %f730, %f731, %f732};

	// end inline asm
	// begin inline asm
	mma.sync.aligned.m16n8k16.row.col.f32.f16.f16.f32{%f761,  %f762,  %f763,  %f764},{%r17999,  %r18000,  %r17997,  %r17998},{%r17999,  %r18000},{%f737, %f738, %f739, %f740};

	// end inline asm
	// begin inline asm
	mma.sync.aligned.m16n8k16.row.col.f32.f16.f16.f32{%f769,  %f770,  %f771,  %f772},{%r17999,  %r18000,  %r17997,  %r17998},{%r17999,  %r18000},{%f745, %f746, %f747, %f748};

	// end inline asm
	// begin inline asm
	mma.sync.aligned.m16n8k16.row.col.f32.f16.f16.f32{%f777,  %f778,  %f779,  %f780},{%r17999,  %r18000,  %r17997,  %r17998},{%r17999,  %r18000},{%f753, %f754, %f755, %f756};

	// end inline asm
	// begin inline asm
	mma.sync.aligned.m16n8k16.row.col.f32.f16.f16.f32{%f785,  %f786,  %f787,  %f788},{%r17999,  %r18000,  %r17997,  %r17998},{%r17999,  %r18000},{%f761, %f762, %f763, %f764};

	// end inline asm
	// begin inline asm
	mma.sync.aligned.m16n8k16.row.col.f32.f16.f16.f32{%f793,  %f794,  %f795,  %f796},{%r17999,  %r18000,  %r17997,  %r17998},{%r17999,  %r18000},{%f769, %f770, %f771, %f772};

	// end inline asm
	// begin inline asm
	mma.sync.aligned.m16n8k16.row.col.f32.f16.f16.f32{%f801,  %f802,  %f803,  %f804},{%r17999,  %r18000,  %r17997,  %r17998},{%r17999,  %r18000},{%f777, %f778, %f779, %f780};

	// end inline asm
	// begin inline asm
	mma.sync.aligned.m16n8k16.row.col.f32.f16.f16.f32{%f809,  %f810,  %f811,  %f812},{%r17999,  %r18000,  %r17997,  %r17998},{%r17999,  %r18000},{%f785, %f786, %f787, %f788};

	// end inline asm
	// begin inline asm
	mma.sync.aligned.m16n8k16.row.col.f32.f16.f16.f32{%f817,  %f818,  %f819,  %f820},{%r17999,  %r18000,  %r17997,  %r17998},{%r17999,  %r18000},{%f793, %f794, %f795, %f796};

	// end inline asm
	// begin inline asm
	mma.sync.aligned.m16n8k16.row.col.f32.f16.f16.f32{%f825,  %f826,  %f827,  %f828},{%r17999,  %r18000,  %r17997,  %r17998},{%r17999,  %r18000},{%f801, %f802, %f803, %f804};

	// end inline asm
	// begin inline asm
	mma.sync.aligned.m16n8k16.row.col.f32.f16.f16.f32{%f833,  %f834,  %f835,  %f836},{%r17999,  %r18000,  %r17997,  %r17998},{%r17999,  %r18000},{%f809, %f810, %f811, %f812};

	// end inline asm
	// begin inline asm
	mma.sync.aligned.m16n8k16.row.col.f32.f16.f16.f32{%f841,  %f842,  %f843,  %f844},{%r17999,  %r18000,  %r17997,  %r17998},{%r17999,  %r18000},{%f817, %f818, %f819, %f820};

	// end inline asm
	// begin inline asm
	mma.sync.aligned.m16n8k16.row.col.f32.f16.f16.f32{%f849,  %f850,  %f851,  %f852},{%r17999,  %r18000,  %r17997,  %r17998},{%r17999,  %r18000},{%f825, %f826, %f827, %f828};

	// end inline asm
	// begin inline asm
	mma.sync.aligned.m16n8k16.row.col.f32.f16.f16.f32{%f857,  %f858,  %f859,  %f860},{%r17999,  %r18000,  %r17997,  %r17998},{%r17999,  %r18000},{%f833, %f834, %f835, %f836};

	// end inline asm
	// begin inline asm
	mma.sync.aligned.m16n8k16.row.col.f32.f16.f16.f32{%f865,  %f866,  %f867,  %f868},{%r17999,  %r18000,  %r17997,  %r17998},{%r17999,  %r18000},{%f841, %f842, %f843, %f844};

	// end inline asm
	// begin inline asm
	mma.sync.aligned.m16n8k16.row.col.f32.f16.f16.f32{%f873,  %f874,  %f875,  %f876},{%r17999,  %r18000,  %r17997,  %r17998},{%r17999,  %r18000},{%f849, %f850, %f851, %f852};

	// end inline asm
	// begin inline asm
	mma.sync.aligned.m16n8k16.row.col.f32.f16.f16.f32{%f881,  %f882,  %f883,  %f884},{%r17999,  %r18000,  %r17997,  %r17998},{%r17999,  %r18000},{%f857, %f858, %f859, %f860};

	// end inline asm
	// begin inline asm
	mma.sync.aligned.m16n8k16.row.col.f32.f16.f16.f32{%f889,  %f890,  %f891,  %f892},{%r17999,  %r18000,  %r17997,  %r17998},{%r17999,  %r18000},{%f865, %f866, %f867, %f868};

	// end inline asm
	// begin inline asm
	mma.sync.aligned.m16n8k16.row.col.f32.f16.f16.f32{%f897,  %f898,  %f899,  %f900},{%r17999,  %r18000,  %r17997,  %r17998},{%r17999,  %r18000},{%f873, %f874, %f875, %f876};

	// end inline asm
	// begin inline asm
	mma.sync.aligned.m16n8k16.row.col.f32.f16.f16.f32{%f905,  %f906,  %f907,  %f908},{%r17999,  %r18000,  %r17997,  %r17998},{%r17999,  %r18000},{%f881, %f882, %f883, %f884};

	// end inline asm
	// begin inline asm
	mma.sync.aligned.m16n8k16.row.col.f32.f16.f16.f32{%f913,  %f914,  %f915,  %f916},{%r17999,  %r18000,  %r17997,  %r17998},{%r17999,  %r18000},{%f889, %f890, %f891, %f892};

	// end inline asm
	// begin inline asm
	mma.sync.aligned.m16n8k16.row.col.f32.f16.f16.f32{%f921,  %f922,  %f923,  %f924},{%r17999,  %r18000,  %r17997,  %r17998},{%r17999,  %r18000},{%f897, %f898, %f899, %f900};

	// end inline asm
	// begin inline asm
	mma.sync.aligned.m16n8k16.row.col.f32.f16.f16.f32{%f929,  %f930,  %f931,  %f932},{%r17999,  %r18000,  %r17997,  %r17998},{%r17999,  %r18000},{%f905, %f906, %f907, %f908};

	// end inline asm
	// begin inline asm
	mma.sync.aligned.m16n8k16.row.col.f32.f16.f16.f32{%f937,  %f938,  %f939,  %f940},{%r17999,  %r18000,  %r17997,  %r17998},{%r17999,  %r18000},{%f913, %f914, %f915, %f916};

	// end inline asm
	// begin inline asm
	mma.sync.aligned.m16n8k16.row.col.f32.f16.f16.f32{%f945,  %f946,  %f947,  %f948},{%r17999,  %r18000,  %r17997,  %r17998},{%r17999,  %r18000},{%f921, %f922, %f923, %f924};

	// end inline asm
	// begin inline asm
	mma.sync.aligned.m16n8k16.row.col.f32.f16.f16.f32{%f953,  %f954,  %f955,  %f956},{%r17999,  %r18000,  %r17997,  %r17998},{%r17999,  %r18000},{%f929, %f930, %f931, %f932};

	// end inline asm
	// begin inline asm
	mma.sync.aligned.m16n8k16.row.col.f32.f16.f16.f32{%f961,  %f962,  %f963,  %f964},{%r17999,  %r18000,  %r17997,  %r17998},{%r17999,  %r18000},{%f937, %f938, %f939, %f940};

	// end inline asm
	// begin inline asm
	mma.sync.aligned.m16n8k16.row.col.f32.f16.f16.f32{%f969,  %f970,  %f971,  %f972},{%r17999,  %r18000,  %r17997,  %r17998},{%r17999,  %r18000},{%f945, %f946, %f947, %f948};

	// end inline asm
	// begin inline asm
	mma.sync.aligned.m16n8k16.row.col.f32.f16.f16.f32{%f977,  %f978,  %f979,  %f980},{%r17999,  %r18000,  %r17997,  %r17998},{%r17999,  %r18000},{%f953, %f954, %f955, %f956};

	// end inline asm
	// begin inline asm
	mma.sync.aligned.m16n8k16.row.col.f32.f16.f16.f32{%f985,  %f986,  %f987,  %f988},{%r17999,  %r18000,  %r17997,  %r17998},{%r17999,  %r18000},{%f961, %f962, %f963, %f964};

	// end inline asm
	// begin inline asm
	mma.sync.aligned.m16n8k16.row.col.f32.f16.f16.f32{%f993,  %f994,  %f995,  %f996},{%r17999,  %r18000,  %r17997,  %r17998},{%r17999,  %r18000},{%f969, %f970, %f971, %f972};

	// end inline asm
	// begin inline asm
	mma.sync.aligned.m16n8k16.row.col.f32.f16.f16.f32{%f1001,  %f1002,  %f1003,  %f1004},{%r17999,  %r18000,  %r17997,  %r17998},{%r17999,  %r18000},{%f977, %f978, %f979, %f980};

	// end inline asm
	// begin inline asm
	mma.sync.aligned.m16n8k16.row.col.f32.f16.f16.f32{%f1009,  %f1010,  %f1011,  %f1012},{%r17999,  %r18000,  %r17997,  %r17998},{%r17999,  %r18000},{%f985, %f986, %f987, %f988};

	// end inline asm
	// begin inline asm
	mma.sync.aligned.m16n8k16.row.col.f32.f16.f16.f32{%f1017,  %f1018,  %f1019,  %f1020},{%r17999,  %r18000,  %r17997,  %r17998},{%r17999,  %r18000},{%f993, %f994, %f995, %f996};

	// end inline asm
	// begin inline asm
	mma.sync.aligned.m16n8k16.row.col.f32.f16.f16.f32{%f1025,  %f1026,  %f1027,  %f1028},{%r17999,  %r18000,  %r17997,  %r17998},{%r17999,  %r18000},{%f1001, %f1002, %f1003, %f1004};

	// end inline asm
	// begin inline asm
	mma.sync.aligned.m16n8k16.row.col.f32.f16.f16.f32{%f1033,  %f1034,  %f1035,  %f1036},{%r17999,  %r18000,  %r17997,  %r17998},{%r17999,  %r18000},{%f1009, %f1010, %f1011, %f1012};

	// end inline asm
	// begin inline asm
	mma.sync.aligned.m16n8k16.row.col.f32.f16.f16.f32{%f1041,  %f1042,  %f1043,  %f1044},{%r17999,  %r18000,  %r17997,  %r17998},{%r17999,  %r18000},{%f1017, %f1018, %f1019, %f1020};

	// end inline asm
	// begin inline asm
	mma.sync.aligned.m16n8k16.row.col.f32.f16.f16.f32{%f1049,  %f1050,  %f1051,  %f1052},{%r17999,  %r18000,  %r17997,  %r17998},{%r17999,  %r18000},{%f1025, %f1026, %f1027, %f1028};

	// end inline asm
	// begin inline asm
	mma.sync.aligned.m16n8k16.row.col.f32.f16.f16.f32{%f1057,  %f1058,  %f1059,  %f1060},{%r17999,  %r18000,  %r17997,  %r17998},{%r17999,  %r18000},{%f1033, %f1034, %f1035, %f1036};

	// end inline asm
	// begin inline asm
	mma.sync.aligned.m16n8k16.row.col.f32.f16.f16.f32{%f1065,  %f1066,  %f1067,  %f1068},{%r17999,  %r18000,  %r17997,  %r17998},{%r17999,  %r18000},{%f1041, %f1042, %f1043, %f1044};

	// end inline asm
	// begin inline asm
	mma.sync.aligned.m16n8k16.row.col.f32.f16.f16.f32{%f1073,  %f1074,  %f1075,  %f1076},{%r17999,  %r18000,  %r17997,  %r17998},{%r17999,  %r18000},{%f1049, %f1050, %f1051, %f1052};

	// end inline asm
	// begin inline asm
	mma.sync.aligned.m16n8k16.row.col.f32.f16.f16.f32{%f1081,  %f1082,  %f1083,  %f1084},{%r17999,  %r18000,  %r17997,  %r17998},{%r17999,  %r18000},{%f1057, %f1058, %f1059, %f1060};

	// end inline asm
	// begin inline asm
	mma.sync.aligned.m16n8k16.row.col.f32.f16.f16.f32{%f1089,  %f1090,  %f1091,  %f1092},{%r17999,  %r18000,  %r17997,  %r17998},{%r17999,  %r18000},{%f1065, %f1066, %f1067, %f1068};

	// end inline asm
	// begin inline asm
	mma.sync.aligned.m16n8k16.row.col.f32.f16.f16.f32{%f1097,  %f1098,  %f1099,  %f1100},{%r17999,  %r18000,  %r17997,  %r17998},{%r17999,  %r18000},{%f1073, %f1074, %f1075, %f1076};

	// end inline asm
	// begin inline asm
	mma.sync.aligned.m16n8k16.row.col.f32.f16.f16.f32{%f1105,  %f1106,  %f1107,  %f1108},{%r17999,  %r18000,  %r17997,  %r17998},{%r17999,  %r18000},{%f1081, %f1082, %f1083, %f1084};

	// end inline asm
	// begin inline asm
	mma.sync.aligned.m16n8k16.row.col.f32.f16.f16.f32{%f1113,  %f1114,  %f1115,  %f1116},{%r17999,  %r18000,  %r17997,  %r17998},{%r17999,  %r18000},{%f1089, %f1090, %f1091, %f1092};

	// end inline asm
	// begin inline asm
	mma.sync.aligned.m16n8k16.row.col.f32.f16.f16.f32{%f1121,  %f1122,  %f1123,  %f1124},{%r17999,  %r18000,  %r17997,  %r17998},{%r17999,  %r18000},{%f1097, %f1098, %f1099, %f1100};

	// end inline asm
	// begin inline asm
	mma.sync.aligned.m16n8k16.row.col.f32.f16.f16.f32{%f1129,  %f1130,  %f1131,  %f1132},{%r17999,  %r18000,  %r17997,  %r17998},{%r17999,  %r18000},{%f1105, %f1106, %f1107, %f1108};

	// end inline asm
	// begin inline asm
	mma.sync.aligned.m16n8k16.row.col.f32.f16.f16.f32{%f1137,  %f1138,  %f1139,  %f1140},{%r17999,  %r18000,  %r17997,  %r17998},{%r17999,  %r18000},{%f1113, %f1114, %f1115, %f1116};

	// end inline asm
	// begin inline asm
	mma.sync.aligned.m16n8k16.row.col.f32.f16.f16.f32{%f1145,  %f1146,  %f1147,  %f1148},{%r17999,  %r18000,  %r17997,  %r17998},{%r17999,  %r18000},{%f1121, %f1122, %f1123, %f1124};

	// end inline asm
	// begin inline asm
	mma.sync.aligned.m16n8k16.row.col.f32.f16.f16.f32{%f1153,  %f1154,  %f1155,  %f1156},{%r17999,  %r18000,  %r17997,  %r17998},{%r17999,  %r18000},{%f1129, %f1130, %f1131, %f1132};

	// end inline asm
	// begin inline asm
	mma.sync.aligned.m16n8k16.row.col.f32.f16.f16.f32{%f1161,  %f1162,  %f1163,  %f1164},{%r17999,  %r18000,  %r17997,  %r17998},{%r17999,  %r18000},{%f1137, %f1138, %f1139, %f1140};

	// end inline asm
	// begin inline asm
	mma.sync.aligned.m16n8k16.row.col.f32.f16.f16.f32{%f1169,  %f1170,  %f1171,  %f1172},{%r17999,  %r18000,  %r17997,  %r17998},{%r17999,  %r18000},{%f1145, %f1146, %f1147, %f1148};

	// end inline asm
	// begin inline asm
	mma.sync.aligned.m16n8k16.row.col.f32.f16.f16.f32{%f1177,  %f1178,  %f1179,  %f1180},{%r17999,  %r18000,  %r17997,  %r17998},{%r17999,  %r18000},{%f1153, %f1154, %f1155, %f1156};

	// end inline asm
	// begin inline asm
	mma.sync.aligned.m16n8k16.row.col.f32.f16.f16.f32{%f1185,  %f1186,  %f1187,  %f1188},{%r17999,  %r18000,  %r17997,  %r17998},{%r17999,  %r18000},{%f1161, %f1162, %f1163, %f1164};

	// end inline asm
	// begin inline asm
	mma.sync.aligned.m16n8k16.row.col.f32.f16.f16.f32{%f1193,  %f1194,  %f1195,  %f1196},{%r17999,  %r18000,  %r17997,  %r17998},{%r17999,  %r18000},{%f1169, %f1170, %f1171, %f1172};

	// end inline asm
	// begin inline asm
	mma.sync.aligned.m16n8k16.row.col.f32.f16.f16.f32{%f1201,  %f1202,  %f1203,  %f1204},{%r17999,  %r18000,  %r17997,  %r17998},{%r17999,  %r18000},{%f1177, %f1178, %f1179, %f1180};

	// end inline asm
	// begin inline asm
	mma.sync.aligned.m16n8k16.row.col.f32.f16.f16.f32{%f1209,  %f1210,  %f1211,  %f1212},{%r17999,  %r18000,  %r17997,  %r17998},{%r17999,  %r18000},{%f1185, %f1186, %f1187, %f1188};

	// end inline asm
	// begin inline asm
	mma.sync.aligned.m16n8k16.row.col.f32.f16.f16.f32{%f1217,  %f1218,  %f1219,  %f1220},{%r17999,  %r18000,  %r17997,  %r17998},{%r17999,  %r18000},{%f1193, %f1194, %f1195, %f1196};

	// end inline asm
	// begin inline asm
	mma.sync.aligned.m16n8k16.row.col.f32.f16.f16.f32{%f1225,  %f1226,  %f1227,  %f1228},{%r17999,  %r18000,  %r17997,  %r17998},{%r17999,  %r18000},{%f1201, %f1202, %f1203, %f1204};

	// end inline asm
	// begin inline asm
	mma.sync.aligned.m16n8k16.row.col.f32.f16.f16.f32{%f1233,  %f1234,  %f1235,  %f1236},{%r17999,  %r18000,  %r17997,  %r17998},{%r17999,  %r18000},{%f1209, %f1210, %f1211, %f1212};

	// end inline asm
	// begin inline asm
	mma.sync.aligned.m16n8k16.row.col.f32.f16.f16.f32{%f1241,  %f1242,  %f1243,  %f1244},{%r17999,  %r18000,  %r17997,  %r17998},{%r17999,  %r18000},{%f1217, %f1218, %f1219, %f1220};

	// end inline asm
	// begin inline asm
	mma.sync.aligned.m16n8k16.row.col.f32.f16.f16.f32{%f1249,  %f1250,  %f1251,  %f1252},{%r17999,  %r18000,  %r17997,  %r17998},{%r17999,  %r18000},{%f1225, %f1226, %f1227, %f1228};

	// end inline asm
	// begin inline asm
	mma.sync.aligned.m16n8k16.row.col.f32.f16.f16.f32{%f1257,  %f1258,  %f1259,  %f1260},{%r17999,  %r18000,  %r17997,  %r17998},{%r17999,  %r18000},{%f1233, %f1234, %f1235, %f1236};

	// end inline asm
	// begin inline asm
	mma.sync.aligned.m16n8k16.row.col.f32.f16.f16.f32{%f1265,  %f1266,  %f1267,  %f1268},{%r17999,  %r18000,  %r17997,  %r17998},{%r17999,  %r18000},{%f1241, %f1242, %f1243, %f1244};

	// end inline asm
	// begin inline asm
	mma.sync.aligned.m16n8k16.row.col.f32.f16.f16.f32{%f1273,  %f1274,  %f1275,  %f1276},{%r17999,  %r18000,  %r17997,  %r17998},{%r17999,  %r18000},{%f1249, %f1250, %f1251, %f1252};

	// end inline asm
	// begin inline asm
	mma.sync.aligned.m16n8k16.row.col.f32.f16.f16.f32{%f1281,  %f1282,  %f1283,  %f1284},{%r17999,  %r18000,  %r17997,  %r17998},{%r17999,  %r18000},{%f1257, %f1258, %f1259, %f1260};

	// end inline asm
	// begin inline asm
	mma.sync.aligned.m16n8k16.row.col.f32.f16.f16.f32{%f1289,  %f1290,  %f1291,  %f1292},{%r17999,  %r18000,  %r17997,  %r17998},{%r17999,  %r18000},{%f1265, %f1266, %f1267, %f1268};

	// end inline asm
	// begin inline asm
	mma.sync.aligned.m16n8k16.row.col.f32.f16.f16.f32{%f1297,  %f1298,  %f1299,  %f1300},{%r17999,  %r18000,  %r17997,  %r17998},{%r17999,  %r18000},{%f1273, %f1274, %f1275, %f1276};

	// end inline asm
	// begin inline asm
	mma.sync.aligned.m16n8k16.row.col.f32.f16.f16.f32{%f1305,  %f1306,  %f1307,  %f1308},{%r17999,  %r18000,  %r17997,  %r17998},{%r17999,  %r18000},{%f1281, %f1282, %f1283, %f1284};

	// end inline asm
	// begin inline asm
	mma.sync.aligned.m16n8k16.row.col.f32.f16.f16.f32{%f1313,  %f1314,  %f1315,  %f1316},{%r17999,  %r18000,  %r17997,  %r17998},{%r17999,  %r18000},{%f1289, %f1290, %f1291, %f1292};

	// end inline asm
	// begin inline asm
	mma.sync.aligned.m16n8k16.row.col.f32.f16.f16.f32{%f1321,  %f1322,  %f1323,  %f1324},{%r17999,  %r18000,  %r17997,  %r17998},{%r17999,  %r18000},{%f1297, %f1298, %f1299, %f1300};

	// end inline asm
	// begin inline asm
	mma.sync.aligned.m16n8k16.row.col.f32.f16.f16.f32{%f1329,  %f1330,  %f1331,  %f1332},{%r17999,  %r18000,  %r17997,  %r17998},{%r17999,  %r18000},{%f1305, %f1306, %f1307, %f1308};

	// end inline asm
	// begin inline asm
	mma.sync.aligned.m16n8k16.row.col.f32.f16.f16.f32{%f1337,  %f1338,  %f1339,  %f1340},{%r17999,  %r18000,  %r17997,  %r17998},{%r17999,  %r18000},{%f1313, %f1314, %f1315, %f1316};

	// end inline asm
	// begin inline asm
	mma.sync.aligned.m16n8k16.row.col.f32.f16.f16.f32{%f1345,  %f1346,  %f1347,  %f1348},{%r17999,  %r18000,  %r17997,  %r17998},{%r17999,  %r18000},{%f1321, %f1322, %f1323, %f1324};

	// end inline asm
	// begin inline asm
	mma.sync.aligned.m16n8k16.row.col.f32.f16.f16.f32{%f1353,  %f1354,  %f1355,  %f1356},{%r17999,  %r18000,  %r17997,  %r17998},{%r17999,  %r18000},{%f1329, %f1330, %f1331, %f1332};

	// end inline asm
	// begin inline asm
	mma.sync.aligned.m16n8k16.row.col.f32.f16.f16.f32{%f1361,  %f1362,  %f1363,  %f1364},{%r17999,  %r18000,  %r17997,  %r17998},{%r17999,  %r18000},{%f1337, %f1338, %f1339, %f1340};

	// end inline asm
	// begin inline asm
	mma.sync.aligned.m16n8k16.row.col.f32.f16.f16.f32{%f1369,  %f1370,  %f1371,  %f1372},{%r17999,  %r18000,  %r17997,  %r17998},{%r17999,  %r18000},{%f1345, %f1346, %f1347, %f1348};

	// end inline asm
	// begin inline asm
	mma.sync.aligned.m16n8k16.row.col.f32.f16.f16.f32{%f1377,  %f1378,  %f1379,  %f1380},{%r17999,  %r18000,  %r17997,  %r17998},{%r17999,  %r18000},{%f1353, %f1354, %f1355, %f1356};

	// end inline asm
	// begin inline asm
	mma.sync.aligned.m16n8k16.row.col.f32.f16.f16.f32{%f1385,  %f1386,  %f1387,  %f1388},{%r17999,  %r18000,  %r17997,  %r17998},{%r17999,  %r18000},{%f1361, %f1362, %f1363, %f1364};

	// end inline asm
	// begin inline asm
	mma.sync.aligned.m16n8k16.row.col.f32.f16.f16.f32{%f1393,  %f1394,  %f1395,  %f1396},{%r17999,  %r18000,  %r17997,  %r17998},{%r17999,  %r18000},{%f1369, %f1370, %f1371, %f1372};

	// end inline asm
	// begin inline asm
	mma.sync.aligned.m16n8k16.row.col.f32.f16.f16.f32{%f1401,  %f1402,  %f1403,  %f1404},{%r17999,  %r18000,  %r17997,  %r17998},{%r17999,  %r18000},{%f1377, %f1378, %f1379, %f1380};

	// end inline asm
	// begin inline asm
	mma.sync.aligned.m16n8k16.row.col.f32.f16.f16.f32{%f1409,  %f1410,  %f1411,  %f1412},{%r17999,  %r18000,  %r17997,  %r17998},{%r17999,  %r18000},{%f1385, %f1386, %f1387, %f1388};

	// end inline asm
	// begin inline asm
	mma.sync.aligned.m16n8k16.row.col.f32.f16.f16.f32{%f1417,  %f1418,  %f1419,  %f1420},{%r17999,  %r18000,  %r17997,  %r17998},{%r17999,  %r18000},{%f1393, %f1394, %f1395, %f1396};

	// end inline asm
	// begin inline asm
	mma.sync.aligned.m16n8k16.row.col.f32.f16.f16.f32{%f1425,  %f1426,  %f1427,  %f1428},{%r17999,  %r18000,  %r17997,  %r17998},{%r17999,  %r18000},{%f1401, %f1402, %f1403, %f1404};

	// end inline asm
	// begin inline asm
	mma.sync.aligned.m16n8k16.row.col.f32.f16.f16.f32{%f1433,  %f1434,  %f1435,  %f1436},{%r17999,  %r18000,  %r17997,  %r17998},{%r17999,  %r18000},{%f1409, %f1410, %f1411, %f1412};

	// end inline asm
	// begin inline asm
	mma.sync.aligned.m16n8k16.row.col.f32.f16.f16.f32{%f1441,  %f1442,  %f1443,  %f1444},{%r17999,  %r18000,  %r17997,  %r17998},{%r17999,  %r18000},{%f1417, %f1418, %f1419, %f1420};

	// end inline asm
	// begin inline asm
	mma.sync.aligned.m16n8k16.row.col.f32.f16.f16.f32{%f1449,  %f1450,  %f1451,  %f1452},{%r17999,  %r18000,  %r17997,  %r17998},{%r17999,  %r18000},{%f1425, %f1426, %f1427, %f1428};

	// end inline asm
	// begin inline asm
	mma.sync.aligned.m16n8k16.row.col.f32.f16.f16.f32{%f1457,  %f1458,  %f1459,  %f1460},{%r17999,  %r18000,  %r17997,  %r17998},{%r17999,  %r18000},{%f1433, %f1434, %f1435, %f1436};

	// end inline asm
	// begin inline asm
	mma.sync.aligned.m16n8k16.row.col.f32.f16.f16.f32{%f1465,  %f1466,  %f1467,  %f1468},{%r17999,  %r18000,  %r17997,  %r17998},{%r17999,  %r18000},{%f1441, %f1442, %f1443, %f1444};

	// end inline asm
	// begin inline asm
	mma.sync.aligned.m16n8k16.row.col.f32.f16.f16.f32{%f1473,  %f1474,  %f1475,  %f1476},{%r17999,  %r18000,  %r17997,  %r17998},{%r17999,  %r18000},{%f1449, %f1450, %f1451, %f1452};

	// end inline asm
	// begin inline asm
	mma.sync.aligned.m16n8k16.row.col.f32.f16.f16.f32{%f1481,  %f1482,  %f1483,  %f1484},{%r17999,  %r18000,  %r17997,  %r17998},{%r17999,  %r18000},{%f1457, %f1458, %f1459, %f1460};

	// end inline asm
	// begin inline asm
	mma.sync.aligned.m16n8k16.row.col.f32.f16.f16.f32{%f1489,  %f1490,  %f1491,  %f1492},{%r17999,  %r18000,  %r17997,  %r17998},{%r17999,  %r18000},{%f1465, %f1466, %f1467, %f1468};

	// end inline asm
	// begin inline asm
	mma.sync.aligned.m16n8k16.row.col.f32.f16.f16.f32{%f1497,  %f1498,  %f1499,  %f1500},{%r17999,  %r18000,  %r17997,  %r17998},{%r17999,  %r18000},{%f1473, %f1474, %f1475, %f1476};

	// end inline asm
	// begin inline asm
	mma.sync.aligned.m16n8k16.row.col.f32.f16.f16.f32{%f1505,  %f1506,  %f1507,  %f1508},{%r17999,  %r18000,  %r17997,  %r17998},{%r17999,  %r18000},{%f1481, %f1482, %f1483, %f1484};

	// end inline asm
	// begin inline asm
	mma.sync.aligned.m16n8k16.row.col.f32.f16.f16.f32{%f1513,  %f1514,  %f1515,  %f1516},{%r17999,  %r18000,  %r17997,  %r17998},{%r17999,  %r18000},{%f1489, %f1490, %f1491, %f1492};

	// end inline asm
	// begin inline asm
	mma.sync.aligned.m16n8k16.row.col.f32.f16.f16.f32{%f1521,  %f1522,  %f1523,  %f1524},{%r17999,  %r18000,  %r17997,  %r17998},{%r17999,  %r18000},{%f1497, %f1498, %f1499, %f1500};

	// end inline asm
	// begin inline asm
	mma.sync.aligned.m16n8k16.row.col.f32.f16.f16.f32{%f1529,  %f1530,  %f1531,  %f1532},{%r17999,  %r18000,  %r17997,  %r17998},{%r17999,  %r18000},{%f1505, %f1506, %f1507, %f1508};

	// end inline asm
	// begin inline asm
	mma.sync.aligned.m16n8k16.row.col.f32.f16.f16.f32{%f1537,  %f1538,  %f1539,  %f1540},{%r17999,  %r18000,  %r17997,  %r17998},{%r17999,  %r18000},{%f1513, %f1514, %f1515, %f1516};

	// end inline asm
	// begin inline asm
	mma.sync.aligned.m16n8k16.row.col.f32.f16.f16.f32{%f1545,  %f1546,  %f1547,  %f1548},{%r17999,  %r18000,  %r17997,  %r17998},{%r17999,  %r18000},{%f1521, %f1522, %f1523, %f1524};

	// end inline asm
	// begin inline asm
	mma.sync.aligned.m16n8k16.row.col.f32.f16.f16.f32{%f1553,  %f1554,  %f1555,  %f1556},{%r17999,  %r18000,  %r17997,  %r17998},{%r17999,  %r18000},{%f1529, %f1530, %f1531, %f1532};

	// end inline asm
	// begin inline asm
	mma.sync.aligned.m16n8k16.row.col.f32.f16.f16.f32{%f1561,  %f1562,  %f1563,  %f1564},{%r17999,  %r18000,  %r17997,  %r17998},{%r17999,  %r18000},{%f1537, %f1538, %f1539, %f1540};

	// end inline asm
	// begin inline asm
	mma.sync.aligned.m16n8k16.row.col.f32.f16.f16.f32{%f1569,  %f1570,  %f1571,  %f1572},{%r17999,  %r18000,  %r17997,  %r17998},{%r17999,  %r18000},{%f1545, %f1546, %f1547, %f1548};

	// end inline asm
	// begin inline asm
	mma.sync.aligned.m16n8k16.row.col.f32.f16.f16.f32{%f1577,  %f1578,  %f1579,  %f1580},{%r17999,  %r18000,  %r17997,  %r17998},{%r17999,  %r18000},{%f1553, %f1554, %f1555, %f1556};

	// end inline asm
	// begin inline asm
	mma.sync.aligned.m16n8k16.row.col.f32.f16.f16.f32{%f1585,  %f1586,  %f1587,  %f1588},{%r17999,  %r18000,  %r17997,  %r17998},{%r17999,  %r18000},{%f1561, %f1562, %f1563, %f1564};

	// end inline asm
	// begin inline asm
	mma.sync.aligned.m16n8k16.row.col.f32.f16.f16.f32{%f1593,  %f1594,  %f1595,  %f1596},{%r17999,  %r18000,  %r17997,  %r17998},{%r17999,  %r18000},{%f1569, %f1570, %f1571, %f1572};

	// end inline asm
	// begin inline asm
	mma.sync.aligned.m16n8k16.row.col.f32.f16.f16.f32{%f1601,  %f1602,  %f1603,  %f1604},{%r17999,  %r18000,  %r17997,  %r17998},{%r17999,  %r18000},{%f1577, %f1578, %f1579, %f1580};

	// end inline asm
	// begin inline asm
	mma.sync.aligned.m16n8k16.row.col.f32.f16.f16.f32{%f1609,  %f1610,  %f1611,  %f1612},{%r17999,  %r18000,  %r17997,  %r17998},{%r17999,  %r18000},{%f1585, %f1586, %f1587, %f1588};

	// end inline asm
	// begin inline asm
	mma.sync.aligned.m16n8k16.row.col.f32.f16.f16.f32{%f1617,  %f1618,  %f1619,  %f1620},{%r17999,  %r18000,  %r17997,  %r17998},{%r17999,  %r18000},{%f1593, %f1594, %f1595, %f1596};

	// end inline asm
	// begin inline asm
	mma.sync.aligned.m16n8k16.row.col.f32.f16.f16.f32{%f1625,  %f1626,  %f1627,  %f1628},{%r17999,  %r18000,  %r17997,  %r17998},{%r17999,  %r18000},{%f1601, %f1602, %f1603, %f1604};

	// end inline asm
	// begin inline asm
	mma.sync.aligned.m16n8k16.row.col.f32.f16.f16.f32{%f1633,  %f1634,  %f1635,  %f1636},{%r17999,  %r18000,  %r17997,  %r17998},{%r17999,  %r18000},{%f1609, %f1610, %f1611, %f1612};

	// end inline asm
	// begin inline asm
	mma.sync.aligned.m16n8k16.row.col.f32.f16.f16.f32{%f1641,  %f1642,  %f1643,  %f1644},{%r17999,  %r18000,  %r17997,  %r17998},{%r17999,  %r18000},{%f1617, %f1618, %f1619, %f1620};

	// end inline asm
	// begin inline asm
	mma.sync.aligned.m16n8k16.row.col.f32.f16.f16.f32{%f1649,  %f1650,  %f1651,  %f1652},{%r17999,  %r18000,  %r17997,  %r17998},{%r17999,  %r18000},{%f1625, %f1626, %f1627, %f1628};

	// end inline asm
	// begin inline asm
	mma.sync.aligned.m16n8k16.row.col.f32.f16.f16.f32{%f1657,  %f1658,  %f1659,  %f1660},{%r17999,  %r18000,  %r17997,  %r17998},{%r17999,  %r18000},{%f1633, %f1634, %f1635, %f1636};

	// end inline asm
	// begin inline asm
	mma.sync.aligned.m16n8k16.row.col.f32.f16.f16.f32{%f1665,  %f1666,  %f1667,  %f1668},{%r17999,  %r18000,  %r17997,  %r17998},{%r17999,  %r18000},{%f1641, %f1642, %f1643, %f1644};

	// end inline asm
	// begin inline asm
	mma.sync.aligned.m16n8k16.row.col.f32.f16.f16.f32{%f1673,  %f1674,  %f1675,  %f1676},{%r17999,  %r18000,  %r17997,  %r17998},{%r17999,  %r18000},{%f1649, %f1650, %f1651, %f1652};

	// end inline asm
	// begin inline asm
	mma.sync.aligned.m16n8k16.row.col.f32.f16.f16.f32{%f1681,  %f1682,  %f1683,  %f1684},{%r17999,  %r18000,  %r17997,  %r17998},{%r17999,  %r18000},{%f1657, %f1658, %f1659, %f1660};

	// end inline asm
	// begin inline asm
	mma.sync.aligned.m16n8k16.row.col.f32.f16.f16.f32{%f1689,  %f1690,  %f1691,  %f1692},{%r17999,  %r18000,  %r17997,  %r17998},{%r17999,  %r18000},{%f1665, %f1666, %f1667, %f1668};

	// end inline asm
	// begin inline asm
	mma.sync.aligned.m16n8k16.row.col.f32.f16.f16.f32{%f1697,  %f1698,  %f1699,  %f1700},{%r17999,  %r18000,  %r17997,  %r17998},{%r17999,  %r18000},{%f1673, %f1674, %f1675, %f1676};

	// end inline asm
	// begin inline asm
	mma.sync.aligned.m16n8k16.row.col.f32.f16.f16.f32{%f1705,  %f1706,  %f1707,  %f1708},{%r17999,  %r18000,  %r17997,  %r17998},{%r17999,  %r18000},{%f1681, %f1682, %f1683, %f1684};

	// end inline asm
	// begin inline asm
	mma.sync.aligned.m16n8k16.row.col.f32.f16.f16.f32{%f1713,  %f1714,  %f1715,  %f1716},{%r17999,  %r18000,  %r17997,  %r17998},{%r17999,  %r18000},{%f1689, %f1690, %f1691, %f1692};

	// end inline asm
	// begin inline asm
	mma.sync.aligned.m16n8k16.row.col.f32.f16.f16.f32{%f1721,  %f1722,  %f1723,  %f1724},{%r17999,  %r18000,  %r17997,  %r17998},{%r17999,  %r18000},{%f1697, %f1698, %f1699, %f1700};

	// end inline asm
	// begin inline asm
	mma.sync.aligned.m16n8k16.row.col.f32.f16.f16.f32{%f1729,  %f1730,  %f1731,  %f1732},{%r17999,  %r18000,  %r17997,  %r17998},{%r17999,  %r18000},{%f1705, %f1706, %f1707, %f1708};

	// end inline asm
	// begin inline asm
	mma.sync.aligned.m16n8k16.row.col.f32.f16.f16.f32{%f1737,  %f1738,  %f1739,  %f1740},{%r17999,  %r18000,  %r17997,  %r17998},{%r17999,  %r18000},{%f1713, %f1714, %f1715, %f1716};

	// end inline asm
	// begin inline asm
	mma.sync.aligned.m16n8k16.row.col.f32.f16.f16.f32{%f1745,  %f1746,  %f1747,  %f1748},{%r17999,  %r18000,  %r17997,  %r17998},{%r17999,  %r18000},{%f1721, %f1722, %f1723, %f1724};

	// end inline asm
	// begin inline asm
	mma.sync.aligned.m16n8k16.row.col.f32.f16.f16.f32{%f1753,  %f1754,  %f1755,  %f1756},{%r17999,  %r18000,  %r17997,  %r17998},{%r17999,  %r18000},{%f1729, %f1730, %f1731, %f1732};

	// end inline asm
	// begin inline asm
	mma.sync.aligned.m16n8k16.row.col.f32.f16.f16.f32{%f1761,  %f1762,  %f1763,  %f1764},{%r17999,  %r18000,  %r17997,  %r17998},{%r17999,  %r18000},{%f1737, %f1738, %f1739, %f1740};

	// end inline asm
	// begin inline asm
	mma.sync.aligned.m16n8k16.row.col.f32.f16.f16.f32{%f1769,  %f1770,  %f1771,  %f1772},{%r17999,  %r18000,  %r17997,  %r17998},{%r17999,  %r18000},{%f1745, %f1746, %f1747, %f1748};

	// end inline asm
	// begin inline asm
	mma.sync.aligned.m16n8k16.row.col.f32.f16.f16.f32{%f1777,  %f1778,  %f1779,  %f1780},{%r17999,  %r18000,  %r17997,  %r17998},{%r17999,  %r18000},{%f1753, %f1754, %f1755, %f1756};

	// end inline asm
	// begin inline asm
	mma.sync.aligned.m16n8k16.row.col.f32.f16.f16.f32{%f1785,  %f1786,  %f1787,  %f1788},{%r17999,  %r18000,  %r17997,  %r17998},{%r17999,  %r18000},{%f1761, %f1762, %f1763, %f1764};

	// end inline asm
	// begin inline asm
	mma.sync.aligned.m16n8k16.row.col.f32.f16.f16.f32{%f1793,  %f1794,  %f1795,  %f1796},{%r17999,  %r18000,  %r17997,  %r17998},{%r17999,  %r18000},{%f1769, %f1770, %f1771, %f1772};

	// end inline asm
	// begin inline asm
	mma.sync.aligned.m16n8k16.row.col.f32.f16.f16.f32{%f1801,  %f1802,  %f1803,  %f1804},{%r17999,  %r18000,  %r17997,  %r17998},{%r17999,  %r18000},{%f1777, %f1778, %f1779, %f1780};

	// end inline asm
	// begin inline asm
	mma.sync.aligned.m16n8k16.row.col.f32.f16.f16.f32{%f1809,  %f1810,  %f1811,  %f1812},{%r17999,  %r18000,  %r17997,  %r17998},{%r17999,  %r18000},{%f1785, %f1786, %f1787, %f1788};

	// end inline asm
	// begin inline asm
	mma.sync.aligned.m16n8k16.row.col.f32.f16.f16.f32{%f1817,  %f1818,  %f1819,  %f1820},{%r17999,  %r18000,  %r17997,  %r17998},{%r17999,  %r18000},{%f1793, %f1794, %f1795, %f1796};

	// end inline asm
	// begin inline asm
	mma.sync.aligned.m16n8k16.row.col.f32.f16.f16.f32{%f1825,  %f1826,  %f1827,  %f1828},{%r17999,  %r18000,  %r17997,  %r17998},{%r17999,  %r18000},{%f1801, %f1802, %f1803, %f1804};

	// end inline asm
	// begin inline asm
	mma.sync.aligned.m16n8k16.row.col.f32.f16.f16.f32{%f1833,  %f1834,  %f1835,  %f1836},{%r17999,  %r18000,  %r17997,  %r17998},{%r17999,  %r18000},{%f1809, %f1810, %f1811, %f1812};

	// end inline asm
	// begin inline asm
	mma.sync.aligned.m16n8k16.row.col.f32.f16.f16.f32{%f1841,  %f1842,  %f1843,  %f1844},{%r17999,  %r18000,  %r17997,  %r17998},{%r17999,  %r18000},{%f1817, %f1818, %f1819, %f1820};

	// end inline asm
	// begin inline asm
	mma.sync.aligned.m16n8k16.row.col.f32.f16.f16.f32{%f1849,  %f1850,  %f1851,  %f1852},{%r17999,  %r18000,  %r17997,  %r17998},{%r17999,  %r18000},{%f1825, %f1826, %f1827, %f1828};

	// end inline asm
	// begin inline asm
	mma.sync.aligned.m16n8k16.row.col.f32.f16.f16.f32{%f1857,  %f1858,  %f1859,  %f1860},{%r17999,  %r18000,  %r17997,  %r17998},{%r17999,  %r18000},{%f1833, %f1834, %f1835, %f1836};

	// end inline asm
	// begin inline asm
	mma.sync.aligned.m16n8k16.row.col.f32.f16.f16.f32{%f1865,  %f1866,  %f1867,  %f1868},{%r17999,  %r18000,  %r17997,  %r17998},{%r17999,  %r18000},{%f1841, %f1842, %f1843, %f1844};

	// end inline asm
	// begin inline asm
	mma.sync.aligned.m16n8k16.row.col.f32.f16.f16.f32{%f1873,  %f1874,  %f1875,  %f1876},{%r17999,  %r18000,  %r17997,  %r17998},{%r17999,  %r18000},{%f1849, %f1850, %f1851, %f1852};

	// end inline asm
	// begin inline asm
	mma.sync.aligned.m16n8k16.row.col.f32.f16.f16.f32{%f1881,  %f1882,  %f1883,  %f1884},{%r17999,  %r18000,  %r17997,  %r17998},{%r17999,  %r18000},{%f1857, %f1858, %f1859, %f1860};

	// end inline asm
	// begin inline asm
	mma.sync.aligned.m16n8k16.row.col.f32.f16.f16.f32{%f1889,  %f1890,  %f1891,  %f1892},{%r17999,  %r18000,  %r17997,  %r17998},{%r17999,  %r18000},{%f1865, %f1866, %f1867, %f1868};

	// end inline asm
	// begin inline asm
	mma.sync.aligned.m16n8k16.row.col.f32.f16.f16.f32{%f1897,  %f1898,  %f1899,  %f1900},{%r17999,  %r18000,  %r17997,  %r17998},{%r17999,  %r18000},{%f1873, %f1874, %f1875, %f1876};

	// end inline asm
	// begin inline asm
	mma.sync.aligned.m16n8k16.row.col.f32.f16.f16.f32{%f1905,  %f1906,  %f1907,  %f1908},{%r17999,  %r18000,  %r17997,  %r17998},{%r17999,  %r18000},{%f1881, %f1882, %f1883, %f1884};

	// end inline asm
	// begin inline asm
	mma.sync.aligned.m16n8k16.row.col.f32.f16.f16.f32{%f1913,  %f1914,  %f1915,  %f1916},{%r17999,  %r18000,  %r17997,  %r17998},{%r17999,  %r18000},{%f1889, %f1890, %f1891, %f1892};

	// end inline asm
	// begin inline asm
	mma.sync.aligned.m16n8k16.row.col.f32.f16.f16.f32{%f1921,  %f1922,  %f1923,  %f1924},{%r17999,  %r18000,  %r17997,  %r17998},{%r17999,  %r18000},{%f1897, %f1898, %f1899, %f1900};

	// end inline asm
	// begin inline asm
	mma.sync.aligned.m16n8k16.row.col.f32.f16.f16.f32{%f1929,  %f1930,  %f1931,  %f1932},{%r17999,  %r18000,  %r17997,  %r17998},{%r17999,  %r18000},{%f1905, %f1906, %f1907, %f1908};

	// end inline asm
	// begin inline asm
	mma.sync.aligned.m16n8k16.row.col.f32.f16.f16.f32{%f1937,  %f1938,  %f1939,  %f1940},{%r17999,  %r18000,  %r17997,  %r17998},{%r17999,  %r18000},{%f1913, %f1914, %f1915, %f1916};

	// end inline asm
	// begin inline asm
	mma.sync.aligned.m16n8k16.row.col.f32.f16.f16.f32{%f1945,  %f1946,  %f1947,  %f1948},{%r17999,  %r18000,  %r17997,  %r17998},{%r17999,  %r18000},{%f1921, %f1922, %f1923, %f1924};

	// end inline asm
	// begin inline asm
	mma.sync.aligned.m16n8k16.row.col.f32.f16.f16.f32{%f1953,  %f1954,  %f1955,  %f1956},{%r17999,  %r18000,  %r17997,  %r17998},{%r17999,  %r18000},{%f1929, %f1930, %f1931, %f1932};

	// end inline asm
	// begin inline asm
	mma.sync.aligned.m16n8k16.row.col.f32.f16.f16.f32{%f1961,  %f1962,  %f1963,  %f1964},{%r17999,  %r18000,  %r17997,  %r17998},{%r17999,  %r18000},{%f1937, %f1938, %f1939, %f1940};

	// end inline asm
	// begin inline asm
	mma.sync.aligned.m16n8k16.row.col.f32.f16.f16.f32{%f1969,  %f1970,  %f1971,  %f1972},{%r17999,  %r18000,  %r17997,  %r17998},{%r17999,  %r18000},{%f1945, %f1946, %f1947, %f1948};

	// end inline asm
	// begin inline asm
	mma.sync.aligned.m16n8k16.row.col.f32.f16.f16.f32{%f1977,  %f1978,  %f1979,  %f1980},{%r17999,  %r18000,  %r17997,  %r17998},{%r17999,  %r18000},{%f1953, %f1954, %f1955, %f1956};

	// end inline asm
	// begin inline asm
	mma.sync.aligned.m16n8k16.row.col.f32.f16.f16.f32{%f1985,  %f1986,  %f1987,  %f1988},{%r17999,  %r18000,  %r17997,  %r17998},{%r17999,  %r18000},{%f1961, %f1962, %f1963, %f1964};

	// end inline asm
	// begin inline asm
	mma.sync.aligned.m16n8k16.row.col.f32.f16.f16.f32{%f1993,  %f1994,  %f1995,  %f1996},{%r17999,  %r18000,  %r17997,  %r17998},{%r17999,  %r18000},{%f1969, %f1970, %f1971, %f1972};

	// end inline asm
	// begin inline asm
	mma.sync.aligned.m16n8k16.row.col.f32.f16.f16.f32{%f2001,  %f2002,  %f2003,  %f2004},{%r17999,  %r18000,  %r17997,  %r17998},{%r17999,  %r18000},{%f1977, %f1978, %f1979, %f1980};

	// end inline asm
	// begin inline asm
	mma.sync.aligned.m16n8k16.row.col.f32.f16.f16.f32{%f2009,  %f2010,  %f2011,  %f2012},{%r17999,  %r18000,  %r17997,  %r17998},{%r17999,  %r18000},{%f1985, %f1986, %f1987, %f1988};

	// end inline asm
	// begin inline asm
	mma.sync.aligned.m16n8k16.row.col.f32.f16.f16.f32{%f2017,  %f2018,  %f2019,  %f2020},{%r17999,  %r18000,  %r17997,  %r17998},{%r17999,  %r18000},{%f1993, %f1994, %f1995, %f1996};

	// end inline asm
	// begin inline asm
	mma.sync.aligned.m16n8k16.row.col.f32.f16.f16.f32{%f2025,  %f2026,  %f2027,  %f2028},{%r17999,  %r18000,  %r17997,  %r17998},{%r17999,  %r18000},{%f2001, %f2002, %f2003, %f2004};

	// end inline asm
	// begin inline asm
	mma.sync.aligned.m16n8k16.row.col.f32.f16.f16.f32{%f2033,  %f2034,  %f2035,  %f2036},{%r17999,  %r18000,  %r17997,  %r17998},{%r17999,  %r18000},{%f2009, %f2010, %f2011, %f2012};

	// end inline asm
	// begin inline asm
	mma.sync.aligned.m16n8k16.row.col.f32.f16.f16.f32{%f2041,  %f2042,  %f2043,  %f2044},{%r17999,  %r18000,  %r17997,  %r17998},{%r17999,  %r18000},{%f2017, %f2018, %f2019, %f2020};

	// end inline asm
	// begin inline asm
	mma.sync.aligned.m16n8k16.row.col.f32.f16.f16.f32{%f2049,  %f2050,  %f2051,  %f2052},{%r17999,  %r18000,  %r17997,  %r17998},{%r17999,  %r18000},{%f2025, %f2026, %f2027, %f2028};

	// end inline asm
	// begin inline asm
	mma.sync.aligned.m16n8k16.row.col.f32.f16.f16.f32{%f2057,  %f2058,  %f2059,  %f2060},{%r17999,  %r18000,  %r17997,  %r17998},{%r17999,  %r18000},{%f2033, %f2034, %f2035, %f2036};

	// end inline asm
	// begin inline asm
	mma.sync.aligned.m16n8k16.row.col.f32.f16.f16.f32{%f2065,  %f2066,  %f2067,  %f2068},{%r17999,  %r18000,  %r17997,  %r17998},{%r17999,  %r18000},{%f2041, %f2042, %f2043, %f2044};

	// end inline asm
	// begin inline asm
	mma.sync.aligned.m16n8k16.row.col.f32.f16.f16.f32{%f2073,  %f2074,  %f2075,  %f2076},{%r17999,  %r18000,  %r17997,  %r17998},{%r17999,  %r18000},{%f2049, %f2050, %f2051, %f2052};

	// end inline asm
	// begin inline asm
	mma.sync.aligned.m16n8k16.row.col.f32.f16.f16.f32{%f2081,  %f2082,  %f2083,  %f2084},{%r17999,  %r18000,  %r17997,  %r17998},{%r17999,  %r18000},{%f2057, %f2058, %f2059, %f2060};

	// end inline asm
	// begin inline asm
	mma.sync.aligned.m16n8k16.row.col.f32.f16.f16.f32{%f2089,  %f2090,  %f2091,  %f2092},{%r17999,  %r18000,  %r17997,  %r17998},{%r17999,  %r18000},{%f2065, %f2066, %f2067, %f2068};

	// end inline asm
	// begin inline asm
	mma.sync.aligned.m16n8k16.row.col.f32.f16.f16.f32{%f2097,  %f2098,  %f2099,  %f2100},{%r17999,  %r18000,  %r17997,  %r17998},{%r17999,  %r18000},{%f2073, %f2074, %f2075, %f2076};

	// end inline asm
	// begin inline asm
	mma.sync.aligned.m16n8k16.row.col.f32.f16.f16.f32{%f2105,  %f2106,  %f2107,  %f2108},{%r17999,  %r18000,  %r17997,  %r17998},{%r17999,  %r18000},{%f2081, %f2082, %f2083, %f2084};

	// end inline asm
	// begin inline asm
	mma.sync.aligned.m16n8k16.row.col.f32.f16.f16.f32{%f2113,  %f2114,  %f2115,  %f2116},{%r17999,  %r18000,  %r17997,  %r17998},{%r17999,  %r18000},{%f2089, %f2090, %f2091, %f2092};

	// end inline asm
	// begin inline asm
	mma.sync.aligned.m16n8k16.row.col.f32.f16.f16.f32{%f2121,  %f2122,  %f2123,  %f2124},{%r17999,  %r18000,  %r17997,  %r17998},{%r17999,  %r18000},{%f2097, %f2098, %f2099, %f2100};

	// end inline asm
	// begin inline asm
	mma.sync.aligned.m16n8k16.row.col.f32.f16.f16.f32{%f2129,  %f2130,  %f2131,  %f2132},{%r17999,  %r18000,  %r17997,  %r17998},{%r17999,  %r18000},{%f2105, %f2106, %f2107, %f2108};

	// end inline asm
	// begin inline asm
	mma.sync.aligned.m16n8k16.row.col.f32.f16.f16.f32{%f2137,  %f2138,  %f2139,  %f2140},{%r17999,  %r18000,  %r17997,  %r17998},{%r17999,  %r18000},{%f2113, %f2114, %f2115, %f2116};

	// end inline asm
	// begin inline asm
	mma.sync.aligned.m16n8k16.row.col.f32.f16.f16.f32{%f2145,  %f2146,  %f2147,  %f2148},{%r17999,  %r18000,  %r17997,  %r17998},{%r17999,  %r18000},{%f2121, %f2122, %f2123, %f2124};

	// end inline asm
	// begin inline asm
	mma.sync.aligned.m16n8k16.row.col.f32.f16.f16.f32{%f2153,  %f2154,  %f2155,  %f2156},{%r17999,  %r18000,  %r17997,  %r17998},{%r17999,  %r18000},{%f2129, %f2130, %f2131, %f2132};

	// end inline asm
	// begin inline asm
	mma.sync.aligned.m16n8k16.row.col.f32.f16.f16.f32{%f2161,  %f2162,  %f2163,  %f2164},{%r17999,  %r18000,  %r17997,  %r17998},{%r17999,  %r18000},{%f2137, %f2138, %f2139, %f2140};

	// end inline asm
	// begin inline asm
	mma.sync.aligned.m16n8k16.row.col.f32.f16.f16.f32{%f2169,  %f2170,  %f2171,  %f2172},{%r17999,  %r18000,  %r17997,  %r17998},{%r17999,  %r18000},{%f2145, %f2146, %f2147, %f2148};

	// end inline asm
	// begin inline asm
	mma.sync.aligned.m16n8k16.row.col.f32.f16.f16.f32{%f2177,  %f2178,  %f2179,  %f2180},{%r17999,  %r18000,  %r17997,  %r17998},{%r17999,  %r18000},{%f2153, %f2154, %f2155, %f2156};

	// end inline asm
	// begin inline asm
	mma.sync.aligned.m16n8k16.row.col.f32.f16.f16.f32{%f2185,  %f2186,  %f2187,  %f2188},{%r17999,  %r18000,  %r17997,  %r17998},{%r17999,  %r18000},{%f2161, %f2162, %f2163, %f2164};

	// end inline asm
	// begin inline asm
	mma.sync.aligned.m16n8k16.row.col.f32.f16.f16.f32{%f2193,  %f2194,  %f2195,  %f2196},{%r17999,  %r18000,  %r17997,  %r17998},{%r17999,  %r18000},{%f2169, %f2170, %f2171, %f2172};

	// end inline asm
	// begin inline asm
	mma.sync.aligned.m16n8k16.row.col.f32.f16.f16.f32{%f2201,  %f2202,  %f2203,  %f2204},{%r17999,  %r18000,  %r17997,  %r17998},{%r17999,  %r18000},{%f2177, %f2178, %f2179, %f2180};

	// end inline asm
	// begin inline asm
	mma.sync.aligned.m16n8k16.row.col.f32.f16.f16.f32{%f2209,  %f2210,  %f2211,  %f2212},{%r17999,  %r18000,  %r17997,  %r17998},{%r17999,  %r18000},{%f2185, %f2186, %f2187, %f2188};

	// end inline asm
	// begin inline asm
	mma.sync.aligned.m16n8k16.row.col.f32.f16.f16.f32{%f2217,  %f2218,  %f2219,  %f2220},{%r17999,  %r18000,  %r17997,  %r17998},{%r17999,  %r18000},{%f2193, %f2194, %f2195, %f2196};

	// end inline asm
	// begin inline asm
	mma.sync.aligned.m16n8k16.row.col.f32.f16.f16.f32{%f2225,  %f2226,  %f2227,  %f2228},{%r17999,  %r18000,  %r17997,  %r17998},{%r17999,  %r18000},{%f2201, %f2202, %f2203, %f2204};

	// end inline asm
	// begin inline asm
	mma.sync.aligned.m16n8k16.row.col.f32.f16.f16.f32{%f2233,  %f2234,  %f2235,  %f2236},{%r17999,  %r18000,  %r17997,  %r17998},{%r17999,  %r18000},{%f2209, %f2210, %f2211, %f2212};

	// end inline asm
	// begin inline asm
	mma.sync.aligned.m16n8k16.row.col.f32.f16.f16.f32{%f2241,  %f2242,  %f2243,  %f2244},{%r17999,  %r18000,  %r17997,  %r17998},{%r17999,  %r18000},{%f2217, %f2218, %f2219, %f2220};

	// end inline asm
	// begin inline asm
	mma.sync.aligned.m16n8k16.row.col.f32.f16.f16.f32{%f2249,  %f2250,  %f2251,  %f2252},{%r17999,  %r18000,  %r17997,  %r17998},{%r17999,  %r18000},{%f2225, %f2226, %f2227, %f2228};

	// end inline asm
	// begin inline asm
	mma.sync.aligned.m16n8k16.row.col.f32.f16.f16.f32{%f2257,  %f2258,  %f2259,  %f2260},{%r17999,  %r18000,  %r17997,  %r17998},{%r17999,  %r18000},{%f2233, %f2234, %f2235, %f2236};

	// end inline asm
	// begin inline asm
	mma.sync.aligned.m16n8k16.row.col.f32.f16.f16.f32{%f2265,  %f2266,  %f2267,  %f2268},{%r17999,  %r18000,  %r17997,  %r17998},{%r17999,  %r18000},{%f2241, %f2242, %f2243, %f2244};

	// end inline asm
	// begin inline asm
	mma.sync.aligned.m16n8k16.row.col.f32.f16.f16.f32{%f2273,  %f2274,  %f2275,  %f2276},{%r17999,  %r18000,  %r17997,  %r17998},{%r17999,  %r18000},{%f2249, %f2250, %f2251, %f2252};

	// end inline asm
	// begin inline asm
	mma.sync.aligned.m16n8k16.row.col.f32.f16.f16.f32{%f2281,  %f2282,  %f2283,  %f2284},{%r17999,  %r18000,  %r17997,  %r17998},{%r17999,  %r18000},{%f2257, %f2258, %f2259, %f2260};

	// end inline asm
	// begin inline asm
	mma.sync.aligned.m16n8k16.row.col.f32.f16.f16.f32{%f2289,  %f2290,  %f2291,  %f2292},{%r17999,  %r18000,  %r17997,  %r17998},{%r17999,  %r18000},{%f2265, %f2266, %f2267, %f2268};

	// end inline asm
	// begin inline asm
	mma.sync.aligned.m16n8k16.row.col.f32.f16.f16.f32{%f2297,  %f2298,  %f2299,  %f2300},{%r17999,  %r18000,  %r17997,  %r17998},{%r17999,  %r18000},{%f2273, %f2274, %f2275, %f2276};

	// end inline asm
	// begin inline asm
	mma.sync.aligned.m16n8k16.row.col.f32.f16.f16.f32{%f2305,  %f2306,  %f2307,  %f2308},{%r17999,  %r18000,  %r17997,  %r17998},{%r17999,  %r18000},{%f2281, %f2282, %f2283, %f2284};

	// end inline asm
	// begin inline asm
	mma.sync.aligned.m16n8k16.row.col.f32.f16.f16.f32{%f2313,  %f2314,  %f2315,  %f2316},{%r17999,  %r18000,  %r17997,  %r17998},{%r17999,  %r18000},{%f2289, %f2290, %f2291, %f2292};

	// end inline asm
	// begin inline asm
	mma.sync.aligned.m16n8k16.row.col.f32.f16.f16.f32{%f2321,  %f2322,  %f2323,  %f2324},{%r17999,  %r18000,  %r17997,  %r17998},{%r17999,  %r18000},{%f2297, %f2298, %f2299, %f2300};

	// end inline asm
	// begin inline asm
	mma.sync.aligned.m16n8k16.row.col.f32.f16.f16.f32{%f2329,  %f2330,  %f2331,  %f2332},{%r17999,  %r18000,  %r17997,  %r17998},{%r17999,  %r18000},{%f2305, %f2306, %f2307, %f2308};

	// end inline asm
	// begin inline asm
	mma.sync.aligned.m16n8k16.row.col.f32.f16.f16.f32{%f2337,  %f2338,  %f2339,  %f2340},{%r17999,  %r18000,  %r17997,  %r17998},{%r17999,  %r18000},{%f2313, %f2314, %f2315, %f2316};

	// end inline asm
	// begin inline asm
	mma.sync.aligned.m16n8k16.row.col.f32.f16.f16.f32{%f2345,  %f2346,  %f2347,  %f2348},{%r17999,  %r18000,  %r17997,  %r17998},{%r17999,  %r18000},{%f2321, %f2322, %f2323, %f2324};

	// end inline asm
	// begin inline asm
	mma.sync.aligned.m16n8k16.row.col.f32.f16.f16.f32{%f2353,  %f2354,  %f2355,  %f2356},{%r17999,  %r18000,  %r17997,  %r17998},{%r17999,  %r18000},{%f2329, %f2330, %f2331, %f2332};

	// end inline asm
	// begin inline asm
	mma.sync.aligned.m16n8k16.row.col.f32.f16.f16.f32{%f2361,  %f2362,  %f2363,  %f2364},{%r17999,  %r18000,  %r17997,  %r17998},{%r17999,  %r18000},{%f2337, %f2338, %f2339, %f2340};

	// end inline asm
	// begin inline asm
	mma.sync.aligned.m16n8k16.row.col.f32.f16.f16.f32{%f2369,  %f2370,  %f2371,  %f2372},{%r17999,  %r18000,  %r17997,  %r17998},{%r17999,  %r18000},{%f2345, %f2346, %f2347, %f2348};

	// end inline asm
	// begin inline asm
	mma.sync.aligned.m16n8k16.row.col.f32.f16.f16.f32{%f2377,  %f2378,  %f2379,  %f2380},{%r17999,  %r18000,  %r17997,  %r17998},{%r17999,  %r18000},{%f2353, %f2354, %f2355, %f2356};

	// end inline asm
	// begin inline asm
	mma.sync.aligned.m16n8k16.row.col.f32.f16.f16.f32{%f2385,  %f2386,  %f2387,  %f2388},{%r17999,  %r18000,  %r17997,  %r17998},{%r17999,  %r18000},{%f2361, %f2362, %f2363, %f2364};

	// end inline asm
	// begin inline asm
	mma.sync.aligned.m16n8k16.row.col.f32.f16.f16.f32{%f2393,  %f2394,  %f2395,  %f2396},{%r17999,  %r18000,  %r17997,  %r17998},{%r17999,  %r18000},{%f2369, %f2370, %f2371, %f2372};

	// end inline asm
	// begin inline asm
	mma.sync.aligned.m16n8k16.row.col.f32.f16.f16.f32{%f2401,  %f2402,  %f2403,  %f2404},{%r17999,  %r18000,  %r17997,  %r17998},{%r17999,  %r18000},{%f2377, %f2378, %f2379, %f2380};

	// end inline asm
	// begin inline asm
	mma.sync.aligned.m16n8k16.row.col.f32.f16.f16.f32{%f2409,  %f2410,  %f2411,  %f2412},{%r17999,  %r18000,  %r17997,  %r17998},{%r17999,  %r18000},{%f2385, %f2386, %f2387, %f2388};

	// end inline asm
	// begin inline asm
	mma.sync.aligned.m16n8k16.row.col.f32.f16.f16.f32{%f2417,  %f2418,  %f2419,  %f2420},{%r17999,  %r18000,  %r17997,  %r17998},{%r17999,  %r18000},{%f2393, %f2394, %f2395, %f2396};

	// end inline asm
	// begin inline asm
	mma.sync.aligned.m16n8k16.row.col.f32.f16.f16.f32{%f2425,  %f2426,  %f2427,  %f2428},{%r17999,  %r18000,  %r17997,  %r17998},{%r17999,  %r18000},{%f2401, %f2402, %f2403, %f2404};

	// end inline asm
	// begin inline asm
	mma.sync.aligned.m16n8k16.row.col.f32.f16.f16.f32{%f2433,  %f2434,  %f2435,  %f2436},{%r17999,  %r18000,  %r17997,  %r17998},{%r17999,  %r18000},{%f2409, %f2410, %f2411, %f2412};

	// end inline asm
	// begin inline asm
	mma.sync.aligned.m16n8k16.row.col.f32.f16.f16.f32{%f2441,  %f2442,  %f2443,  %f2444},{%r17999,  %r18000,  %r17997,  %r17998},{%r17999,  %r18000},{%f2417, %f2418, %f2419, %f2420};

	// end inline asm
	// begin inline asm
	mma.sync.aligned.m16n8k16.row.col.f32.f16.f16.f32{%f2449,  %f2450,  %f2451,  %f2452},{%r17999,  %r18000,  %r17997,  %r17998},{%r17999,  %r18000},{%f2425, %f2426, %f2427, %f2428};

	// end inline asm
	// begin inline asm
	mma.sync.aligned.m16n8k16.row.col.f32.f16.f16.f32{%f2457,  %f2458,  %f2459,  %f2460},{%r17999,  %r18000,  %r17997,  %r17998},{%r17999,  %r18000},{%f2433, %f2434, %f2435, %f2436};

	// end inline asm
	// begin inline asm
	mma.sync.aligned.m16n8k16.row.col.f32.f16.f16.f32{%f2465,  %f2466,  %f2467,  %f2468},{%r17999,  %r18000,  %r17997,  %r17998},{%r17999,  %r18000},{%f2441, %f2442, %f2443, %f2444};

	// end inline asm
	// begin inline asm
	mma.sync.aligned.m16n8k16.row.col.f32.f16.f16.f32{%f2473,  %f2474,  %f2475,  %f2476},{%r17999,  %r18000,  %r17997,  %r17998},{%r17999,  %r18000},{%f2449, %f2450, %f2451, %f2452};

	// end inline asm
	// begin inline asm
	mma.sync.aligned.m16n8k16.row.col.f32.f16.f16.f32{%f2481,  %f2482,  %f2483,  %f2484},{%r17999,  %r18000,  %r17997,  %r17998},{%r17999,  %r18000},{%f2457, %f2458, %f2459, %f2460};

	// end inline asm
	// begin inline asm
	mma.sync.aligned.m16n8k16.row.col.f32.f16.f16.f32{%f2489,  %f2490,  %f2491,  %f2492},{%r17999,  %r18000,  %r17997,  %r17998},{%r17999,  %r18000},{%f2465, %f2466, %f2467, %f2468};

	// end inline asm
	// begin inline asm
	mma.sync.aligned.m16n8k16.row.col.f32.f16.f16.f32{%f2497,  %f2498,  %f2499,  %f2500},{%r17999,  %r18000,  %r17997,  %r17998},{%r17999,  %r18000},{%f2473, %f2474, %f2475, %f2476};

	// end inline asm
	// begin inline asm
	mma.sync.aligned.m16n8k16.row.col.f32.f16.f16.f32{%f2505,  %f2506,  %f2507,  %f2508},{%r17999,  %r18000,  %r17997,  %r17998},{%r17999,  %r18000},{%f2481, %f2482, %f2483, %f2484};

	// end inline asm
	// begin inline asm
	mma.sync.aligned.m16n8k16.row.col.f32.f16.f16.f32{%f2513,  %f2514,  %f2515,  %f2516},{%r17999,  %r18000,  %r17997,  %r17998},{%r17999,  %r18000},{%f2489, %f2490, %f2491, %f2492};

	// end inline asm
	// begin inline asm
	mma.sync.aligned.m16n8k16.row.col.f32.f16.f16.f32{%f2521,  %f2522,  %f2523,  %f2524},{%r17999,  %r18000,  %r17997,  %r17998},{%r17999,  %r18000},{%f2497, %f2498, %f2499, %f2500};

	// end inline asm
	// begin inline asm
	mma.sync.aligned.m16n8k16.row.col.f32.f16.f16.f32{%f2529,  %f2530,  %f2531,  %f2532},{%r17999,  %r18000,  %r17997,  %r17998},{%r17999,  %r18000},{%f2505, %f2506, %f2507, %f2508};

	// end inline asm
	// begin inline asm
	mma.sync.aligned.m16n8k16.row.col.f32.f16.f16.f32{%f2537,  %f2538,  %f2539,  %f2540},{%r17999,  %r18000,  %r17997,  %r17998},{%r17999,  %r18000},{%f2513, %f2514, %f2515, %f2516};

	// end inline asm
	// begin inline asm
	mma.sync.aligned.m16n8k16.row.col.f32.f16.f16.f32{%f2545,  %f2546,  %f2547,  %f2548},{%r17999,  %r18000,  %r17997,  %r17998},{%r17999,  %r18000},{%f2521, %f2522, %f2523, %f2524};

	// end inline asm
	// begin inline asm
	mma.sync.aligned.m16n8k16.row.col.f32.f16.f16.f32{%f2553,  %f2554,  %f2555,  %f2556},{%r17999,  %r18000,  %r17997,  %r17998},{%r17999,  %r18000},{%f2529, %f2530, %f2531, %f2532};

	// end inline asm
	// begin inline asm
	mma.sync.aligned.m16n8k16.row.col.f32.f16.f16.f32{%f2561,  %f2562,  %f2563,  %f2564},{%r17999,  %r18000,  %r17997,  %r17998},{%r17999,  %r18000},{%f2537, %f2538, %f2539, %f2540};

	// end inline asm
	// begin inline asm
	mma.sync.aligned.m16n8k16.row.col.f32.f16.f16.f32{%f2569,  %f2570,  %f2571,  %f2572},{%r17999,  %r18000,  %r17997,  %r17998},{%r17999,  %r18000},{%f2545, %f2546, %f2547, %f2548};

	// end inline asm
	// begin inline asm
	mma.sync.aligned.m16n8k16.row.col.f32.f16.f16.f32{%f2577,  %f2578,  %f2579,  %f2580},{%r17999,  %r18000,  %r17997,  %r17998},{%r17999,  %r18000},{%f2553, %f2554, %f2555, %f2556};

	// end inline asm
	// begin inline asm
	mma.sync.aligned.m16n8k16.row.col.f32.f16.f16.f32{%f2585,  %f2586,  %f2587,  %f2588},{%r17999,  %r18000,  %r17997,  %r17998},{%r17999,  %r18000},{%f2561, %f2562, %f2563, %f2564};

	// end inline asm
	// begin inline asm
	mma.sync.aligned.m16n8k16.row.col.f32.f16.f16.f32{%f2593,  %f2594,  %f2595,  %f2596},{%r17999,  %r18000,  %r17997,  %r17998},{%r17999,  %r18000},{%f2569, %f2570, %f2571, %f2572};

	// end inline asm
	// begin inline asm
	mma.sync.aligned.m16n8k16.row.col.f32.f16.f16.f32{%f2601,  %f2602,  %f2603,  %f2604},{%r17999,  %r18000,  %r17997,  %r17998},{%r17999,  %r18000},{%f2577, %f2578, %f2579, %f2580};

	// end inline asm
	// begin inline asm
	mma.sync.aligned.m16n8k16.row.col.f32.f16.f16.f32{%f2609,  %f2610,  %f2611,  %f2612},{%r17999,  %r18000,  %r17997,  %r17998},{%r17999,  %r18000},{%f2585, %f2586, %f2587, %f2588};

	// end inline asm
	// begin inline asm
	mma.sync.aligned.m16n8k16.row.col.f32.f16.f16.f32{%f2617,  %f2618,  %f2619,  %f2620},{%r17999,  %r18000,  %r17997,  %r17998},{%r17999,  %r18000},{%f2593, %f2594, %f2595, %f2596};

	// end inline asm
	// begin inline asm
	mma.sync.aligned.m16n8k16.row.col.f32.f16.f16.f32{%f2625,  %f2626,  %f2627,  %f2628},{%r17999,  %r18000,  %r17997,  %r17998},{%r17999,  %r18000},{%f2601, %f2602, %f2603, %f2604};

	// end inline asm
	// begin inline asm
	mma.sync.aligned.m16n8k16.row.col.f32.f16.f16.f32{%f2633,  %f2634,  %f2635,  %f2636},{%r17999,  %r18000,  %r17997,  %r17998},{%r17999,  %r18000},{%f2609, %f2610, %f2611, %f2612};

	// end inline asm
	// begin inline asm
	mma.sync.aligned.m16n8k16.row.col.f32.f16.f16.f32{%f2641,  %f2642,  %f2643,  %f2644},{%r17999,  %r18000,  %r17997,  %r17998},{%r17999,  %r18000},{%f2617, %f2618, %f2619, %f2620};

	// end inline asm
	// begin inline asm
	mma.sync.aligned.m16n8k16.row.col.f32.f16.f16.f32{%f2649,  %f2650,  %f2651,  %f2652},{%r17999,  %r18000,  %r17997,  %r17998},{%r17999,  %r18000},{%f2625, %f2626, %f2627, %f2628};

	// end inline asm
	// begin inline asm
	mma.sync.aligned.m16n8k16.row.col.f32.f16.f16.f32{%f2657,  %f2658,  %f2659,  %f2660},{%r17999,  %r18000,  %r17997,  %r17998},{%r17999,  %r18000},{%f2633, %f2634, %f2635, %f2636};

	// end inline asm
	// begin inline asm
	mma.sync.aligned.m16n8k16.row.col.f32.f16.f16.f32{%f2665,  %f2666,  %f2667,  %f2668},{%r17999,  %r18000,  %r17997,  %r17998},{%r17999,  %r18000},{%f2641, %f2642, %f2643, %f2644};

	// end inline asm
	// begin inline asm
	mma.sync.aligned.m16n8k16.row.col.f32.f16.f16.f32{%f2673,  %f2674,  %f2675,  %f2676},{%r17999,  %r18000,  %r17997,  %r17998},{%r17999,  %r18000},{%f2649, %f2650, %f2651, %f2652};

	// end inline asm
	// begin inline asm
	mma.sync.aligned.m16n8k16.row.col.f32.f16.f16.f32{%f2681,  %f2682,  %f2683,  %f2684},{%r17999,  %r18000,  %r17997,  %r17998},{%r17999,  %r18000},{%f2657, %f2658, %f2659, %f2660};

	// end inline asm
	// begin inline asm
	mma.sync.aligned.m16n8k16.row.col.f32.f16.f16.f32{%f2689,  %f2690,  %f2691,  %f2692},{%r17999,  %r18000,  %r17997,  %r17998},{%r17999,  %r18000},{%f2665, %f2666, %f2667, %f2668};

	// end inline asm
	// begin inline asm
	mma.sync.aligned.m16n8k16.row.col.f32.f16.f16.f32{%f2697,  %f2698,  %f2699,  %f2700},{%r17999,  %r18000,  %r17997,  %r17998},{%r17999,  %r18000},{%f2673, %f2674, %f2675, %f2676};

	// end inline asm
	// begin inline asm
	mma.sync.aligned.m16n8k16.row.col.f32.f16.f16.f32{%f2705,  %f2706,  %f2707,  %f2708},{%r17999,  %r18000,  %r17997,  %r17998},{%r17999,  %r18000},{%f2681, %f2682, %f2683, %f2684};

	// end inline asm
	// begin inline asm
	mma.sync.aligned.m16n8k16.row.col.f32.f16.f16.f32{%f2713,  %f2714,  %f2715,  %f2716},{%r17999,  %r18000,  %r17997,  %r17998},{%r17999,  %r18000},{%f2689, %f2690, %f2691, %f2692};

	// end inline asm
	// begin inline asm
	mma.sync.aligned.m16n8k16.row.col.f32.f16.f16.f32{%f2721,  %f2722,  %f2723,  %f2724},{%r17999,  %r18000,  %r17997,  %r17998},{%r17999,  %r18000},{%f2697, %f2698, %f2699, %f2700};

	// end inline asm
	// begin inline asm
	mma.sync.aligned.m16n8k16.row.col.f32.f16.f16.f32{%f2729,  %f2730,  %f2731,  %f2732},{%r17999,  %r18000,  %r17997,  %r17998},{%r17999,  %r18000},{%f2705, %f2706, %f2707, %f2708};

	// end inline asm
	// begin inline asm
	mma.sync.aligned.m16n8k16.row.col.f32.f16.f16.f32{%f2737,  %f2738,  %f2739,  %f2740},{%r17999,  %r18000,  %r17997,  %r17998},{%r17999,  %r18000},{%f2713, %f2714, %f2715, %f2716};

	// end inline asm
	// begin inline asm
	mma.sync.aligned.m16n8k16.row.col.f32.f16.f16.f32{%f2745,  %f2746,  %f2747,  %f2748},{%r17999,  %r18000,  %r17997,  %r17998},{%r17999,  %r18000},{%f2721, %f2722, %f2723, %f2724};

	// end inline asm
	// begin inline asm
	mma.sync.aligned.m16n8k16.row.col.f32.f16.f16.f32{%f2753,  %f2754,  %f2755,  %f2756},{%r17999,  %r18000,  %r17997,  %r17998},{%r17999,  %r18000},{%f2729, %f2730, %f2731, %f2732};

	// end inline asm
	// begin inline asm
	mma.sync.aligned.m16n8k16.row.col.f32.f16.f16.f32{%f2761,  %f2762,  %f2763,  %f2764},{%r17999,  %r18000,  %r17997,  %r17998},{%r17999,  %r18000},{%f2737, %f2738, %f2739, %f2740};

	// end inline asm
	// begin inline asm
	mma.sync.aligned.m16n8k16.row.col.f32.f16.f16.f32{%f2769,  %f2770,  %f2771,  %f2772},{%r17999,  %r18000,  %r17997,  %r17998},{%r17999,  %r18000},{%f2745, %f2746, %f2747, %f2748};

	// end inline asm
	// begin inline asm
	mma.sync.aligned.m16n8k16.row.col.f32.f16.f16.f32{%f2777,  %f2778,  %f2779,  %f2780},{%r17999,  %r18000,  %r17997,  %r17998},{%r17999,  %r18000},{%f2753, %f2754, %f2755, %f2756};

	// end inline asm
	// begin inline asm
	mma.sync.aligned.m16n8k16.row.col.f32.f16.f16.f32{%f2785,  %f2786,  %f2787,  %f2788},{%r17999,  %r18000,  %r17997,  %r17998},{%r17999,  %r18000},{%f2761, %f2762, %f2763, %f2764};

	// end inline asm
	// begin inline asm
	mma.sync.aligned.m16n8k16.row.col.f32.f16.f16.f32{%f2793,  %f2794,  %f2795,  %f2796},{%r17999,  %r18000,  %r17997,  %r17998},{%r17999,  %r18000},{%f2769, %f2770, %f2771, %f2772};

	// end inline asm
	// begin inline asm
	mma.sync.aligned.m16n8k16.row.col.f32.f16.f16.f32{%f2801,  %f2802,  %f2803,  %f2804},{%r17999,  %r18000,  %r17997,  %r17998},{%r17999,  %r18000},{%f2777, %f2778, %f2779, %f2780};

	// end inline asm
	// begin inline asm
	mma.sync.aligned.m16n8k16.row.col.f32.f16.f16.f32{%f2809,  %f2810,  %f2811,  %f2812},{%r17999,  %r18000,  %r17997,  %r17998},{%r17999,  %r18000},{%f2785, %f2786, %f2787, %f2788};

	// end inline asm
	// begin inline asm
	mma.sync.aligned.m16n8k16.row.col.f32.f16.f16.f32{%f2817,  %f2818,  %f2819,  %f2820},{%r17999,  %r18000,  %r17997,  %r17998},{%r17999,  %r18000},{%f2793, %f2794, %f2795, %f2796};

	// end inline asm
	// begin inline asm
	mma.sync.aligned.m16n8k16.row.col.f32.f16.f16.f32{%f2825,  %f2826,  %f2827,  %f2828},{%r17999,  %r18000,  %r17997,  %r17998},{%r17999,  %r18000},{%f2801, %f2802, %f2803, %f2804};

	// end inline asm
	// begin inline asm
	mma.sync.aligned.m16n8k16.row.col.f32.f16.f16.f32{%f2833,  %f2834,  %f2835,  %f2836},{%r17999,  %r18000,  %r17997,  %r17998},{%r17999,  %r18000},{%f2809, %f2810, %f2811, %f2812};

	// end inline asm
	// begin inline asm
	mma.sync.aligned.m16n8k16.row.col.f32.f16.f16.f32{%f2841,  %f2842,  %f2843,  %f2844},{%r17999,  %r18000,  %r17997,  %r17998},{%r17999,  %r18000},{%f2817, %f2818, %f2819, %f2820};

	// end inline asm
	// begin inline asm
	mma.sync.aligned.m16n8k16.row.col.f32.f16.f16.f32{%f2849,  %f2850,  %f2851,  %f2852},{%r17999,  %r18000,  %r17997,  %r17998},{%r17999,  %r18000},{%f2825, %f2826, %f2827, %f2828};

	// end inline asm
	// begin inline asm
	mma.sync.aligned.m16n8k16.row.col.f32.f16.f16.f32{%f2857,  %f2858,  %f2859,  %f2860},{%r17999,  %r18000,  %r17997,  %r17998},{%r17999,  %r18000},{%f2833, %f2834, %f2835, %f2836};

	// end inline asm
	// begin inline asm
	mma.sync.aligned.m16n8k16.row.col.f32.f16.f16.f32{%f2865,  %f2866,  %f2867,  %f2868},{%r17999,  %r18000,  %r17997,  %r17998},{%r17999,  %r18000},{%f2841, %f2842, %f2843, %f2844};

	// end inline asm
	// begin inline asm
	mma.sync.aligned.m16n8k16.row.col.f32.f16.f16.f32{%f2873,  %f2874,  %f2875,  %f2876},{%r17999,  %r18000,  %r17997,  %r17998},{%r17999,  %r18000},{%f2849, %f2850, %f2851, %f2852};

	// end inline asm
	// begin inline asm
	mma.sync.aligned.m16n8k16.row.col.f32.f16.f16.f32{%f2881,  %f2882,  %f2883,  %f2884},{%r17999,  %r18000,  %r17997,  %r17998},{%r17999,  %r18000},{%f2857, %f2858, %f2859, %f2860};

	// end inline asm
	// begin inline asm
	mma.sync.aligned.m16n8k16.row.col.f32.f16.f16.f32{%f2889,  %f2890,  %f2891,  %f2892},{%r17999,  %r18000,  %r17997,  %r17998},{%r17999,  %r18000},{%f2865, %f2866, %f2867, %f2868};

	// end inline asm
	// begin inline asm
	mma.sync.aligned.m16n8k16.row.col.f32.f16.f16.f32{%f2897,  %f2898,  %f2899,  %f2900},{%r17999,  %r18000,  %r17997,  %r17998},{%r17999,  %r18000},{%f2873, %f2874, %f2875, %f2876};

	// end inline asm
	// begin inline asm
	mma.sync.aligned.m16n8k16.row.col.f32.f16.f16.f32{%f2905,  %f2906,  %f2907,  %f2908},{%r17999,  %r18000,  %r17997,  %r17998},{%r17999,  %r18000},{%f2881, %f2882, %f2883, %f2884};

	// end inline asm
	// begin inline asm
	mma.sync.aligned.m16n8k16.row.col.f32.f16.f16.f32{%f2913,  %f2914,  %f2915,  %f2916},{%r17999,  %r18000,  %r17997,  %r17998},{%r17999,  %r18000},{%f2889, %f2890, %f2891, %f2892};

	// end inline asm
	// begin inline asm
	mma.sync.aligned.m16n8k16.row.col.f32.f16.f16.f32{%f2921,  %f2922,  %f2923,  %f2924},{%r17999,  %r18000,  %r17997,  %r17998},{%r17999,  %r18000},{%f2897, %f2898, %f2899, %f2900};

	// end inline asm
	// begin inline asm
	mma.sync.aligned.m16n8k16.row.col.f32.f16.f16.f32{%f2929,  %f2930,  %f2931,  %f2932},{%r17999,  %r18000,  %r17997,  %r17998},{%r17999,  %r18000},{%f2905, %f2906, %f2907, %f2908};

	// end inline asm
	// begin inline asm
	mma.sync.aligned.m16n8k16.row.col.f32.f16.f16.f32{%f2937,  %f2938,  %f2939,  %f2940},{%r17999,  %r18000,  %r17997,  %r17998},{%r17999,  %r18000},{%f2913, %f2914, %f2915, %f2916};

	// end inline asm
	// begin inline asm
	mma.sync.aligned.m16n8k16.row.col.f32.f16.f16.f32{%f2945,  %f2946,  %f2947,  %f2948},{%r17999,  %r18000,  %r17997,  %r17998},{%r17999,  %r18000},{%f2921, %f2922, %f2923, %f2924};

	// end inline asm
	// begin inline asm
	mma.sync.aligned.m16n8k16.row.col.f32.f16.f16.f32{%f2953,  %f2954,  %f2955,  %f2956},{%r17999,  %r18000,  %r17997,  %r17998},{%r17999,  %r18000},{%f2929, %f2930, %f2931, %f2932};

	// end inline asm
	// begin inline asm
	mma.sync.aligned.m16n8k16.row.col.f32.f16.f16.f32{%f2961,  %f2962,  %f2963,  %f2964},{%r17999,  %r18000,  %r17997,  %r17998},{%r17999,  %r18000},{%f2937, %f2938, %f2939, %f2940};

	// end inline asm
	// begin inline asm
	mma.sync.aligned.m16n8k16.row.col.f32.f16.f16.f32{%f2969,  %f2970,  %f2971,  %f2972},{%r17999,  %r18000,  %r17997,  %r17998},{%r17999,  %r18000},{%f2945, %f2946, %f2947, %f2948};

	// end inline asm
	// begin inline asm
	mma.sync.aligned.m16n8k16.row.col.f32.f16.f16.f32{%f2977,  %f2978,  %f2979,  %f2980},{%r17999,  %r18000,  %r17997,  %r17998},{%r17999,  %r18000},{%f2953, %f2954, %f2955, %f2956};

	// end inline asm
	// begin inline asm
	mma.sync.aligned.m16n8k16.row.col.f32.f16.f16.f32{%f2985,  %f2986,  %f2987,  %f2988},{%r17999,  %r18000,  %r17997,  %r17998},{%r17999,  %r18000},{%f2961, %f2962, %f2963, %f2964};

	// end inline asm
	// begin inline asm
	mma.sync.aligned.m16n8k16.row.col.f32.f16.f16.f32{%f2993,  %f2994,  %f2995,  %f2996},{%r17999,  %r18000,  %r17997,  %r17998},{%r17999,  %r18000},{%f2969, %f2970, %f2971, %f2972};

	// end inline asm
	// begin inline asm
	mma.sync.aligned.m16n8k16.row.col.f32.f16.f16.f32{%f3001,  %f3002,  %f3003,  %f3004},{%r17999,  %r18000,  %r17997,  %r17998},{%r17999,  %r18000},{%f2977, %f2978, %f2979, %f2980};

	// end inline asm
	// begin inline asm
	mma.sync.aligned.m16n8k16.row.col.f32.f16.f16.f32{%f3009,  %f3010,  %f3011,  %f3012},{%r17999,  %r18000,  %r17997,  %r17998},{%r17999,  %r18000},{%f2985, %f2986, %f2987, %f2988};

	// end inline asm
	// begin inline asm
	mma.sync.aligned.m16n8k16.row.col.f32.f16.f16.f32{%f3017,  %f3018,  %f3019,  %f3020},{%r17999,  %r18000,  %r17997,  %r17998},{%r17999,  %r18000},{%f2993, %f2994, %f2995, %f2996};

	// end inline asm
	// begin inline asm
	mma.sync.aligned.m16n8k16.row.col.f32.f16.f16.f32{%f3025,  %f3026,  %f3027,  %f3028},{%r17999,  %r18000,  %r17997,  %r17998},{%r17999,  %r18000},{%f3001, %f3002, %f3003, %f3004};

	// end inline asm
	// begin inline asm
	mma.sync.aligned.m16n8k16.row.col.f32.f16.f16.f32{%f3033,  %f3034,  %f3035,  %f3036},{%r17999,  %r18000,  %r17997,  %r17998},{%r17999,  %r18000},{%f3009, %f3010, %f3011, %f3012};

	// end inline asm
	// begin inline asm
	mma.sync.aligned.m16n8k16.row.col.f32.f16.f16.f32{%f3041,  %f3042,  %f3043,  %f3044},{%r17999,  %r18000,  %r17997,  %r17998},{%r17999,  %r18000},{%f3017, %f3018, %f3019, %f3020};

	// end inline asm
	// begin inline asm
	mma.sync.aligned.m16n8k16.row.col.f32.f16.f16.f32{%f3049,  %f3050,  %f3051,  %f3052},{%r17999,  %r18000,  %r17997,  %r17998},{%r17999,  %r18000},{%f3025, %f3026, %f3027, %f3028};

	// end inline asm
	// begin inline asm
	mma.sync.aligned.m16n8k16.row.col.f32.f16.f16.f32{%f3057,  %f3058,  %f3059,  %f3060},{%r17999,  %r18000,  %r17997,  %r17998},{%r17999,  %r18000},{%f3033, %f3034, %f3035, %f3036};

	// end inline asm
	// begin inline asm
	mma.sync.aligned.m16n8k16.row.col.f32.f16.f16.f32{%f3065,  %f3066,  %f3067,  %f3068},{%r17999,  %r18000,  %r17997,  %r17998},{%r17999,  %r18000},{%f3041, %f3042, %f3043, %f3044};

	// end inline asm
	// begin inline asm
	mma.sync.aligned.m16n8k16.row.col.f32.f16.f16.f32{%f3073,  %f3074,  %f3075,  %f3076},{%r17999,  %r18000,  %r17997,  %r17998},{%r17999,  %r18000},{%f3049, %f3050, %f3051, %f3052};

	// end inline asm
	// begin inline asm
	mma.sync.aligned.m16n8k16.row.col.f32.f16.f16.f32{%f3081,  %f3082,  %f3083,  %f3084},{%r17999,  %r18000,  %r17997,  %r17998},{%r17999,  %r18000},{%f3057, %f3058, %f3059, %f3060};

	// end inline asm
	// begin inline asm
	mma.sync.aligned.m16n8k16.row.col.f32.f16.f16.f32{%f3089,  %f3090,  %f3091,  %f3092},{%r17999,  %r18000,  %r17997,  %r17998},{%r17999,  %r18000},{%f3065, %f3066, %f3067, %f3068};

	// end inline asm
	// begin inline asm
	mma.sync.aligned.m16n8k16.row.col.f32.f16.f16.f32{%f3097,  %f3098,  %f3099,  %f3100},{%r17999,  %r18000,  %r17997,  %r17998},{%r17999,  %r18000},{%f3073, %f3074, %f3075, %f3076};

	// end inline asm
	// begin inline asm
	mma.sync.aligned.m16n8k16.row.col.f32.f16.f16.f32{%f3105,  %f3106,  %f3107,  %f3108},{%r17999,  %r18000,  %r17997,  %r17998},{%r17999,  %r18000},{%f3081, %f3082, %f3083, %f3084};

	// end inline asm
	// begin inline asm
	mma.sync.aligned.m16n8k16.row.col.f32.f16.f16.f32{%f3113,  %f3114,  %f3115,  %f3116},{%r17999,  %r18000,  %r17997,  %r17998},{%r17999,  %r18000},{%f3089, %f3090, %f3091, %f3092};

	// end inline asm
	// begin inline asm
	mma.sync.aligned.m16n8k16.row.col.f32.f16.f16.f32{%f3121,  %f3122,  %f3123,  %f3124},{%r17999,  %r18000,  %r17997,  %r17998},{%r17999,  %r18000},{%f3097, %f3098, %f3099, %f3100};

	// end inline asm
	// begin inline asm
	mma.sync.aligned.m16n8k16.row.col.f32.f16.f16.f32{%f3129,  %f3130,  %f3131,  %f3132},{%r17999,  %r18000,  %r17997,  %r17998},{%r17999,  %r18000},{%f3105, %f3106, %f3107, %f3108};

	// end inline asm
	// begin inline asm
	mma.sync.aligned.m16n8k16.row.col.f32.f16.f16.f32{%f3137,  %f3138,  %f3139,  %f3140},{%r17999,  %r18000,  %r17997,  %r17998},{%r17999,  %r18000},{%f3113, %f3114, %f3115, %f3116};

	// end inline asm
	// begin inline asm
	mma.sync.aligned.m16n8k16.row.col.f32.f16.f16.f32{%f3145,  %f3146,  %f3147,  %f3148},{%r17999,  %r18000,  %r17997,  %r17998},{%r17999,  %r18000},{%f3121, %f3122, %f3123, %f3124};

	// end inline asm
	// begin inline asm
	mma.sync.aligned.m16n8k16.row.col.f32.f16.f16.f32{%f3153,  %f3154,  %f3155,  %f3156},{%r17999,  %r18000,  %r17997,  %r17998},{%r17999,  %r18000},{%f3129, %f3130, %f3131, %f3132};

	// end inline asm
	// begin inline asm
	mma.sync.aligned.m16n8k16.row.col.f32.f16.f16.f32{%f3161,  %f3162,  %f3163,  %f3164},{%r17999,  %r18000,  %r17997,  %r17998},{%r17999,  %r18000},{%f3137, %f3138, %f3139, %f3140};

	// end inline asm
	// begin inline asm
	mma.sync.aligned.m16n8k16.row.col.f32.f16.f16.f32{%f3169,  %f3170,  %f3171,  %f3172},{%r17999,  %r18000,  %r17997,  %r17998},{%r17999,  %r18000},{%f3145, %f3146, %f3147, %f3148};

	// end inline asm
	// begin inline asm
	mma.sync.aligned.m16n8k16.row.col.f32.f16.f16.f32{%f3177,  %f3178,  %f3179,  %f3180},{%r17999,  %r18000,  %r17997,  %r17998},{%r17999,  %r18000},{%f3153, %f3154, %f3155, %f3156};

	// end inline asm
	// begin inline asm
	mma.sync.aligned.m16n8k16.row.col.f32.f16.f16.f32{%f3185,  %f3186,  %f3187,  %f3188},{%r17999,  %r18000,  %r17997,  %r17998},{%r17999,  %r18000},{%f3161, %f3162, %f3163, %f3164};

	// end inline asm
	// begin inline asm
	mma.sync.aligned.m16n8k16.row.col.f32.f16.f16.f32{%f3193,  %f3194,  %f3195,  %f3196},{%r17999,  %r18000,  %r17997,  %r17998},{%r17999,  %r18000},{%f3169, %f3170, %f3171, %f3172};

	// end inline asm
	// begin inline asm
	mma.sync.aligned.m16n8k16.row.col.f32.f16.f16.f32{%f3201,  %f3202,  %f3203,  %f3204},{%r17999,  %r18000,  %r17997,  %r17998},{%r17999,  %r18000},{%f3177, %f3178, %f3179, %f3180};

	// end inline asm
	// begin inline asm
	mma.sync.aligned.m16n8k16.row.col.f32.f16.f16.f32{%f3209,  %f3210,  %f3211,  %f3212},{%r17999,  %r18000,  %r17997,  %r17998},{%r17999,  %r18000},{%f3185, %f3186, %f3187, %f3188};

	// end inline asm
	// begin inline asm
	mma.sync.aligned.m16n8k16.row.col.f32.f16.f16.f32{%f3217,  %f3218,  %f3219,  %f3220},{%r17999,  %r18000,  %r17997,  %r17998},{%r17999,  %r18000},{%f3193, %f3194, %f3195, %f3196};

	// end inline asm
	// begin inline asm
	mma.sync.aligned.m16n8k16.row.col.f32.f16.f16.f32{%f3225,  %f3226,  %f3227,  %f3228},{%r17999,  %r18000,  %r17997,  %r17998},{%r17999,  %r18000},{%f3201, %f3202, %f3203, %f3204};

	// end inline asm
	// begin inline asm
	mma.sync.aligned.m16n8k16.row.col.f32.f16.f16.f32{%f3233,  %f3234,  %f3235,  %f3236},{%r17999,  %r18000,  %r17997,  %r17998},{%r17999,  %r18000},{%f3209, %f3210, %f3211, %f3212};

	// end inline asm
	// begin inline asm
	mma.sync.aligned.m16n8k16.row.col.f32.f16.f16.f32{%f3241,  %f3242,  %f3243,  %f3244},{%r17999,  %r18000,  %r17997,  %r17998},{%r17999,  %r18000},{%f3217, %f3218, %f3219, %f3220};

	// end inline asm
	// begin inline asm
	mma.sync.aligned.m16n8k16.row.col.f32.f16.f16.f32{%f3249,  %f3250,  %f3251,  %f3252},{%r17999,  %r18000,  %r17997,  %r17998},{%r17999,  %r18000},{%f3225, %f3226, %f3227, %f3228};

	// end inline asm
	// begin inline asm
	mma.sync.aligned.m16n8k16.row.col.f32.f16.f16.f32{%f3257,  %f3258,  %f3259,  %f3260},{%r17999,  %r18000,  %r17997,  %r17998},{%r17999,  %r18000},{%f3233, %f3234, %f3235, %f3236};

	// end inline asm
	// begin inline asm
	mma.sync.aligned.m16n8k16.row.col.f32.f16.f16.f32{%f3265,  %f3266,  %f3267,  %f3268},{%r17999,  %r18000,  %r17997,  %r17998},{%r17999,  %r18000},{%f3241, %f3242, %f3243, %f3244};

	// end inline asm
	// begin inline asm
	mma.sync.aligned.m16n8k16.row.col.f32.f16.f16.f32{%f3273,  %f3274,  %f3275,  %f3276},{%r17999,  %r18000,  %r17997,  %r17998},{%r17999,  %r18000},{%f3249, %f3250, %f3251, %f3252};

	// end inline asm
	// begin inline asm
	mma.sync.aligned.m16n8k16.row.col.f32.f16.f16.f32{%f3281,  %f3282,  %f3283,  %f3284},{%r17999,  %r18000,  %r17997,  %r17998},{%r17999,  %r18000},{%f3257, %f3258, %f3259, %f3260};

	// end inline asm
	// begin inline asm
	mma.sync.aligned.m16n8k16.row.col.f32.f16.f16.f32{%f3289,  %f3290,  %f3291,  %f3292},{%r17999,  %r18000,  %r17997,  %r17998},{%r17999,  %r18000},{%f3265, %f3266, %f3267, %f3268};

	// end inline asm
	// begin inline asm
	mma.sync.aligned.m16n8k16.row.col.f32.f16.f16.f32{%f3297,  %f3298,  %f3299,  %f3300},{%r17999,  %r18000,  %r17997,  %r17998},{%r17999,  %r18000},{%f3273, %f3274, %f3275, %f3276};

	// end inline asm
	// begin inline asm
	mma.sync.aligned.m16n8k16.row.col.f32.f16.f16.f32{%f3305,  %f3306,  %f3307,  %f3308},{%r17999,  %r18000,  %r17997,  %r17998},{%r17999,  %r18000},{%f3281, %f3282, %f3283, %f3284};

	// end inline asm
	// begin inline asm
	mma.sync.aligned.m16n8k16.row.col.f32.f16.f16.f32{%f3313,  %f3314,  %f3315,  %f3316},{%r17999,  %r18000,  %r17997,  %r17998},{%r17999,  %r18000},{%f3289, %f3290, %f3291, %f3292};

	// end inline asm
	// begin inline asm
	mma.sync.aligned.m16n8k16.row.col.f32.f16.f16.f32{%f3321,  %f3322,  %f3323,  %f3324},{%r17999,  %r18000,  %r17997,  %r17998},{%r17999,  %r18000},{%f3297, %f3298, %f3299, %f3300};

	// end inline asm
	// begin inline asm
	mma.sync.aligned.m16n8k16.row.col.f32.f16.f16.f32{%f3329,  %f3330,  %f3331,  %f3332},{%r17999,  %r18000,  %r17997,  %r17998},{%r17999,  %r18000},{%f3305, %f3306, %f3307, %f3308};

	// end inline asm
	// begin inline asm
	mma.sync.aligned.m16n8k16.row.col.f32.f16.f16.f32{%f3337,  %f3338,  %f3339,  %f3340},{%r17999,  %r18000,  %r17997,  %r17998},{%r17999,  %r18000},{%f3313, %f3314, %f3315, %f3316};

	// end inline asm
	// begin inline asm
	mma.sync.aligned.m16n8k16.row.col.f32.f16.f16.f32{%f3345,  %f3346,  %f3347,  %f3348},{%r17999,  %r18000,  %r17997,  %r17998},{%r17999,  %r18000},{%f3321, %f3322, %f3323, %f3324};

	// end inline asm
	// begin inline asm
	mma.sync.aligned.m16n8k16.row.col.f32.f16.f16.f32{%f3353,  %f3354,  %f3355,  %f3356},{%r17999,  %r18000,  %r17997,  %r17998},{%r17999,  %r18000},{%f3329, %f3330, %f3331, %f3332};

	// end inline asm
	// begin inline asm
	mma.sync.aligned.m16n8k16.row.col.f32.f16.f16.f32{%f3361,  %f3362,  %f3363,  %f3364},{%r17999,  %r18000,  %r17997,  %r17998},{%r17999,  %r18000},{%f3337, %f3338, %f3339, %f3340};

	// end inline asm
	// begin inline asm
	mma.sync.aligned.m16n8k16.row.col.f32.f16.f16.f32{%f3369,  %f3370,  %f3371,  %f3372},{%r17999,  %r18000,  %r17997,  %r17998},{%r17999,  %r18000},{%f3345, %f3346, %f3347, %f3348};

	// end inline asm
	// begin inline asm
	mma.sync.aligned.m16n8k16.row.col.f32.f16.f16.f32{%f3377,  %f3378,  %f3379,  %f3380},{%r17999,  %r18000,  %r17997,  %r17998},{%r17999,  %r18000},{%f3353, %f3354, %f3355, %f3356};

	// end inline asm
	// begin inline asm
	mma.sync.aligned.m16n8k16.row.col.f32.f16.f16.f32{%f3385,  %f3386,  %f3387,  %f3388},{%r17999,  %r18000,  %r17997,  %r17998},{%r17999,  %r18000},{%f3361, %f3362, %f3363, %f3364};

	// end inline asm
	// begin inline asm
	mma.sync.aligned.m16n8k16.row.col.f32.f16.f16.f32{%f3393,  %f3394,  %f3395,  %f3396},{%r17999,  %r18000,  %r17997,  %r17998},{%r17999,  %r18000},{%f3369, %f3370, %f3371, %f3372};

	// end inline asm
	// begin inline asm
	mma.sync.aligned.m16n8k16.row.col.f32.f16.f16.f32{%f3401,  %f3402,  %f3403,  %f3404},{%r17999,  %r18000,  %r17997,  %r17998},{%r17999,  %r18000},{%f3377, %f3378, %f3379, %f3380};

	// end inline asm
	// begin inline asm
	mma.sync.aligned.m16n8k16.row.col.f32.f16.f16.f32{%f3409,  %f3410,  %f3411,  %f3412},{%r17999,  %r18000,  %r17997,  %r17998},{%r17999,  %r18000},{%f3385, %f3386, %f3387, %f3388};

	// end inline asm
	// begin inline asm
	mma.sync.aligned.m16n8k16.row.col.f32.f16.f16.f32{%f3417,  %f3418,  %f3419,  %f3420},{%r17999,  %r18000,  %r17997,  %r17998},{%r17999,  %r18000},{%f3393, %f3394, %f3395, %f3396};

	// end inline asm
	// begin inline asm
	mma.sync.aligned.m16n8k16.row.col.f32.f16.f16.f32{%f3425,  %f3426,  %f3427,  %f3428},{%r17999,  %r18000,  %r17997,  %r17998},{%r17999,  %r18000},{%f3401, %f3402, %f3403, %f3404};

	// end inline asm
	// begin inline asm
	mma.sync.aligned.m16n8k16.row.col.f32.f16.f16.f32{%f3433,  %f3434,  %f3435,  %f3436},{%r17999,  %r18000,  %r17997,  %r17998},{%r17999,  %r18000},{%f3409, %f3410, %f3411, %f3412};

	// end inline asm
	// begin inline asm
	mma.sync.aligned.m16n8k16.row.col.f32.f16.f16.f32{%f3441,  %f3442,  %f3443,  %f3444},{%r17999,  %r18000,  %r17997,  %r17998},{%r17999,  %r18000},{%f3417, %f3418, %f3419, %f3420};

	// end inline asm
	// begin inline asm
	mma.sync.aligned.m16n8k16.row.col.f32.f16.f16.f32{%f3449,  %f3450,  %f3451,  %f3452},{%r17999,  %r18000,  %r17997,  %r17998},{%r17999,  %r18000},{%f3425, %f3426, %f3427, %f3428};

	// end inline asm
	// begin inline asm
	mma.sync.aligned.m16n8k16.row.col.f32.f16.f16.f32{%f3457,  %f3458,  %f3459,  %f3460},{%r17999,  %r18000,  %r17997,  %r17998},{%r17999,  %r18000},{%f3433, %f3434, %f3435, %f3436};

	// end inline asm
	// begin inline asm
	mma.sync.aligned.m16n8k16.row.col.f32.f16.f16.f32{%f3465,  %f3466,  %f3467,  %f3468},{%r17999,  %r18000,  %r17997,  %r17998},{%r17999,  %r18000},{%f3441, %f3442, %f3443, %f3444};

	// end inline asm
	// begin inline asm
	mma.sync.aligned.m16n8k16.row.col.f32.f16.f16.f32{%f3473,  %f3474,  %f3475,  %f3476},{%r17999,  %r18000,  %r17997,  %r17998},{%r17999,  %r18000},{%f3449, %f3450, %f3451, %f3452};

	// end inline asm
	// begin inline asm
	mma.sync.aligned.m16n8k16.row.col.f32.f16.f16.f32{%f3481,  %f3482,  %f3483,  %f3484},{%r17999,  %r18000,  %r17997,  %r17998},{%r17999,  %r18000},{%f3457, %f3458, %f3459, %f3460};

	// end inline asm
	// begin inline asm
	mma.sync.aligned.m16n8k16.row.col.f32.f16.f16.f32{%f3489,  %f3490,  %f3491,  %f3492},{%r17999,  %r18000,  %r17997,  %r17998},{%r17999,  %r18000},{%f3465, %f3466, %f3467, %f3468};

	// end inline asm
	// begin inline asm
	mma.sync.aligned.m16n8k16.row.col.f32.f16.f16.f32{%f3497,  %f3498,  %f3499,  %f3500},{%r17999,  %r18000,  %r17997,  %r17998},{%r17999,  %r18000},{%f3473, %f3474, %f3475, %f3476};

	// end inline asm
	// begin inline asm
	mma.sync.aligned.m16n8k16.row.col.f32.f16.f16.f32{%f3505,  %f3506,  %f3507,  %f3508},{%r17999,  %r18000,  %r17997,  %r17998},{%r17999,  %r18000},{%f3481, %f3482, %f3483, %f3484};

	// end inline asm
	// begin inline asm
	mma.sync.aligned.m16n8k16.row.col.f32.f16.f16.f32{%f3513,  %f3514,  %f3515,  %f3516},{%r17999,  %r18000,  %r17997,  %r17998},{%r17999,  %r18000},{%f3489, %f3490, %f3491, %f3492};

	// end inline asm
	// begin inline asm
	mma.sync.aligned.m16n8k16.row.col.f32.f16.f16.f32{%f3521,  %f3522,  %f3523,  %f3524},{%r17999,  %r18000,  %r17997,  %r17998},{%r17999,  %r18000},{%f3497, %f3498, %f3499, %f3500};

	// end inline asm
	// begin inline asm
	mma.sync.aligned.m16n8k16.row.col.f32.f16.f16.f32{%f3529,  %f3530,  %f3531,  %f3532},{%r17999,  %r18000,  %r17997,  %r17998},{%r17999,  %r18000},{%f3505, %f3506, %f3507, %f3508};

	// end inline asm
	// begin inline asm
	mma.sync.aligned.m16n8k16.row.col.f32.f16.f16.f32{%f3537,  %f3538,  %f3539,  %f3540},{%r17999,  %r18000,  %r17997,  %r17998},{%r17999,  %r18000},{%f3513, %f3514, %f3515, %f3516};

	// end inline asm
	// begin inline asm
	mma.sync.aligned.m16n8k16.row.col.f32.f16.f16.f32{%f3545,  %f3546,  %f3547,  %f3548},{%r17999,  %r18000,  %r17997,  %r17998},{%r17999,  %r18000},{%f3521, %f3522, %f3523, %f3524};

	// end inline asm
	// begin inline asm
	mma.sync.aligned.m16n8k16.row.col.f32.f16.f16.f32{%f3553,  %f3554,  %f3555,  %f3556},{%r17999,  %r18000,  %r17997,  %r17998},{%r17999,  %r18000},{%f3529, %f3530, %f3531, %f3532};

	// end inline asm
	// begin inline asm
	mma.sync.aligned.m16n8k16.row.col.f32.f16.f16.f32{%f3561,  %f3562,  %f3563,  %f3564},{%r17999,  %r18000,  %r17997,  %r17998},{%r17999,  %r18000},{%f3537, %f3538, %f3539, %f3540};

	// end inline asm
	// begin inline asm
	mma.sync.aligned.m16n8k16.row.col.f32.f16.f16.f32{%f3569,  %f3570,  %f3571,  %f3572},{%r17999,  %r18000,  %r17997,  %r17998},{%r17999,  %r18000},{%f3545, %f3546, %f3547, %f3548};

	// end inline asm
	// begin inline asm
	mma.sync.aligned.m16n8k16.row.col.f32.f16.f16.f32{%f3577,  %f3578,  %f3579,  %f3580},{%r17999,  %r18000,  %r17997,  %r17998},{%r17999,  %r18000},{%f3553, %f3554, %f3555, %f3556};

	// end inline asm
	// begin inline asm
	mma.sync.aligned.m16n8k16.row.col.f32.f16.f16.f32{%f3585,  %f3586,  %f3587,  %f3588},{%r17999,  %r18000,  %r17997,  %r17998},{%r17999,  %r18000},{%f3561, %f3562, %f3563, %f3564};

	// end inline asm
	// begin inline asm
	mma.sync.aligned.m16n8k16.row.col.f32.f16.f16.f32{%f3593,  %f3594,  %f3595,  %f3596},{%r17999,  %r18000,  %r17997,  %r17998},{%r17999,  %r18000},{%f3569, %f3570, %f3571, %f3572};

	// end inline asm
	// begin inline asm
	mma.sync.aligned.m16n8k16.row.col.f32.f16.f16.f32{%f3601,  %f3602,  %f3603,  %f3604},{%r17999,  %r18000,  %r17997,  %r17998},{%r17999,  %r18000},{%f3577, %f3578, %f3579, %f3580};

	// end inline asm
	// begin inline asm
	mma.sync.aligned.m16n8k16.row.col.f32.f16.f16.f32{%f3609,  %f3610,  %f3611,  %f3612},{%r17999,  %r18000,  %r17997,  %r17998},{%r17999,  %r18000},{%f3585, %f3586, %f3587, %f3588};

	// end inline asm
	// begin inline asm
	mma.sync.aligned.m16n8k16.row.col.f32.f16.f16.f32{%f3617,  %f3618,  %f3619,  %f3620},{%r17999,  %r18000,  %r17997,  %r17998},{%r17999,  %r18000},{%f3593, %f3594, %f3595, %f3596};

	// end inline asm
	// begin inline asm
	mma.sync.aligned.m16n8k16.row.col.f32.f16.f16.f32{%f3625,  %f3626,  %f3627,  %f3628},{%r17999,  %r18000,  %r17997,  %r17998},{%r17999,  %r18000},{%f3601, %f3602, %f3603, %f3604};

	// end inline asm
	// begin inline asm
	mma.sync.aligned.m16n8k16.row.col.f32.f16.f16.f32{%f3633,  %f3634,  %f3635,  %f3636},{%r17999,  %r18000,  %r17997,  %r17998},{%r17999,  %r18000},{%f3609, %f3610, %f3611, %f3612};

	// end inline asm
	// begin inline asm
	mma.sync.aligned.m16n8k16.row.col.f32.f16.f16.f32{%f3641,  %f3642,  %f3643,  %f3644},{%r17999,  %r18000,  %r17997,  %r17998},{%r17999,  %r18000},{%f3617, %f3618, %f3619, %f3620};

	// end inline asm
	// begin inline asm
	mma.sync.aligned.m16n8k16.row.col.f32.f16.f16.f32{%f3649,  %f3650,  %f3651,  %f3652},{%r17999,  %r18000,  %r17997,  %r17998},{%r17999,  %r18000},{%f3625, %f3626, %f3627, %f3628};

	// end inline asm
	// begin inline asm
	mma.sync.aligned.m16n8k16.row.col.f32.f16.f16.f32{%f3657,  %f3658,  %f3659,  %f3660},{%r17999,  %r18000,  %r17997,  %r17998},{%r17999,  %r18000},{%f3633, %f3634, %f3635, %f3636};

	// end inline asm
	// begin inline asm
	mma.sync.aligned.m16n8k16.row.col.f32.f16.f16.f32{%f3665,  %f3666,  %f3667,  %f3668},{%r17999,  %r18000,  %r17997,  %r17998},{%r17999,  %r18000},{%f3641, %f3642, %f3643, %f3644};

	// end inline asm
	// begin inline asm
	mma.sync.aligned.m16n8k16.row.col.f32.f16.f16.f32{%f3673,  %f3674,  %f3675,  %f3676},{%r17999,  %r18000,  %r17997,  %r17998},{%r17999,  %r18000},{%f3649, %f3650, %f3651, %f3652};

	// end inline asm
	// begin inline asm
	mma.sync.aligned.m16n8k16.row.col.f32.f16.f16.f32{%f3681,  %f3682,  %f3683,  %f3684},{%r17999,  %r18000,  %r17997,  %r17998},{%r17999,  %r18000},{%f3657, %f3658, %f3659, %f3660};

	// end inline asm
	// begin inline asm
	mma.sync.aligned.m16n8k16.row.col.f32.f16.f16.f32{%f3689,  %f3690,  %f3691,  %f3692},{%r17999,  %r18000,  %r17997,  %r17998},{%r17999,  %r18000},{%f3665, %f3666, %f3667, %f3668};

	// end inline asm
	// begin inline asm
	mma.sync.aligned.m16n8k16.row.col.f32.f16.f16.f32{%f3697,  %f3698,  %f3699,  %f3700},{%r17999,  %r18000,  %r17997,  %r17998},{%r17999,  %r18000},{%f3673, %f3674, %f3675, %f3676};

	// end inline asm
	// begin inline asm
	mma.sync.aligned.m16n8k16.row.col.f32.f16.f16.f32{%f3705,  %f3706,  %f3707,  %f3708},{%r17999,  %r18000,  %r17997,  %r17998},{%r17999,  %r18000},{%f3681, %f3682, %f3683, %f3684};

	// end inline asm
	// begin inline asm
	mma.sync.aligned.m16n8k16.row.col.f32.f16.f16.f32{%f3713,  %f3714,  %f3715,  %f3716},{%r17999,  %r18000,  %r17997,  %r17998},{%r17999,  %r18000},{%f3689, %f3690, %f3691, %f3692};

	// end inline asm
	// begin inline asm
	mma.sync.aligned.m16n8k16.row.col.f32.f16.f16.f32{%f3721,  %f3722,  %f3723,  %f3724},{%r17999,  %r18000,  %r17997,  %r17998},{%r17999,  %r18000},{%f3697, %f3698, %f3699, %f3700};

	// end inline asm
	// begin inline asm
	mma.sync.aligned.m16n8k16.row.col.f32.f16.f16.f32{%f3729,  %f3730,  %f3731,  %f3732},{%r17999,  %r18000,  %r17997,  %r17998},{%r17999,  %r18000},{%f3705, %f3706, %f3707, %f3708};

	// end inline asm
	// begin inline asm
	mma.sync.aligned.m16n8k16.row.col.f32.f16.f16.f32{%f3737,  %f3738,  %f3739,  %f3740},{%r17999,  %r18000,  %r17997,  %r17998},{%r17999,  %r18000},{%f3713, %f3714, %f3715, %f3716};

	// end inline asm
	// begin inline asm
	mma.sync.aligned.m16n8k16.row.col.f32.f16.f16.f32{%f3745,  %f3746,  %f3747,  %f3748},{%r17999,  %r18000,  %r17997,  %r17998},{%r17999,  %r18000},{%f3721, %f3722, %f3723, %f3724};

	// end inline asm
	// begin inline asm
	mma.sync.aligned.m16n8k16.row.col.f32.f16.f16.f32{%f3753,  %f3754,  %f3755,  %f3756},{%r17999,  %r18000,  %r17997,  %r17998},{%r17999,  %r18000},{%f3729, %f3730, %f3731, %f3732};

	// end inline asm
	// begin inline asm
	mma.sync.aligned.m16n8k16.row.col.f32.f16.f16.f32{%f3761,  %f3762,  %f3763,  %f3764},{%r17999,  %r18000,  %r17997,  %r17998},{%r17999,  %r18000},{%f3737, %f3738, %f3739, %f3740};

	// end inline asm
	// begin inline asm
	mma.sync.aligned.m16n8k16.row.col.f32.f16.f16.f32{%f3769,  %f3770,  %f3771,  %f3772},{%r17999,  %r18000,  %r17997,  %r17998},{%r17999,  %r18000},{%f3745, %f3746, %f3747, %f3748};

	// end inline asm
	// begin inline asm
	mma.sync.aligned.m16n8k16.row.col.f32.f16.f16.f32{%f3777,  %f3778,  %f3779,  %f3780},{%r17999,  %r18000,  %r17997,  %r17998},{%r17999,  %r18000},{%f3753, %f3754, %f3755, %f3756};

	// end inline asm
	// begin inline asm
	mma.sync.aligned.m16n8k16.row.col.f32.f16.f16.f32{%f3785,  %f3786,  %f3787,  %f3788},{%r17999,  %r18000,  %r17997,  %r17998},{%r17999,  %r18000},{%f3761, %f3762, %f3763, %f3764};

	// end inline asm
	// begin inline asm
	mma.sync.aligned.m16n8k16.row.col.f32.f16.f16.f32{%f3793,  %f3794,  %f3795,  %f3796},{%r17999,  %r18000,  %r17997,  %r17998},{%r17999,  %r18000},{%f3769, %f3770, %f3771, %f3772};

	// end inline asm
	// begin inline asm
	mma.sync.aligned.m16n8k16.row.col.f32.f16.f16.f32{%f3801,  %f3802,  %f3803,  %f3804},{%r17999,  %r18000,  %r17997,  %r17998},{%r17999,  %r18000},{%f3777, %f3778, %f3779, %f3780};

	// end inline asm
	// begin inline asm
	mma.sync.aligned.m16n8k16.row.col.f32.f16.f16.f32{%f3809,  %f3810,  %f3811,  %f3812},{%r17999,  %r18000,  %r17997,  %r17998},{%r17999,  %r18000},{%f3785, %f3786, %f3787, %f3788};

	// end inline asm
	// begin inline asm
	mma.sync.aligned.m16n8k16.row.col.f32.f16.f16.f32{%f3817,  %f3818,  %f3819,  %f3820},{%r17999,  %r18000,  %r17997,  %r17998},{%r17999,  %r18000},{%f3793, %f3794, %f3795, %f3796};

	// end inline asm
	// begin inline asm
	mma.sync.aligned.m16n8k16.row.col.f32.f16.f16.f32{%f3825,  %f3826,  %f3827,  %f3828},{%r17999,  %r18000,  %r17997,  %r17998},{%r17999,  %r18000},{%f3801, %f3802, %f3803, %f3804};

	// end inline asm
	// begin inline asm
	mma.sync.aligned.m16n8k16.row.col.f32.f16.f16.f32{%f3833,  %f3834,  %f3835,  %f3836},{%r17999,  %r18000,  %r17997,  %r17998},{%r17999,  %r18000},{%f3809, %f3810, %f3811, %f3812};

	// end inline asm
	// begin inline asm
	mma.sync.aligned.m16n8k16.row.col.f32.f16.f16.f32{%f3841,  %f3842,  %f3843,  %f3844},{%r17999,  %r18000,  %r17997,  %r17998},{%r17999,  %r18000},{%f3817, %f3818, %f3819, %f3820};

	// end inline asm
	// begin inline asm
	mma.sync.aligned.m16n8k16.row.col.f32.f16.f16.f32{%f3849,  %f3850,  %f3851,  %f3852},{%r17999,  %r18000,  %r17997,  %r17998},{%r17999,  %r18000},{%f3825, %f3826, %f3827, %f3828};

	// end inline asm
	// begin inline asm
	mma.sync.aligned.m16n8k16.row.col.f32.f16.f16.f32{%f3857,  %f3858,  %f3859,  %f3860},{%r17999,  %r18000,  %r17997,  %r17998},{%r17999,  %r18000},{%f3833, %f3834, %f3835, %f3836};

	// end inline asm
	// begin inline asm
	mma.sync.aligned.m16n8k16.row.col.f32.f16.f16.f32{%f3865,  %f3866,  %f3867,  %f3868},{%r17999,  %r18000,  %r17997,  %r17998},{%r17999,  %r18000},{%f3841, %f3842, %f3843, %f3844};

	// end inline asm
	// begin inline asm
	mma.sync.aligned.m16n8k16.row.col.f32.f16.f16.f32{%f3873,  %f3874,  %f3875,  %f3876},{%r17999,  %r18000,  %r17997,  %r17998},{%r17999,  %r18000},{%f3849, %f3850, %f3851, %f3852};

	// end inline asm
	// begin inline asm
	mma.sync.aligned.m16n8k16.row.col.f32.f16.f16.f32{%f3881,  %f3882,  %f3883,  %f3884},{%r17999,  %r18000,  %r17997,  %r17998},{%r17999,  %r18000},{%f3857, %f3858, %f3859, %f3860};

	// end inline asm
	// begin inline asm
	mma.sync.aligned.m16n8k16.row.col.f32.f16.f16.f32{%f3889,  %f3890,  %f3891,  %f3892},{%r17999,  %r18000,  %r17997,  %r17998},{%r17999,  %r18000},{%f3865, %f3866, %f3867, %f3868};

	// end inline asm
	// begin inline asm
	mma.sync.aligned.m16n8k16.row.col.f32.f16.f16.f32{%f3897,  %f3898,  %f3899,  %f3900},{%r17999,  %r18000,  %r17997,  %r17998},{%r17999,  %r18000},{%f3873, %f3874, %f3875, %f3876};

	// end inline asm
	// begin inline asm
	mma.sync.aligned.m16n8k16.row.col.f32.f16.f16.f32{%f3905,  %f3906,  %f3907,  %f3908},{%r17999,  %r18000,  %r17997,  %r17998},{%r17999,  %r18000},{%f3881, %f3882, %f3883, %f3884};

	// end inline asm
	// begin inline asm
	mma.sync.aligned.m16n8k16.row.col.f32.f16.f16.f32{%f3913,  %f3914,  %f3915,  %f3916},{%r17999,  %r18000,  %r17997,  %r17998},{%r17999,  %r18000},{%f3889, %f3890, %f3891, %f3892};

	// end inline asm
	// begin inline asm
	mma.sync.aligned.m16n8k16.row.col.f32.f16.f16.f32{%f3921,  %f3922,  %f3923,  %f3924},{%r17999,  %r18000,  %r17997,  %r17998},{%r17999,  %r18000},{%f3897, %f3898, %f3899, %f3900};

	// end inline asm
	// begin inline asm
	mma.sync.aligned.m16n8k16.row.col.f32.f16.f16.f32{%f3929,  %f3930,  %f3931,  %f3932},{%r17999,  %r18000,  %r17997,  %r17998},{%r17999,  %r18000},{%f3905, %f3906, %f3907, %f3908};

	// end inline asm
	// begin inline asm
	mma.sync.aligned.m16n8k16.row.col.f32.f16.f16.f32{%f3937,  %f3938,  %f3939,  %f3940},{%r17999,  %r18000,  %r17997,  %r17998},{%r17999,  %r18000},{%f3913, %f3914, %f3915, %f3916};

	// end inline asm
	// begin inline asm
	mma.sync.aligned.m16n8k16.row.col.f32.f16.f16.f32{%f3945,  %f3946,  %f3947,  %f3948},{%r17999,  %r18000,  %r17997,  %r17998},{%r17999,  %r18000},{%f3921, %f3922, %f3923, %f3924};

	// end inline asm
	// begin inline asm
	mma.sync.aligned.m16n8k16.row.col.f32.f16.f16.f32{%f3953,  %f3954,  %f3955,  %f3956},{%r17999,  %r18000,  %r17997,  %r17998},{%r17999,  %r18000},{%f3929, %f3930, %f3931, %f3932};

	// end inline asm
	// begin inline asm
	mma.sync.aligned.m16n8k16.row.col.f32.f16.f16.f32{%f3961,  %f3962,  %f3963,  %f3964},{%r17999,  %r18000,  %r17997,  %r17998},{%r17999,  %r18000},{%f3937, %f3938, %f3939, %f3940};

	// end inline asm
	// begin inline asm
	mma.sync.aligned.m16n8k16.row.col.f32.f16.f16.f32{%f3969,  %f3970,  %f3971,  %f3972},{%r17999,  %r18000,  %r17997,  %r17998},{%r17999,  %r18000},{%f3945, %f3946, %f3947, %f3948};

	// end inline asm
	// begin inline asm
	mma.sync.aligned.m16n8k16.row.col.f32.f16.f16.f32{%f3977,  %f3978,  %f3979,  %f3980},{%r17999,  %r18000,  %r17997,  %r17998},{%r17999,  %r18000},{%f3953, %f3954, %f3955, %f3956};

	// end inline asm
	// begin inline asm
	mma.sync.aligned.m16n8k16.row.col.f32.f16.f16.f32{%f3985,  %f3986,  %f3987,  %f3988},{%r17999,  %r18000,  %r17997,  %r17998},{%r17999,  %r18000},{%f3961, %f3962, %f3963, %f3964};

	// end inline asm
	// begin inline asm
	mma.sync.aligned.m16n8k16.row.col.f32.f16.f16.f32{%f3993,  %f3994,  %f3995,  %f3996},{%r17999,  %r18000,  %r17997,  %r17998},{%r17999,  %r18000},{%f3969, %f3970, %f3971, %f3972};

	// end inline asm
	// begin inline asm
	mma.sync.aligned.m16n8k16.row.col.f32.f16.f16.f32{%f4001,  %f4002,  %f4003,  %f4004},{%r17999,  %r18000,  %r17997,  %r17998},{%r17999,  %r18000},{%f3977, %f3978, %f3979, %f3980};

	// end inline asm
	// begin inline asm
	mma.sync.aligned.m16n8k16.row.col.f32.f16.f16.f32{%f4009,  %f4010,  %f4011,  %f4012},{%r17999,  %r18000,  %r17997,  %r17998},{%r17999,  %r18000},{%f3985, %f3986, %f3987, %f3988};

	// end inline asm
	// begin inline asm
	mma.sync.aligned.m16n8k16.row.col.f32.f16.f16.f32{%f4017,  %f4018,  %f4019,  %f4020},{%r17999,  %r18000,  %r17997,  %r17998},{%r17999,  %r18000},{%f3993, %f3994, %f3995, %f3996};

	// end inline asm
	// begin inline asm
	mma.sync.aligned.m16n8k16.row.col.f32.f16.f16.f32{%f4025,  %f4026,  %f4027,  %f4028},{%r17999,  %r18000,  %r17997,  %r17998},{%r17999,  %r18000},{%f4001, %f4002, %f4003, %f4004};

	// end inline asm
	// begin inline asm
	mma.sync.aligned.m16n8k16.row.col.f32.f16.f16.f32{%f4033,  %f4034,  %f4035,  %f4036},{%r17999,  %r18000,  %r17997,  %r17998},{%r17999,  %r18000},{%f4009, %f4010, %f4011, %f4012};

	// end inline asm
	// begin inline asm
	mma.sync.aligned.m16n8k16.row.col.f32.f16.f16.f32{%f4041,  %f4042,  %f4043,  %f4044},{%r17999,  %r18000,  %r17997,  %r17998},{%r17999,  %r18000},{%f4017, %f4018, %f4019, %f4020};

	// end inline asm
	// begin inline asm
	mma.sync.aligned.m16n8k16.row.col.f32.f16.f16.f32{%f4049,  %f4050,  %f4051,  %f4052},{%r17999,  %r18000,  %r17997,  %r17998},{%r17999,  %r18000},{%f4025, %f4026, %f4027, %f4028};

	// end inline asm
	// begin inline asm
	mma.sync.aligned.m16n8k16.row.col.f32.f16.f16.f32{%f4057,  %f4058,  %f4059,  %f4060},{%r17999,  %r18000,  %r17997,  %r17998},{%r17999,  %r18000},{%f4033, %f4034, %f4035, %f4036};

	// end inline asm
	// begin inline asm
	mma.sync.aligned.m16n8k16.row.col.f32.f16.f16.f32{%f4065,  %f4066,  %f4067,  %f4068},{%r17999,  %r18000,  %r17997,  %r17998},{%r17999,  %r18000},{%f4041, %f4042, %f4043, %f4044};

	// end inline asm
	// begin inline asm
	mma.sync.aligned.m16n8k16.row.col.f32.f16.f16.f32{%f4073,  %f4074,  %f4075,  %f4076},{%r17999,  %r18000,  %r17997,  %r17998},{%r17999,  %r18000},{%f4049, %f4050, %f4051, %f4052};

	// end inline asm
	// begin inline asm
	mma.sync.aligned.m16n8k16.row.col.f32.f16.f16.f32{%f4081,  %f4082,  %f4083,  %f4084},{%r17999,  %r18000,  %r17997,  %r17998},{%r17999,  %r18000},{%f4057, %f4058, %f4059, %f4060};

	// end inline asm
	// begin inline asm
	mma.sync.aligned.m16n8k16.row.col.f32.f16.f16.f32{%f4089,  %f4090,  %f4091,  %f4092},{%r17999,  %r18000,  %r17997,  %r17998},{%r17999,  %r18000},{%f4065, %f4066, %f4067, %f4068};

	// end inline asm
	// begin inline asm
	mma.sync.aligned.m16n8k16.row.col.f32.f16.f16.f32{%f4097,  %f4098,  %f4099,  %f4100},{%r17999,  %r18000,  %r17997,  %r17998},{%r17999,  %r18000},{%f4073, %f4074, %f4075, %f4076};

	// end inline asm
	// begin inline asm
	mma.sync.aligned.m16n8k16.row.col.f32.f16.f16.f32{%f4105,  %f4106,  %f4107,  %f4108},{%r17999,  %r18000,  %r17997,  %r17998},{%r17999,  %r18000},{%f4081, %f4082, %f4083, %f4084};

	// end inline asm
	// begin inline asm
	mma.sync.aligned.m16n8k16.row.col.f32.f16.f16.f32{%f4113,  %f4114,  %f4115,  %f4116},{%r17999,  %r18000,  %r17997,  %r17998},{%r17999,  %r18000},{%f4089, %f4090, %f4091, %f4092};

	// end inline asm
	// begin inline asm
	mma.sync.aligned.m16n8k16.row.col.f32.f16.f16.f32{%f4121,  %f4122,  %f4123,  %f4124},{%r17999,  %r18000,  %r17997,  %r17998},{%r17999,  %r18000},{%f4097, %f4098, %f4099, %f4100};

	// end inline asm
	// begin inline asm
	mma.sync.aligned.m16n8k16.row.col.f32.f16.f16.f32{%f4129,  %f4130,  %f4131,  %f4132},{%r17999,  %r18000,  %r17997,  %r17998},{%r17999,  %r18000},{%f4105, %f4106, %f4107, %f4108};

	// end inline asm
	// begin inline asm
	mma.sync.aligned.m16n8k16.row.col.f32.f16.f16.f32{%f4137,  %f4138,  %f4139,  %f4140},{%r17999,  %r18000,  %r17997,  %r17998},{%r17999,  %r18000},{%f4113, %f4114, %f4115, %f4116};

	// end inline asm
	// begin inline asm
	mma.sync.aligned.m16n8k16.row.col.f32.f16.f16.f32{%f4145,  %f4146,  %f4147,  %f4148},{%r17999,  %r18000,  %r17997,  %r17998},{%r17999,  %r18000},{%f4121, %f4122, %f4123, %f4124};

	// end inline asm
	// begin inline asm
	mma.sync.aligned.m16n8k16.row.col.f32.f16.f16.f32{%f4153,  %f4154,  %f4155,  %f4156},{%r17999,  %r18000,  %r17997,  %r17998},{%r17999,  %r18000},{%f4129, %f4130, %f4131, %f4132};

	// end inline asm
	// begin inline asm
	mma.sync.aligned.m16n8k16.row.col.f32.f16.f16.f32{%f4161,  %f4162,  %f4163,  %f4164},{%r17999,  %r18000,  %r17997,  %r17998},{%r17999,  %r18000},{%f4137, %f4138, %f4139, %f4140};

	// end inline asm
	// begin inline asm
	mma.sync.aligned.m16n8k16.row.col.f32.f16.f16.f32{%f4169,  %f4170,  %f4171,  %f4172},{%r17999,  %r18000,  %r17997,  %r17998},{%r17999,  %r18000},{%f4145, %f4146, %f4147, %f4148};

	// end inline asm
	// begin inline asm
	mma.sync.aligned.m16n8k16.row.col.f32.f16.f16.f32{%f4177,  %f4178,  %f4179,  %f4180},{%r17999,  %r18000,  %r17997,  %r17998},{%r17999,  %r18000},{%f4153, %f4154, %f4155, %f4156};

	// end inline asm
	// begin inline asm
	mma.sync.aligned.m16n8k16.row.col.f32.f16.f16.f32{%f4185,  %f4186,  %f4187,  %f4188},{%r17999,  %r18000,  %r17997,  %r17998},{%r17999,  %r18000},{%f4161, %f4162, %f4163, %f4164};

	// end inline asm
	// begin inline asm
	mma.sync.aligned.m16n8k16.row.col.f32.f16.f16.f32{%f4193,  %f4194,  %f4195,  %f4196},{%r17999,  %r18000,  %r17997,  %r17998},{%r17999,  %r18000},{%f4169, %f4170, %f4171, %f4172};

	// end inline asm
	// begin inline asm
	mma.sync.aligned.m16n8k16.row.col.f32.f16.f16.f32{%f4201,  %f4202,  %f4203,  %f4204},{%r17999,  %r18000,  %r17997,  %r17998},{%r17999,  %r18000},{%f4177, %f4178, %f4179, %f4180};

	// end inline asm
	// begin inline asm
	mma.sync.aligned.m16n8k16.row.col.f32.f16.f16.f32{%f4209,  %f4210,  %f4211,  %f4212},{%r17999,  %r18000,  %r17997,  %r17998},{%r17999,  %r18000},{%f4185, %f4186, %f4187, %f4188};

	// end inline asm
	// begin inline asm
	mma.sync.aligned.m16n8k16.row.col.f32.f16.f16.f32{%f4217,  %f4218,  %f4219,  %f4220},{%r17999,  %r18000,  %r17997,  %r17998},{%r17999,  %r18000},{%f4193, %f4194, %f4195, %f4196};

	// end inline asm
	// begin inline asm
	mma.sync.aligned.m16n8k16.row.col.f32.f16.f16.f32{%f4225,  %f4226,  %f4227,  %f4228},{%r17999,  %r18000,  %r17997,  %r17998},{%r17999,  %r18000},{%f4201, %f4202, %f4203, %f4204};

	// end inline asm
	// begin inline asm
	mma.sync.aligned.m16n8k16.row.col.f32.f16.f16.f32{%f4233,  %f4234,  %f4235,  %f4236},{%r17999,  %r18000,  %r17997,  %r17998},{%r17999,  %r18000},{%f4209, %f4210, %f4211, %f4212};

	// end inline asm
	// begin inline asm
	mma.sync.aligned.m16n8k16.row.col.f32.f16.f16.f32{%f4241,  %f4242,  %f4243,  %f4244},{%r17999,  %r18000,  %r17997,  %r17998},{%r17999,  %r18000},{%f4217, %f4218, %f4219, %f4220};

	// end inline asm
	// begin inline asm
	mma.sync.aligned.m16n8k16.row.col.f32.f16.f16.f32{%f4249,  %f4250,  %f4251,  %f4252},{%r17999,  %r18000,  %r17997,  %r17998},{%r17999,  %r18000},{%f4225, %f4226, %f4227, %f4228};

	// end inline asm
	// begin inline asm
	mma.sync.aligned.m16n8k16.row.col.f32.f16.f16.f32{%f4257,  %f4258,  %f4259,  %f4260},{%r17999,  %r18000,  %r17997,  %r17998},{%r17999,  %r18000},{%f4233, %f4234, %f4235, %f4236};

	// end inline asm
	// begin inline asm
	mma.sync.aligned.m16n8k16.row.col.f32.f16.f16.f32{%f4265,  %f4266,  %f4267,  %f4268},{%r17999,  %r18000,  %r17997,  %r17998},{%r17999,  %r18000},{%f4241, %f4242, %f4243, %f4244};

	// end inline asm
	// begin inline asm
	mma.sync.aligned.m16n8k16.row.col.f32.f16.f16.f32{%f4273,  %f4274,  %f4275,  %f4276},{%r17999,  %r18000,  %r17997,  %r17998},{%r17999,  %r18000},{%f4249, %f4250, %f4251, %f4252};

	// end inline asm
	// begin inline asm
	mma.sync.aligned.m16n8k16.row.col.f32.f16.f16.f32{%f4281,  %f4282,  %f4283,  %f4284},{%r17999,  %r18000,  %r17997,  %r17998},{%r17999,  %r18000},{%f4257, %f4258, %f4259, %f4260};

	// end inline asm
	// begin inline asm
	mma.sync.aligned.m16n8k16.row.col.f32.f16.f16.f32{%f4289,  %f4290,  %f4291,  %f4292},{%r17999,  %r18000,  %r17997,  %r17998},{%r17999,  %r18000},{%f4265, %f4266, %f4267, %f4268};

	// end inline asm
	// begin inline asm
	mma.sync.aligned.m16n8k16.row.col.f32.f16.f16.f32{%f4297,  %f4298,  %f4299,  %f4300},{%r17999,  %r18000,  %r17997,  %r17998},{%r17999,  %r18000},{%f4273, %f4274, %f4275, %f4276};

	// end inline asm
	// begin inline asm
	mma.sync.aligned.m16n8k16.row.col.f32.f16.f16.f32{%f4305,  %f4306,  %f4307,  %f4308},{%r17999,  %r18000,  %r17997,  %r17998},{%r17999,  %r18000},{%f4281, %f4282, %f4283, %f4284};

	// end inline asm
	// begin inline asm
	mma.sync.aligned.m16n8k16.row.col.f32.f16.f16.f32{%f4313,  %f4314,  %f4315,  %f4316},{%r17999,  %r18000,  %r17997,  %r17998},{%r17999,  %r18000},{%f4289, %f4290, %f4291, %f4292};

	// end inline asm
	// begin inline asm
	mma.sync.aligned.m16n8k16.row.col.f32.f16.f16.f32{%f4321,  %f4322,  %f4323,  %f4324},{%r17999,  %r18000,  %r17997,  %r17998},{%r17999,  %r18000},{%f4297, %f4298, %f4299, %f4300};

	// end inline asm
	// begin inline asm
	mma.sync.aligned.m16n8k16.row.col.f32.f16.f16.f32{%f4329,  %f4330,  %f4331,  %f4332},{%r17999,  %r18000,  %r17997,  %r17998},{%r17999,  %r18000},{%f4305, %f4306, %f4307, %f4308};

	// end inline asm
	// begin inline asm
	mma.sync.aligned.m16n8k16.row.col.f32.f16.f16.f32{%f4337,  %f4338,  %f4339,  %f4340},{%r17999,  %r18000,  %r17997,  %r17998},{%r17999,  %r18000},{%f4313, %f4314, %f4315, %f4316};

	// end inline asm
	// begin inline asm
	mma.sync.aligned.m16n8k16.row.col.f32.f16.f16.f32{%f4345,  %f4346,  %f4347,  %f4348},{%r17999,  %r18000,  %r17997,  %r17998},{%r17999,  %r18000},{%f4321, %f4322, %f4323, %f4324};

	// end inline asm
	// begin inline asm
	mma.sync.aligned.m16n8k16.row.col.f32.f16.f16.f32{%f4353,  %f4354,  %f4355,  %f4356},{%r17999,  %r18000,  %r17997,  %r17998},{%r17999,  %r18000},{%f4329, %f4330, %f4331, %f4332};

	// end inline asm
	// begin inline asm
	mma.sync.aligned.m16n8k16.row.col.f32.f16.f16.f32{%f4361,  %f4362,  %f4363,  %f4364},{%r17999,  %r18000,  %r17997,  %r17998},{%r17999,  %r18000},{%f4337, %f4338, %f4339, %f4340};

	// end inline asm
	// begin inline asm
	mma.sync.aligned.m16n8k16.row.col.f32.f16.f16.f32{%f4369,  %f4370,  %f4371,  %f4372},{%r17999,  %r18000,  %r17997,  %r17998},{%r17999,  %r18000},{%f4345, %f4346, %f4347, %f4348};

	// end inline asm
	// begin inline asm
	mma.sync.aligned.m16n8k16.row.col.f32.f16.f16.f32{%f4377,  %f4378,  %f4379,  %f4380},{%r17999,  %r18000,  %r17997,  %r17998},{%r17999,  %r18000},{%f4353, %f4354, %f4355, %f4356};

	// end inline asm
	// begin inline asm
	mma.sync.aligned.m16n8k16.row.col.f32.f16.f16.f32{%f4385,  %f4386,  %f4387,  %f4388},{%r17999,  %r18000,  %r17997,  %r17998},{%r17999,  %r18000},{%f4361, %f4362, %f4363, %f4364};

	// end inline asm
	// begin inline asm
	mma.sync.aligned.m16n8k16.row.col.f32.f16.f16.f32{%f4393,  %f4394,  %f4395,  %f4396},{%r17999,  %r18000,  %r17997,  %r17998},{%r17999,  %r18000},{%f4369, %f4370, %f4371, %f4372};

	// end inline asm
	// begin inline asm
	mma.sync.aligned.m16n8k16.row.col.f32.f16.f16.f32{%f4401,  %f4402,  %f4403,  %f4404},{%r17999,  %r18000,  %r17997,  %r17998},{%r17999,  %r18000},{%f4377, %f4378, %f4379, %f4380};

	// end inline asm
	// begin inline asm
	mma.sync.aligned.m16n8k16.row.col.f32.f16.f16.f32{%f4409,  %f4410,  %f4411,  %f4412},{%r17999,  %r18000,  %r17997,  %r17998},{%r17999,  %r18000},{%f4385, %f4386, %f4387, %f4388};

	// end inline asm
	// begin inline asm
	mma.sync.aligned.m16n8k16.row.col.f32.f16.f16.f32{%f4417,  %f4418,  %f4419,  %f4420},{%r17999,  %r18000,  %r17997,  %r17998},{%r17999,  %r18000},{%f4393, %f4394, %f4395, %f4396};

	// end inline asm
	// begin inline asm
	mma.sync.aligned.m16n8k16.row.col.f32.f16.f16.f32{%f4425,  %f4426,  %f4427,  %f4428},{%r17999,  %r18000,  %r17997,  %r17998},{%r17999,  %r18000},{%f4401, %f4402, %f4403, %f4404};

	// end inline asm
	// begin inline asm
	mma.sync.aligned.m16n8k16.row.col.f32.f16.f16.f32{%f4433,  %f4434,  %f4435,  %f4436},{%r17999,  %r18000,  %r17997,  %r17998},{%r17999,  %r18000},{%f4409, %f4410, %f4411, %f4412};

	// end inline asm
	// begin inline asm
	mma.sync.aligned.m16n8k16.row.col.f32.f16.f16.f32{%f4441,  %f4442,  %f4443,  %f4444},{%r17999,  %r18000,  %r17997,  %r17998},{%r17999,  %r18000},{%f4417, %f4418, %f4419, %f4420};

	// end inline asm
	// begin inline asm
	mma.sync.aligned.m16n8k16.row.col.f32.f16.f16.f32{%f4449,  %f4450,  %f4451,  %f4452},{%r17999,  %r18000,  %r17997,  %r17998},{%r17999,  %r18000},{%f4425, %f4426, %f4427, %f4428};

	// end inline asm
	// begin inline asm
	mma.sync.aligned.m16n8k16.row.col.f32.f16.f16.f32{%f4457,  %f4458,  %f4459,  %f4460},{%r17999,  %r18000,  %r17997,  %r17998},{%r17999,  %r18000},{%f4433, %f4434, %f4435, %f4436};

	// end inline asm
	// begin inline asm
	mma.sync.aligned.m16n8k16.row.col.f32.f16.f16.f32{%f4465,  %f4466,  %f4467,  %f4468},{%r17999,  %r18000,  %r17997,  %r17998},{%r17999,  %r18000},{%f4441, %f4442, %f4443, %f4444};

	// end inline asm
	// begin inline asm
	mma.sync.aligned.m16n8k16.row.col.f32.f16.f16.f32{%f4473,  %f4474,  %f4475,  %f4476},{%r17999,  %r18000,  %r17997,  %r17998},{%r17999,  %r18000},{%f4449, %f4450, %f4451, %f4452};

	// end inline asm
	// begin inline asm
	mma.sync.aligned.m16n8k16.row.col.f32.f16.f16.f32{%f4481,  %f4482,  %f4483,  %f4484},{%r17999,  %r18000,  %r17997,  %r17998},{%r17999,  %r18000},{%f4457, %f4458, %f4459, %f4460};

	// end inline asm
	// begin inline asm
	mma.sync.aligned.m16n8k16.row.col.f32.f16.f16.f32{%f4489,  %f4490,  %f4491,  %f4492},{%r17999,  %r18000,  %r17997,  %r17998},{%r17999,  %r18000},{%f4465, %f4466, %f4467, %f4468};

	// end inline asm
	// begin inline asm
	mma.sync.aligned.m16n8k16.row.col.f32.f16.f16.f32{%f4497,  %f4498,  %f4499,  %f4500},{%r17999,  %r18000,  %r17997,  %r17998},{%r17999,  %r18000},{%f4473, %f4474, %f4475, %f4476};

	// end inline asm
	// begin inline asm
	mma.sync.aligned.m16n8k16.row.col.f32.f16.f16.f32{%f4505,  %f4506,  %f4507,  %f4508},{%r17999,  %r18000,  %r17997,  %r17998},{%r17999,  %r18000},{%f4481, %f4482, %f4483, %f4484};

	// end inline asm
	// begin inline asm
	mma.sync.aligned.m16n8k16.row.col.f32.f16.f16.f32{%f4513,  %f4514,  %f4515,  %f4516},{%r17999,  %r18000,  %r17997,  %r17998},{%r17999,  %r18000},{%f4489, %f4490, %f4491, %f4492};

	// end inline asm
	// begin inline asm
	mma.sync.aligned.m16n8k16.row.col.f32.f16.f16.f32{%f4521,  %f4522,  %f4523,  %f4524},{%r17999,  %r18000,  %r17997,  %r17998},{%r17999,  %r18000},{%f4497, %f4498, %f4499, %f4500};

	// end inline asm
	// begin inline asm
	mma.sync.aligned.m16n8k16.row.col.f32.f16.f16.f32{%f4529,  %f4530,  %f4531,  %f4532},{%r17999,  %r18000,  %r17997,  %r17998},{%r17999,  %r18000},{%f4505, %f4506, %f4507, %f4508};

	// end inline asm
	// begin inline asm
	mma.sync.aligned.m16n8k16.row.col.f32.f16.f16.f32{%f4537,  %f4538,  %f4539,  %f4540},{%r17999,  %r18000,  %r17997,  %r17998},{%r17999,  %r18000},{%f4513, %f4514, %f4515, %f4516};

	// end inline asm
	// begin inline asm
	mma.sync.aligned.m16n8k16.row.col.f32.f16.f16.f32{%f4545,  %f4546,  %f4547,  %f4548},{%r17999,  %r18000,  %r17997,  %r17998},{%r17999,  %r18000},{%f4521, %f4522, %f4523, %f4524};

	// end inline asm
	// begin inline asm
	mma.sync.aligned.m16n8k16.row.col.f32.f16.f16.f32{%f4553,  %f4554,  %f4555,  %f4556},{%r17999,  %r18000,  %r17997,  %r17998},{%r17999,  %r18000},{%f4529, %f4530, %f4531, %f4532};

	// end inline asm
	// begin inline asm
	mma.sync.aligned.m16n8k16.row.col.f32.f16.f16.f32{%f4561,  %f4562,  %f4563,  %f4564},{%r17999,  %r18000,  %r17997,  %r17998},{%r17999,  %r18000},{%f4537, %f4538, %f4539, %f4540};

	// end inline asm
	// begin inline asm
	mma.sync.aligned.m16n8k16.row.col.f32.f16.f16.f32{%f4569,  %f4570,  %f4571,  %f4572},{%r17999,  %r18000,  %r17997,  %r17998},{%r17999,  %r18000},{%f4545, %f4546, %f4547, %f4548};

	// end inline asm
	// begin inline asm
	mma.sync.aligned.m16n8k16.row.col.f32.f16.f16.f32{%f4577,  %f4578,  %f4579,  %f4580},{%r17999,  %r18000,  %r17997,  %r17998},{%r17999,  %r18000},{%f4553, %f4554, %f4555, %f4556};

	// end inline asm
	// begin inline asm
	mma.sync.aligned.m16n8k16.row.col.f32.f16.f16.f32{%f4585,  %f4586,  %f4587,  %f4588},{%r17999,  %r18000,  %r17997,  %r17998},{%r17999,  %r18000},{%f4561, %f4562, %f4563, %f4564};

	// end inline asm
	// begin inline asm
	mma.sync.aligned.m16n8k16.row.col.f32.f16.f16.f32{%f4593,  %f4594,  %f4595,  %f4596},{%r17999,  %r18000,  %r17997,  %r17998},{%r17999,  %r18000},{%f4569, %f4570, %f4571, %f4572};

	// end inline asm
	// begin inline asm
	mma.sync.aligned.m16n8k16.row.col.f32.f16.f16.f32{%f4601,  %f4602,  %f4603,  %f4604},{%r17999,  %r18000,  %r17997,  %r17998},{%r17999,  %r18000},{%f4577, %f4578, %f4579, %f4580};

	// end inline asm
	// begin inline asm
	mma.sync.aligned.m16n8k16.row.col.f32.f16.f16.f32{%f4609,  %f4610,  %f4611,  %f4612},{%r17999,  %r18000,  %r17997,  %r17998},{%r17999,  %r18000},{%f4585, %f4586, %f4587, %f4588};

	// end inline asm
	// begin inline asm
	mma.sync.aligned.m16n8k16.row.col.f32.f16.f16.f32{%f4617,  %f4618,  %f4619,  %f4620},{%r17999,  %r18000,  %r17997,  %r17998},{%r17999,  %r18000},{%f4593, %f4594, %f4595, %f4596};

	// end inline asm
	// begin inline asm
	mma.sync.aligned.m16n8k16.row.col.f32.f16.f16.f32{%f4625,  %f4626,  %f4627,  %f4628},{%r17999,  %r18000,  %r17997,  %r17998},{%r17999,  %r18000},{%f4601, %f4602, %f4603, %f4604};

	// end inline asm
	// begin inline asm
	mma.sync.aligned.m16n8k16.row.col.f32.f16.f16.f32{%f4633,  %f4634,  %f4635,  %f4636},{%r17999,  %r18000,  %r17997,  %r17998},{%r17999,  %r18000},{%f4609, %f4610, %f4611, %f4612};

	// end inline asm
	// begin inline asm
	mma.sync.aligned.m16n8k16.row.col.f32.f16.f16.f32{%f4641,  %f4642,  %f4643,  %f4644},{%r17999,  %r18000,  %r17997,  %r17998},{%r17999,  %r18000},{%f4617, %f4618, %f4619, %f4620};

	// end inline asm
	// begin inline asm
	mma.sync.aligned.m16n8k16.row.col.f32.f16.f16.f32{%f4649,  %f4650,  %f4651,  %f4652},{%r17999,  %r18000,  %r17997,  %r17998},{%r17999,  %r18000},{%f4625, %f4626, %f4627, %f4628};

	// end inline asm
	// begin inline asm
	mma.sync.aligned.m16n8k16.row.col.f32.f16.f16.f32{%f4657,  %f4658,  %f4659,  %f4660},{%r17999,  %r18000,  %r17997,  %r17998},{%r17999,  %r18000},{%f4633, %f4634, %f4635, %f4636};

	// end inline asm
	// begin inline asm
	mma.sync.aligned.m16n8k16.row.col.f32.f16.f16.f32{%f4665,  %f4666,  %f4667,  %f4668},{%r17999,  %r18000,  %r17997,  %r17998},{%r17999,  %r18000},{%f4641, %f4642, %f4643, %f4644};

	// end inline asm
	// begin inline asm
	mma.sync.aligned.m16n8k16.row.col.f32.f16.f16.f32{%f4673,  %f4674,  %f4675,  %f4676},{%r17999,  %r18000,  %r17997,  %r17998},{%r17999,  %r18000},{%f4649, %f4650, %f4651, %f4652};

	// end inline asm
	// begin inline asm
	mma.sync.aligned.m16n8k16.row.col.f32.f16.f16.f32{%f4681,  %f4682,  %f4683,  %f4684},{%r17999,  %r18000,  %r17997,  %r17998},{%r17999,  %r18000},{%f4657, %f4658, %f4659, %f4660};

	// end inline asm
	// begin inline asm
	mma.sync.aligned.m16n8k16.row.col.f32.f16.f16.f32{%f4689,  %f4690,  %f4691,  %f4692},{%r17999,  %r18000,  %r17997,  %r17998},{%r17999,  %r18000},{%f4665, %f4666, %f4667, %f4668};

	// end inline asm
	// begin inline asm
	mma.sync.aligned.m16n8k16.row.col.f32.f16.f16.f32{%f4697,  %f4698,  %f4699,  %f4700},{%r17999,  %r18000,  %r17997,  %r17998},{%r17999,  %r18000},{%f4673, %f4674, %f4675, %f4676};

	// end inline asm
	// begin inline asm
	mma.sync.aligned.m16n8k16.row.col.f32.f16.f16.f32{%f4705,  %f4706,  %f4707,  %f4708},{%r17999,  %r18000,  %r17997,  %r17998},{%r17999,  %r18000},{%f4681, %f4682, %f4683, %f4684};

	// end inline asm
	// begin inline asm
	mma.sync.aligned.m16n8k16.row.col.f32.f16.f16.f32{%f4713,  %f4714,  %f4715,  %f4716},{%r17999,  %r18000,  %r17997,  %r17998},{%r17999,  %r18000},{%f4689, %f4690, %f4691, %f4692};

	// end inline asm
	// begin inline asm
	mma.sync.aligned.m16n8k16.row.col.f32.f16.f16.f32{%f4721,  %f4722,  %f4723,  %f4724},{%r17999,  %r18000,  %r17997,  %r17998},{%r17999,  %r18000},{%f4697, %f4698, %f4699, %f4700};

	// end inline asm
	// begin inline asm
	mma.sync.aligned.m16n8k16.row.col.f32.f16.f16.f32{%f4729,  %f4730,  %f4731,  %f4732},{%r17999,  %r18000,  %r17997,  %r17998},{%r17999,  %r18000},{%f4705, %f4706, %f4707, %f4708};

	// end inline asm
	// begin inline asm
	mma.sync.aligned.m16n8k16.row.col.f32.f16.f16.f32{%f4737,  %f4738,  %f4739,  %f4740},{%r17999,  %r18000,  %r17997,  %r17998},{%r17999,  %r18000},{%f4713, %f4714, %f4715, %f4716};

	// end inline asm
	// begin inline asm
	mma.sync.aligned.m16n8k16.row.col.f32.f16.f16.f32{%f4745,  %f4746,  %f4747,  %f4748},{%r17999,  %r18000,  %r17997,  %r17998},{%r17999,  %r18000},{%f4721, %f4722, %f4723, %f4724};

	// end inline asm
	// begin inline asm
	mma.sync.aligned.m16n8k16.row.col.f32.f16.f16.f32{%f4753,  %f4754,  %f4755,  %f4756},{%r17999,  %r18000,  %r17997,  %r17998},{%r17999,  %r18000},{%f4729, %f4730, %f4731, %f4732};

	// end inline asm
	// begin inline asm
	mma.sync.aligned.m16n8k16.row.col.f32.f16.f16.f32{%f4761,  %f4762,  %f4763,  %f4764},{%r17999,  %r18000,  %r17997,  %r17998},{%r17999,  %r18000},{%f4737, %f4738, %f4739, %f4740};

	// end inline asm
	// begin inline asm
	mma.sync.aligned.m16n8k16.row.col.f32.f16.f16.f32{%f4769,  %f4770,  %f4771,  %f4772},{%r17999,  %r18000,  %r17997,  %r17998},{%r17999,  %r18000},{%f4745, %f4746, %f4747, %f4748};

	// end inline asm
	// begin inline asm
	mma.sync.aligned.m16n8k16.row.col.f32.f16.f16.f32{%f4777,  %f4778,  %f4779,  %f4780},{%r17999,  %r18000,  %r17997,  %r17998},{%r17999,  %r18000},{%f4753, %f4754, %f4755, %f4756};

	// end inline asm
	// begin inline asm
	mma.sync.aligned.m16n8k16.row.col.f32.f16.f16.f32{%f4785,  %f4786,  %f4787,  %f4788},{%r17999,  %r18000,  %r17997,  %r17998},{%r17999,  %r18000},{%f4761, %f4762, %f4763, %f4764};

	// end inline asm
	// begin inline asm
	mma.sync.aligned.m16n8k16.row.col.f32.f16.f16.f32{%f4793,  %f4794,  %f4795,  %f4796},{%r17999,  %r18000,  %r17997,  %r17998},{%r17999,  %r18000},{%f4769, %f4770, %f4771, %f4772};

	// end inline asm
	// begin inline asm
	mma.sync.aligned.m16n8k16.row.col.f32.f16.f16.f32{%f4801,  %f4802,  %f4803,  %f4804},{%r17999,  %r18000,  %r17997,  %r17998},{%r17999,  %r18000},{%f4777, %f4778, %f4779, %f4780};

	// end inline asm
	// begin inline asm
	mma.sync.aligned.m16n8k16.row.col.f32.f16.f16.f32{%f4809,  %f4810,  %f4811,  %f4812},{%r17999,  %r18000,  %r17997,  %r17998},{%r17999,  %r18000},{%f4785, %f4786, %f4787, %f4788};

	// end inline asm
	// begin inline asm
	mma.sync.aligned.m16n8k16.row.col.f32.f16.f16.f32{%f4817,  %f4818,  %f4819,  %f4820},{%r17999,  %r18000,  %r17997,  %r17998},{%r17999,  %r18000},{%f4793, %f4794, %f4795, %f4796};

	// end inline asm
	// begin inline asm
	mma.sync.aligned.m16n8k16.row.col.f32.f16.f16.f32{%f4825,  %f4826,  %f4827,  %f4828},{%r17999,  %r18000,  %r17997,  %r17998},{%r17999,  %r18000},{%f4801, %f4802, %f4803, %f4804};

	// end inline asm
	// begin inline asm
	mma.sync.aligned.m16n8k16.row.col.f32.f16.f16.f32{%f4833,  %f4834,  %f4835,  %f4836},{%r17999,  %r18000,  %r17997,  %r17998},{%r17999,  %r18000},{%f4809, %f4810, %f4811, %f4812};

	// end inline asm
	// begin inline asm
	mma.sync.aligned.m16n8k16.row.col.f32.f16.f16.f32{%f4841,  %f4842,  %f4843,  %f4844},{%r17999,  %r18000,  %r17997,  %r17998},{%r17999,  %r18000},{%f4817, %f4818, %f4819, %f4820};

	// end inline asm
	// begin inline asm
	mma.sync.aligned.m16n8k16.row.col.f32.f16.f16.f32{%f4849,  %f4850,  %f4851,  %f4852},{%r17999,  %r18000,  %r17997,  %r17998},{%r17999,  %r18000},{%f4825, %f4826, %f4827, %f4828};

	// end inline asm
	// begin inline asm
	mma.sync.aligned.m16n8k16.row.col.f32.f16.f16.f32{%f4857,  %f4858,  %f4859,  %f4860},{%r17999,  %r18000,  %r17997,  %r17998},{%r17999,  %r18000},{%f4833, %f4834, %f4835, %f4836};

	// end inline asm
	// begin inline asm
	mma.sync.aligned.m16n8k16.row.col.f32.f16.f16.f32{%f4865,  %f4866,  %f4867,  %f4868},{%r17999,  %r18000,  %r17997,  %r17998},{%r17999,  %r18000},{%f4841, %f4842, %f4843, %f4844};

	// end inline asm
	// begin inline asm
	mma.sync.aligned.m16n8k16.row.col.f32.f16.f16.f32{%f4873,  %f4874,  %f4875,  %f4876},{%r17999,  %r18000,  %r17997,  %r17998},{%r17999,  %r18000},{%f4849, %f4850, %f4851, %f4852};

	// end inline asm
	// begin inline asm
	mma.sync.aligned.m16n8k16.row.col.f32.f16.f16.f32{%f4881,  %f4882,  %f4883,  %f4884},{%r17999,  %r18000,  %r17997,  %r17998},{%r17999,  %r18000},{%f4857, %f4858, %f4859, %f4860};

	// end inline asm
	// begin inline asm
	mma.sync.aligned.m16n8k16.row.col.f32.f16.f16.f32{%f4889,  %f4890,  %f4891,  %f4892},{%r17999,  %r18000,  %r17997,  %r17998},{%r17999,  %r18000},{%f4865, %f4866, %f4867, %f4868};

	// end inline asm
	// begin inline asm
	mma.sync.aligned.m16n8k16.row.col.f32.f16.f16.f32{%f4897,  %f4898,  %f4899,  %f4900},{%r17999,  %r18000,  %r17997,  %r17998},{%r17999,  %r18000},{%f4873, %f4874, %f4875, %f4876};

	// end inline asm
	// begin inline asm
	mma.sync.aligned.m16n8k16.row.col.f32.f16.f16.f32{%f4905,  %f4906,  %f4907,  %f4908},{%r17999,  %r18000,  %r17997,  %r17998},{%r17999,  %r18000},{%f4881, %f4882, %f4883, %f4884};

	// end inline asm
	// begin inline asm
	mma.sync.aligned.m16n8k16.row.col.f32.f16.f16.f32{%f4913,  %f4914,  %f4915,  %f4916},{%r17999,  %r18000,  %r17997,  %r17998},{%r17999,  %r18000},{%f4889, %f4890, %f4891, %f4892};

	// end inline asm
	// begin inline asm
	mma.sync.aligned.m16n8k16.row.col.f32.f16.f16.f32{%f4921,  %f4922,  %f4923,  %f4924},{%r17999,  %r18000,  %r17997,  %r17998},{%r17999,  %r18000},{%f4897, %f4898, %f4899, %f4900};

	// end inline asm
	// begin inline asm
	mma.sync.aligned.m16n8k16.row.col.f32.f16.f16.f32{%f4929,  %f4930,  %f4931,  %f4932},{%r17999,  %r18000,  %r17997,  %r17998},{%r17999,  %r18000},{%f4905, %f4906, %f4907, %f4908};

	// end inline asm
	// begin inline asm
	mma.sync.aligned.m16n8k16.row.col.f32.f16.f16.f32{%f4937,  %f4938,  %f4939,  %f4940},{%r17999,  %r18000,  %r17997,  %r17998},{%r17999,  %r18000},{%f4913, %f4914, %f4915, %f4916};

	// end inline asm
	// begin inline asm
	mma.sync.aligned.m16n8k16.row.col.f32.f16.f16.f32{%f4945,  %f4946,  %f4947,  %f4948},{%r17999,  %r18000,  %r17997,  %r17998},{%r17999,  %r18000},{%f4921, %f4922, %f4923, %f4924};

	// end inline asm
	// begin inline asm
	mma.sync.aligned.m16n8k16.row.col.f32.f16.f16.f32{%f4953,  %f4954,  %f4955,  %f4956},{%r17999,  %r18000,  %r17997,  %r17998},{%r17999,  %r18000},{%f4929, %f4930, %f4931, %f4932};

	// end inline asm
	// begin inline asm
	mma.sync.aligned.m16n8k16.row.col.f32.f16.f16.f32{%f4961,  %f4962,  %f4963,  %f4964},{%r17999,  %r18000,  %r17997,  %r17998},{%r17999,  %r18000},{%f4937, %f4938, %f4939, %f4940};

	// end inline asm
	// begin inline asm
	mma.sync.aligned.m16n8k16.row.col.f32.f16.f16.f32{%f4969,  %f4970,  %f4971,  %f4972},{%r17999,  %r18000,  %r17997,  %r17998},{%r17999,  %r18000},{%f4945, %f4946, %f4947, %f4948};

	// end inline asm
	// begin inline asm
	mma.sync.aligned.m16n8k16.row.col.f32.f16.f16.f32{%f4977,  %f4978,  %f4979,  %f4980},{%r17999,  %r18000,  %r17997,  %r17998},{%r17999,  %r18000},{%f4953, %f4954, %f4955, %f4956};

	// end inline asm
	// begin inline asm
	mma.sync.aligned.m16n8k16.row.col.f32.f16.f16.f32{%f4985,  %f4986,  %f4987,  %f4988},{%r17999,  %r18000,  %r17997,  %r17998},{%r17999,  %r18000},{%f4961, %f4962, %f4963, %f4964};

	// end inline asm
	// begin inline asm
	mma.sync.aligned.m16n8k16.row.col.f32.f16.f16.f32{%f4993,  %f4994,  %f4995,  %f4996},{%r17999,  %r18000,  %r17997,  %r17998},{%r17999,  %r18000},{%f4969, %f4970, %f4971, %f4972};

	// end inline asm
	// begin inline asm
	mma.sync.aligned.m16n8k16.row.col.f32.f16.f16.f32{%f5001,  %f5002,  %f5003,  %f5004},{%r17999,  %r18000,  %r17997,  %r17998},{%r17999,  %r18000},{%f4977, %f4978, %f4979, %f4980};

	// end inline asm
	// begin inline asm
	mma.sync.aligned.m16n8k16.row.col.f32.f16.f16.f32{%f5009,  %f5010,  %f5011,  %f5012},{%r17999,  %r18000,  %r17997,  %r17998},{%r17999,  %r18000},{%f4985, %f4986, %f4987, %f4988};

	// end inline asm
	// begin inline asm
	mma.sync.aligned.m16n8k16.row.col.f32.f16.f16.f32{%f5017,  %f5018,  %f5019,  %f5020},{%r17999,  %r18000,  %r17997,  %r17998},{%r17999,  %r18000},{%f4993, %f4994, %f4995, %f4996};

	// end inline asm
	// begin inline asm
	mma.sync.aligned.m16n8k16.row.col.f32.f16.f16.f32{%f5025,  %f5026,  %f5027,  %f5028},{%r17999,  %r18000,  %r17997,  %r17998},{%r17999,  %r18000},{%f5001, %f5002, %f5003, %f5004};

	// end inline asm
	// begin inline asm
	mma.sync.aligned.m16n8k16.row.col.f32.f16.f16.f32{%f5033,  %f5034,  %f5035,  %f5036},{%r17999,  %r18000,  %r17997,  %r17998},{%r17999,  %r18000},{%f5009, %f5010, %f5011, %f5012};

	// end inline asm
	// begin inline asm
	mma.sync.aligned.m16n8k16.row.col.f32.f16.f16.f32{%f5041,  %f5042,  %f5043,  %f5044},{%r17999,  %r18000,  %r17997,  %r17998},{%r17999,  %r18000},{%f5017, %f5018, %f5019, %f5020};

	// end inline asm
	// begin inline asm
	mma.sync.aligned.m16n8k16.row.col.f32.f16.f16.f32{%f5049,  %f5050,  %f5051,  %f5052},{%r17999,  %r18000,  %r17997,  %r17998},{%r17999,  %r18000},{%f5025, %f5026, %f5027, %f5028};

	// end inline asm
	// begin inline asm
	mma.sync.aligned.m16n8k16.row.col.f32.f16.f16.f32{%f5057,  %f5058,  %f5059,  %f5060},{%r17999,  %r18000,  %r17997,  %r17998},{%r17999,  %r18000},{%f5033, %f5034, %f5035, %f5036};

	// end inline asm
	// begin inline asm
	mma.sync.aligned.m16n8k16.row.col.f32.f16.f16.f32{%f5065,  %f5066,  %f5067,  %f5068},{%r17999,  %r18000,  %r17997,  %r17998},{%r17999,  %r18000},{%f5041, %f5042, %f5043, %f5044};

	// end inline asm
	// begin inline asm
	mma.sync.aligned.m16n8k16.row.col.f32.f16.f16.f32{%f5073,  %f5074,  %f5075,  %f5076},{%r17999,  %r18000,  %r17997,  %r17998},{%r17999,  %r18000},{%f5049, %f5050, %f5051, %f5052};

	// end inline asm
	// begin inline asm
	mma.sync.aligned.m16n8k16.row.col.f32.f16.f16.f32{%f5081,  %f5082,  %f5083,  %f5084},{%r17999,  %r18000,  %r17997,  %r17998},{%r17999,  %r18000},{%f5057, %f5058, %f5059, %f5060};

	// end inline asm
	// begin inline asm
	mma.sync.aligned.m16n8k16.row.col.f32.f16.f16.f32{%f5089,  %f5090,  %f5091,  %f5092},{%r17999,  %r18000,  %r17997,  %r17998},{%r17999,  %r18000},{%f5065, %f5066, %f5067, %f5068};

	// end inline asm
	// begin inline asm
	mma.sync.aligned.m16n8k16.row.col.f32.f16.f16.f32{%f5097,  %f5098,  %f5099,  %f5100},{%r17999,  %r18000,  %r17997,  %r17998},{%r17999,  %r18000},{%f5073, %f5074, %f5075, %f5076};

	// end inline asm
	// begin inline asm
	mma.sync.aligned.m16n8k16.row.col.f32.f16.f16.f32{%f5105,  %f5106,  %f5107,  %f5108},{%r17999,  %r18000,  %r17997,  %r17998},{%r17999,  %r18000},{%f5081, %f5082, %f5083, %f5084};

	// end inline asm
	// begin inline asm
	mma.sync.aligned.m16n8k16.row.col.f32.f16.f16.f32{%f5113,  %f5114,  %f5115,  %f5116},{%r17999,  %r18000,  %r17997,  %r17998},{%r17999,  %r18000},{%f5089, %f5090, %f5091, %f5092};

	// end inline asm
	// begin inline asm
	mma.sync.aligned.m16n8k16.row.col.f32.f16.f16.f32{%f5121,  %f5122,  %f5123,  %f5124},{%r17999,  %r18000,  %r17997,  %r17998},{%r17999,  %r18000},{%f5097, %f5098, %f5099, %f5100};

	// end inline asm
	// begin inline asm
	mma.sync.aligned.m16n8k16.row.col.f32.f16.f16.f32{%f5129,  %f5130,  %f5131,  %f5132},{%r17999,  %r18000,  %r17997,  %r17998},{%r17999,  %r18000},{%f5105, %f5106, %f5107, %f5108};

	// end inline asm
	// begin inline asm
	mma.sync.aligned.m16n8k16.row.col.f32.f16.f16.f32{%f5137,  %f5138,  %f5139,  %f5140},{%r17999,  %r18000,  %r17997,  %r17998},{%r17999,  %r18000},{%f5113, %f5114, %f5115, %f5116};

	// end inline asm
	// begin inline asm
	mma.sync.aligned.m16n8k16.row.col.f32.f16.f16.f32{%f5145,  %f5146,  %f5147,  %f5148},{%r17999,  %r18000,  %r17997,  %r17998},{%r17999,  %r18000},{%f5121, %f5122, %f5123, %f5124};

	// end inline asm
	// begin inline asm
	mma.sync.aligned.m16n8k16.row.col.f32.f16.f16.f32{%f5153,  %f5154,  %f5155,  %f5156},{%r17999,  %r18000,  %r17997,  %r17998},{%r17999,  %r18000},{%f5129, %f5130, %f5131, %f5132};

	// end inline asm
	// begin inline asm
	mma.sync.aligned.m16n8k16.row.col.f32.f16.f16.f32{%f5161,  %f5162,  %f5163,  %f5164},{%r17999,  %r18000,  %r17997,  %r17998},{%r17999,  %r18000},{%f5137, %f5138, %f5139, %f5140};

	// end inline asm
	// begin inline asm
	mma.sync.aligned.m16n8k16.row.col.f32.f16.f16.f32{%f5169,  %f5170,  %f5171,  %f5172},{%r17999,  %r18000,  %r17997,  %r17998},{%r17999,  %r18000},{%f5145, %f5146, %f5147, %f5148};

	// end inline asm
	// begin inline asm
	mma.sync.aligned.m16n8k16.row.col.f32.f16.f16.f32{%f5177,  %f5178,  %f5179,  %f5180},{%r17999,  %r18000,  %r17997,  %r17998},{%r17999,  %r18000},{%f5153, %f5154, %f5155, %f5156};

	// end inline asm
	// begin inline asm
	mma.sync.aligned.m16n8k16.row.col.f32.f16.f16.f32{%f5185,  %f5186,  %f5187,  %f5188},{%r17999,  %r18000,  %r17997,  %r17998},{%r17999,  %r18000},{%f5161, %f5162, %f5163, %f5164};

	// end inline asm
	// begin inline asm
	mma.sync.aligned.m16n8k16.row.col.f32.f16.f16.f32{%f5193,  %f5194,  %f5195,  %f5196},{%r17999,  %r18000,  %r17997,  %r17998},{%r17999,  %r18000},{%f5169, %f5170, %f5171, %f5172};

	// end inline asm
	// begin inline asm
	mma.sync.aligned.m16n8k16.row.col.f32.f16.f16.f32{%f5201,  %f5202,  %f5203,  %f5204},{%r17999,  %r18000,  %r17997,  %r17998},{%r17999,  %r18000},{%f5177, %f5178, %f5179, %f5180};

	// end inline asm
	// begin inline asm
	mma.sync.aligned.m16n8k16.row.col.f32.f16.f16.f32{%f5209,  %f5210,  %f5211,  %f5212},{%r17999,  %r18000,  %r17997,  %r17998},{%r17999,  %r18000},{%f5185, %f5186, %f5187, %f5188};

	// end inline asm
	// begin inline asm
	mma.sync.aligned.m16n8k16.row.col.f32.f16.f16.f32{%f5217,  %f5218,  %f5219,  %f5220},{%r17999,  %r18000,  %r17997,  %r17998},{%r17999,  %r18000},{%f5193, %f5194, %f5195, %f5196};

	// end inline asm
	// begin inline asm
	mma.sync.aligned.m16n8k16.row.col.f32.f16.f16.f32{%f5225,  %f5226,  %f5227,  %f5228},{%r17999,  %r18000,  %r17997,  %r17998},{%r17999,  %r18000},{%f5201, %f5202, %f5203, %f5204};

	// end inline asm
	// begin inline asm
	mma.sync.aligned.m16n8k16.row.col.f32.f16.f16.f32{%f5233,  %f5234,  %f5235,  %f5236},{%r17999,  %r18000,  %r17997,  %r17998},{%r17999,  %r18000},{%f5209, %f5210, %f5211, %f5212};

	// end inline asm
	// begin inline asm
	mma.sync.aligned.m16n8k16.row.col.f32.f16.f16.f32{%f5241,  %f5242,  %f5243,  %f5244},{%r17999,  %r18000,  %r17997,  %r17998},{%r17999,  %r18000},{%f5217, %f5218, %f5219, %f5220};

	// end inline asm
	// begin inline asm
	mma.sync.aligned.m16n8k16.row.col.f32.f16.f16.f32{%f5249,  %f5250,  %f5251,  %f5252},{%r17999,  %r18000,  %r17997,  %r17998},{%r17999,  %r18000},{%f5225, %f5226, %f5227, %f5228};

	// end inline asm
	// begin inline asm
	mma.sync.aligned.m16n8k16.row.col.f32.f16.f16.f32{%f5257,  %f5258,  %f5259,  %f5260},{%r17999,  %r18000,  %r17997,  %r17998},{%r17999,  %r18000},{%f5233, %f5234, %f5235, %f5236};

	// end inline asm
	// begin inline asm
	mma.sync.aligned.m16n8k16.row.col.f32.f16.f16.f32{%f5265,  %f5266,  %f5267,  %f5268},{%r17999,  %r18000,  %r17997,  %r17998},{%r17999,  %r18000},{%f5241, %f5242, %f5243, %f5244};

	// end inline asm
	// begin inline asm
	mma.sync.aligned.m16n8k16.row.col.f32.f16.f16.f32{%f5273,  %f5274,  %f5275,  %f5276},{%r17999,  %r18000,  %r17997,  %r17998},{%r17999,  %r18000},{%f5249, %f5250, %f5251, %f5252};

	// end inline asm
	// begin inline asm
	mma.sync.aligned.m16n8k16.row.col.f32.f16.f16.f32{%f5281,  %f5282,  %f5283,  %f5284},{%r17999,  %r18000,  %r17997,  %r17998},{%r17999,  %r18000},{%f5257, %f5258, %f5259, %f5260};

	// end inline asm
	// begin inline asm
	mma.sync.aligned.m16n8k16.row.col.f32.f16.f16.f32{%f5289,  %f5290,  %f5291,  %f5292},{%r17999,  %r18000,  %r17997,  %r17998},{%r17999,  %r18000},{%f5265, %f5266, %f5267, %f5268};

	// end inline asm
	// begin inline asm
	mma.sync.aligned.m16n8k16.row.col.f32.f16.f16.f32{%f5297,  %f5298,  %f5299,  %f5300},{%r17999,  %r18000,  %r17997,  %r17998},{%r17999,  %r18000},{%f5273, %f5274, %f5275, %f5276};

	// end inline asm
	// begin inline asm
	mma.sync.aligned.m16n8k16.row.col.f32.f16.f16.f32{%f5305,  %f5306,  %f5307,  %f5308},{%r17999,  %r18000,  %r17997,  %r17998},{%r17999,  %r18000},{%f5281, %f5282, %f5283, %f5284};

	// end inline asm
	// begin inline asm
	mma.sync.aligned.m16n8k16.row.col.f32.f16.f16.f32{%f5313,  %f5314,  %f5315,  %f5316},{%r17999,  %r18000,  %r17997,  %r17998},{%r17999,  %r18000},{%f5289, %f5290, %f5291, %f5292};

	// end inline asm
	// begin inline asm
	mma.sync.aligned.m16n8k16.row.col.f32.f16.f16.f32{%f5321,  %f5322,  %f5323,  %f5324},{%r17999,  %r18000,  %r17997,  %r17998},{%r17999,  %r18000},{%f5297, %f5298, %f5299, %f5300};

	// end inline asm
	// begin inline asm
	mma.sync.aligned.m16n8k16.row.col.f32.f16.f16.f32{%f5329,  %f5330,  %f5331,  %f5332},{%r17999,  %r18000,  %r17997,  %r17998},{%r17999,  %r18000},{%f5305, %f5306, %f5307, %f5308};

	// end inline asm
	// begin inline asm
	mma.sync.aligned.m16n8k16.row.col.f32.f16.f16.f32{%f5337,  %f5338,  %f5339,  %f5340},{%r17999,  %r18000,  %r17997,  %r17998},{%r17999,  %r18000},{%f5313, %f5314, %f5315, %f5316};

	// end inline asm
	// begin inline asm
	mma.sync.aligned.m16n8k16.row.col.f32.f16.f16.f32{%f5345,  %f5346,  %f5347,  %f5348},{%r17999,  %r18000,  %r17997,  %r17998},{%r17999,  %r18000},{%f5321, %f5322, %f5323, %f5324};

	// end inline asm
	// begin inline asm
	mma.sync.aligned.m16n8k16.row.col.f32.f16.f16.f32{%f5353,  %f5354,  %f5355,  %f5356},{%r17999,  %r18000,  %r17997,  %r17998},{%r17999,  %r18000},{%f5329, %f5330, %f5331, %f5332};

	// end inline asm
	// begin inline asm
	mma.sync.aligned.m16n8k16.row.col.f32.f16.f16.f32{%f5361,  %f5362,  %f5363,  %f5364},{%r17999,  %r18000,  %r17997,  %r17998},{%r17999,  %r18000},{%f5337, %f5338, %f5339, %f5340};

	// end inline asm
	// begin inline asm
	mma.sync.aligned.m16n8k16.row.col.f32.f16.f16.f32{%f5369,  %f5370,  %f5371,  %f5372},{%r17999,  %r18000,  %r17997,  %r17998},{%r17999,  %r18000},{%f5345, %f5346, %f5347, %f5348};

	// end inline asm
	// begin inline asm
	mma.sync.aligned.m16n8k16.row.col.f32.f16.f16.f32{%f5377,  %f5378,  %f5379,  %f5380},{%r17999,  %r18000,  %r17997,  %r17998},{%r17999,  %r18000},{%f5353, %f5354, %f5355, %f5356};

	// end inline asm
	// begin inline asm
	mma.sync.aligned.m16n8k16.row.col.f32.f16.f16.f32{%f5385,  %f5386,  %f5387,  %f5388},{%r17999,  %r18000,  %r17997,  %r17998},{%r17999,  %r18000},{%f5361, %f5362, %f5363, %f5364};

	// end inline asm
	// begin inline asm
	mma.sync.aligned.m16n8k16.row.col.f32.f16.f16.f32{%f5393,  %f5394,  %f5395,  %f5396},{%r17999,  %r18000,  %r17997,  %r17998},{%r17999,  %r18000},{%f5369, %f5370, %f5371, %f5372};

	// end inline asm
	// begin inline asm
	mma.sync.aligned.m16n8k16.row.col.f32.f16.f16.f32{%f5401,  %f5402,  %f5403,  %f5404},{%r17999,  %r18000,  %r17997,  %r17998},{%r17999,  %r18000},{%f5377, %f5378, %f5379, %f5380};

	// end inline asm
	// begin inline asm
	mma.sync.aligned.m16n8k16.row.col.f32.f16.f16.f32{%f5409,  %f5410,  %f5411,  %f5412},{%r17999,  %r18000,  %r17997,  %r17998},{%r17999,  %r18000},{%f5385, %f5386, %f5387, %f5388};

	// end inline asm
	// begin inline asm
	mma.sync.aligned.m16n8k16.row.col.f32.f16.f16.f32{%f5417,  %f5418,  %f5419,  %f5420},{%r17999,  %r18000,  %r17997,  %r17998},{%r17999,  %r18000},{%f5393, %f5394, %f5395, %f5396};

	// end inline asm
	// begin inline asm
	mma.sync.aligned.m16n8k16.row.col.f32.f16.f16.f32{%f5425,  %f5426,  %f5427,  %f5428},{%r17999,  %r18000,  %r17997,  %r17998},{%r17999,  %r18000},{%f5401, %f5402, %f5403, %f5404};

	// end inline asm
	// begin inline asm
	mma.sync.aligned.m16n8k16.row.col.f32.f16.f16.f32{%f5433,  %f5434,  %f5435,  %f5436},{%r17999,  %r18000,  %r17997,  %r17998},{%r17999,  %r18000},{%f5409, %f5410, %f5411, %f5412};

	// end inline asm
	// begin inline asm
	mma.sync.aligned.m16n8k16.row.col.f32.f16.f16.f32{%f5441,  %f5442,  %f5443,  %f5444},{%r17999,  %r18000,  %r17997,  %r17998},{%r17999,  %r18000},{%f5417, %f5418, %f5419, %f5420};

	// end inline asm
	// begin inline asm
	mma.sync.aligned.m16n8k16.row.col.f32.f16.f16.f32{%f5449,  %f5450,  %f5451,  %f5452},{%r17999,  %r18000,  %r17997,  %r17998},{%r17999,  %r18000},{%f5425, %f5426, %f5427, %f5428};

	// end inline asm
	// begin inline asm
	mma.sync.aligned.m16n8k16.row.col.f32.f16.f16.f32{%f5457,  %f5458,  %f5459,  %f5460},{%r17999,  %r18000,  %r17997,  %r17998},{%r17999,  %r18000},{%f5433, %f5434, %f5435, %f5436};

	// end inline asm
	// begin inline asm
	mma.sync.aligned.m16n8k16.row.col.f32.f16.f16.f32{%f5465,  %f5466,  %f5467,  %f5468},{%r17999,  %r18000,  %r17997,  %r17998},{%r17999,  %r18000},{%f5441, %f5442, %f5443, %f5444};

	// end inline asm
	// begin inline asm
	mma.sync.aligned.m16n8k16.row.col.f32.f16.f16.f32{%f5473,  %f5474,  %f5475,  %f5476},{%r17999,  %r18000,  %r17997,  %r17998},{%r17999,  %r18000},{%f5449, %f5450, %f5451, %f5452};

	// end inline asm
	// begin inline asm
	mma.sync.aligned.m16n8k16.row.col.f32.f16.f16.f32{%f5481,  %f5482,  %f5483,  %f5484},{%r17999,  %r18000,  %r17997,  %r17998},{%r17999,  %r18000},{%f5457, %f5458, %f5459, %f5460};

	// end inline asm
	// begin inline asm
	mma.sync.aligned.m16n8k16.row.col.f32.f16.f16.f32{%f5489,  %f5490,  %f5491,  %f5492},{%r17999,  %r18000,  %r17997,  %r17998},{%r17999,  %r18000},{%f5465, %f5466, %f5467, %f5468};

	// end inline asm
	// begin inline asm
	mma.sync.aligned.m16n8k16.row.col.f32.f16.f16.f32{%f5497,  %f5498,  %f5499,  %f5500},{%r17999,  %r18000,  %r17997,  %r17998},{%r17999,  %r18000},{%f5473, %f5474, %f5475, %f5476};

	// end inline asm
	// begin inline asm
	mma.sync.aligned.m16n8k16.row.col.f32.f16.f16.f32{%f5505,  %f5506,  %f5507,  %f5508},{%r17999,  %r18000,  %r17997,  %r17998},{%r17999,  %r18000},{%f5481, %f5482, %f5483, %f5484};

	// end inline asm
	// begin inline asm
	mma.sync.aligned.m16n8k16.row.col.f32.f16.f16.f32{%f5513,  %f5514,  %f5515,  %f5516},{%r17999,  %r18000,  %r17997,  %r17998},{%r17999,  %r18000},{%f5489, %f5490, %f5491, %f5492};

	// end inline asm
	// begin inline asm
	mma.sync.aligned.m16n8k16.row.col.f32.f16.f16.f32{%f5521,  %f5522,  %f5523,  %f5524},{%r17999,  %r18000,  %r17997,  %r17998},{%r17999,  %r18000},{%f5497, %f5498, %f5499, %f5500};

	// end inline asm
	// begin inline asm
	mma.sync.aligned.m16n8k16.row.col.f32.f16.f16.f32{%f5529,  %f5530,  %f5531,  %f5532},{%r17999,  %r18000,  %r17997,  %r17998},{%r17999,  %r18000},{%f5505, %f5506, %f5507, %f5508};

	// end inline asm
	// begin inline asm
	mma.sync.aligned.m16n8k16.row.col.f32.f16.f16.f32{%f5537,  %f5538,  %f5539,  %f5540},{%r17999,  %r18000,  %r17997,  %r17998},{%r17999,  %r18000},{%f5513, %f5514, %f5515, %f5516};

	// end inline asm
	// begin inline asm
	mma.sync.aligned.m16n8k16.row.col.f32.f16.f16.f32{%f5545,  %f5546,  %f5547,  %f5548},{%r17999,  %r18000,  %r17997,  %r17998},{%r17999,  %r18000},{%f5521, %f5522, %f5523, %f5524};

	// end inline asm
	// begin inline asm
	mma.sync.aligned.m16n8k16.row.col.f32.f16.f16.f32{%f5553,  %f5554,  %f5555,  %f5556},{%r17999,  %r18000,  %r17997,  %r17998},{%r17999,  %r18000},{%f5529, %f5530, %f5531, %f5532};

	// end inline asm
	// begin inline asm
	mma.sync.aligned.m16n8k16.row.col.f32.f16.f16.f32{%f5561,  %f5562,  %f5563,  %f5564},{%r17999,  %r18000,  %r17997,  %r17998},{%r17999,  %r18000},{%f5537, %f5538, %f5539, %f5540};

	// end inline asm
	// begin inline asm
	mma.sync.aligned.m16n8k16.row.col.f32.f16.f16.f32{%f5569,  %f5570,  %f5571,  %f5572},{%r17999,  %r18000,  %r17997,  %r17998},{%r17999,  %r18000},{%f5545, %f5546, %f5547, %f5548};

	// end inline asm
	// begin inline asm
	mma.sync.aligned.m16n8k16.row.col.f32.f16.f16.f32{%f5577,  %f5578,  %f5579,  %f5580},{%r17999,  %r18000,  %r17997,  %r17998},{%r17999,  %r18000},{%f5553, %f5554, %f5555, %f5556};

	// end inline asm
	// begin inline asm
	mma.sync.aligned.m16n8k16.row.col.f32.f16.f16.f32{%f5585,  %f5586,  %f5587,  %f5588},{%r17999,  %r18000,  %r17997,  %r17998},{%r17999,  %r18000},{%f5561, %f5562, %f5563, %f5564};

	// end inline asm
	// begin inline asm
	mma.sync.aligned.m16n8k16.row.col.f32.f16.f16.f32{%f5593,  %f5594,  %f5595,  %f5596},{%r17999,  %r18000,  %r17997,  %r17998},{%r17999,  %r18000},{%f5569, %f5570, %f5571, %f5572};

	// end inline asm
	// begin inline asm
	mma.sync.aligned.m16n8k16.row.col.f32.f16.f16.f32{%f5601,  %f5602,  %f5603,  %f5604},{%r17999,  %r18000,  %r17997,  %r17998},{%r17999,  %r18000},{%f5577, %f5578, %f5579, %f5580};

	// end inline asm
	// begin inline asm
	mma.sync.aligned.m16n8k16.row.col.f32.f16.f16.f32{%f5609,  %f5610,  %f5611,  %f5612},{%r17999,  %r18000,  %r17997,  %r17998},{%r17999,  %r18000},{%f5585, %f5586, %f5587, %f5588};

	// end inline asm
	// begin inline asm
	mma.sync.aligned.m16n8k16.row.col.f32.f16.f16.f32{%f5617,  %f5618,  %f5619,  %f5620},{%r17999,  %r18000,  %r17997,  %r17998},{%r17999,  %r18000},{%f5593, %f5594, %f5595, %f5596};

	// end inline asm
	// begin inline asm
	mma.sync.aligned.m16n8k16.row.col.f32.f16.f16.f32{%f5625,  %f5626,  %f5627,  %f5628},{%r17999,  %r18000,  %r17997,  %r17998},{%r17999,  %r18000},{%f5601, %f5602, %f5603, %f5604};

	// end inline asm
	// begin inline asm
	mma.sync.aligned.m16n8k16.row.col.f32.f16.f16.f32{%f5633,  %f5634,  %f5635,  %f5636},{%r17999,  %r18000,  %r17997,  %r17998},{%r17999,  %r18000},{%f5609, %f5610, %f5611, %f5612};

	// end inline asm
	// begin inline asm
	mma.sync.aligned.m16n8k16.row.col.f32.f16.f16.f32{%f5641,  %f5642,  %f5643,  %f5644},{%r17999,  %r18000,  %r17997,  %r17998},{%r17999,  %r18000},{%f5617, %f5618, %f5619, %f5620};

	// end inline asm
	// begin inline asm
	mma.sync.aligned.m16n8k16.row.col.f32.f16.f16.f32{%f5649,  %f5650,  %f5651,  %f5652},{%r17999,  %r18000,  %r17997,  %r17998},{%r17999,  %r18000},{%f5625, %f5626, %f5627, %f5628};

	// end inline asm
	// begin inline asm
	mma.sync.aligned.m16n8k16.row.col.f32.f16.f16.f32{%f5657,  %f5658,  %f5659,  %f5660},{%r17999,  %r18000,  %r17997,  %r17998},{%r17999,  %r18000},{%f5633, %f5634, %f5635, %f5636};

	// end inline asm
	// begin inline asm
	mma.sync.aligned.m16n8k16.row.col.f32.f16.f16.f32{%f5665,  %f5666,  %f5667,  %f5668},{%r17999,  %r18000,  %r17997,  %r17998},{%r17999,  %r18000},{%f5641, %f5642, %f5643, %f5644};

	// end inline asm
	// begin inline asm
	mma.sync.aligned.m16n8k16.row.col.f32.f16.f16.f32{%f5673,  %f5674,  %f5675,  %f5676},{%r17999,  %r18000,  %r17997,  %r17998},{%r17999,  %r18000},{%f5649, %f5650, %f5651, %f5652};

	// end inline asm
	// begin inline asm
	mma.sync.aligned.m16n8k16.row.col.f32.f16.f16.f32{%f5681,  %f5682,  %f5683,  %f5684},{%r17999,  %r18000,  %r17997,  %r17998},{%r17999,  %r18000},{%f5657, %f5658, %f5659, %f5660};

	// end inline asm
	// begin inline asm
	mma.sync.aligned.m16n8k16.row.col.f32.f16.f16.f32{%f5689,  %f5690,  %f5691,  %f5692},{%r17999,  %r18000,  %r17997,  %r17998},{%r17999,  %r18000},{%f5665, %f5666, %f5667, %f5668};

	// end inline asm
	// begin inline asm
	mma.sync.aligned.m16n8k16.row.col.f32.f16.f16.f32{%f5697,  %f5698,  %f5699,  %f5700},{%r17999,  %r18000,  %r17997,  %r17998},{%r17999,  %r18000},{%f5673, %f5674, %f5675, %f5676};

	// end inline asm
	// begin inline asm
	mma.sync.aligned.m16n8k16.row.col.f32.f16.f16.f32{%f5705,  %f5706,  %f5707,  %f5708},{%r17999,  %r18000,  %r17997,  %r17998},{%r17999,  %r18000},{%f5681, %f5682, %f5683, %f5684};

	// end inline asm
	// begin inline asm
	mma.sync.aligned.m16n8k16.row.col.f32.f16.f16.f32{%f5713,  %f5714,  %f5715,  %f5716},{%r17999,  %r18000,  %r17997,  %r17998},{%r17999,  %r18000},{%f5689, %f5690, %f5691, %f5692};

	// end inline asm
	// begin inline asm
	mma.sync.aligned.m16n8k16.row.col.f32.f16.f16.f32{%f5721,  %f5722,  %f5723,  %f5724},{%r17999,  %r18000,  %r17997,  %r17998},{%r17999,  %r18000},{%f5697, %f5698, %f5699, %f5700};

	// end inline asm
	// begin inline asm
	mma.sync.aligned.m16n8k16.row.col.f32.f16.f16.f32{%f5729,  %f5730,  %f5731,  %f5732},{%r17999,  %r18000,  %r17997,  %r17998},{%r17999,  %r18000},{%f5705, %f5706, %f5707, %f5708};

	// end inline asm
	// begin inline asm
	mma.sync.aligned.m16n8k16.row.col.f32.f16.f16.f32{%f5737,  %f5738,  %f5739,  %f5740},{%r17999,  %r18000,  %r17997,  %r17998},{%r17999,  %r18000},{%f5713, %f5714, %f5715, %f5716};

	// end inline asm
	// begin inline asm
	mma.sync.aligned.m16n8k16.row.col.f32.f16.f16.f32{%f5745,  %f5746,  %f5747,  %f5748},{%r17999,  %r18000,  %r17997,  %r17998},{%r17999,  %r18000},{%f5721, %f5722, %f5723, %f5724};

	// end inline asm
	// begin inline asm
	mma.sync.aligned.m16n8k16.row.col.f32.f16.f16.f32{%f5753,  %f5754,  %f5755,  %f5756},{%r17999,  %r18000,  %r17997,  %r17998},{%r17999,  %r18000},{%f5729, %f5730, %f5731, %f5732};

	// end inline asm
	// begin inline asm
	mma.sync.aligned.m16n8k16.row.col.f32.f16.f16.f32{%f5761,  %f5762,  %f5763,  %f5764},{%r17999,  %r18000,  %r17997,  %r17998},{%r17999,  %r18000},{%f5737, %f5738, %f5739, %f5740};

	// end inline asm
	// begin inline asm
	mma.sync.aligned.m16n8k16.row.col.f32.f16.f16.f32{%f5769,  %f5770,  %f5771,  %f5772},{%r17999,  %r18000,  %r17997,  %r17998},{%r17999,  %r18000},{%f5745, %f5746, %f5747, %f5748};

	// end inline asm
	// begin inline asm
	mma.sync.aligned.m16n8k16.row.col.f32.f16.f16.f32{%f5777,  %f5778,  %f5779,  %f5780},{%r17999,  %r18000,  %r17997,  %r17998},{%r17999,  %r18000},{%f5753, %f5754, %f5755, %f5756};

	// end inline asm
	// begin inline asm
	mma.sync.aligned.m16n8k16.row.col.f32.f16.f16.f32{%f5785,  %f5786,  %f5787,  %f5788},{%r17999,  %r18000,  %r17997,  %r17998},{%r17999,  %r18000},{%f5761, %f5762, %f5763, %f5764};

	// end inline asm
	// begin inline asm
	mma.sync.aligned.m16n8k16.row.col.f32.f16.f16.f32{%f5793,  %f5794,  %f5795,  %f5796},{%r17999,  %r18000,  %r17997,  %r17998},{%r17999,  %r18000},{%f5769, %f5770, %f5771, %f5772};

	// end inline asm
	// begin inline asm
	mma.sync.aligned.m16n8k16.row.col.f32.f16.f16.f32{%f5801,  %f5802,  %f5803,  %f5804},{%r17999,  %r18000,  %r17997,  %r17998},{%r17999,  %r18000},{%f5777, %f5778, %f5779, %f5780};

	// end inline asm
	// begin inline asm
	mma.sync.aligned.m16n8k16.row.col.f32.f16.f16.f32{%f5809,  %f5810,  %f5811,  %f5812},{%r17999,  %r18000,  %r17997,  %r17998},{%r17999,  %r18000},{%f5785, %f5786, %f5787, %f5788};

	// end inline asm
	// begin inline asm
	mma.sync.aligned.m16n8k16.row.col.f32.f16.f16.f32{%f5817,  %f5818,  %f5819,  %f5820},{%r17999,  %r18000,  %r17997,  %r17998},{%r17999,  %r18000},{%f5793, %f5794, %f5795, %f5796};

	// end inline asm
	// begin inline asm
	mma.sync.aligned.m16n8k16.row.col.f32.f16.f16.f32{%f5825,  %f5826,  %f5827,  %f5828},{%r17999,  %r18000,  %r17997,  %r17998},{%r17999,  %r18000},{%f5801, %f5802, %f5803, %f5804};

	// end inline asm
	// begin inline asm
	mma.sync.aligned.m16n8k16.row.col.f32.f16.f16.f32{%f5833,  %f5834,  %f5835,  %f5836},{%r17999,  %r18000,  %r17997,  %r17998},{%r17999,  %r18000},{%f5809, %f5810, %f5811, %f5812};

	// end inline asm
	// begin inline asm
	mma.sync.aligned.m16n8k16.row.col.f32.f16.f16.f32{%f5841,  %f5842,  %f5843,  %f5844},{%r17999,  %r18000,  %r17997,  %r17998},{%r17999,  %r18000},{%f5817, %f5818, %f5819, %f5820};

	// end inline asm
	// begin inline asm
	mma.sync.aligned.m16n8k16.row.col.f32.f16.f16.f32{%f5849,  %f5850,  %f5851,  %f5852},{%r17999,  %r18000,  %r17997,  %r17998},{%r17999,  %r18000},{%f5825, %f5826, %f5827, %f5828};

	// end inline asm
	// begin inline asm
	mma.sync.aligned.m16n8k16.row.col.f32.f16.f16.f32{%f5857,  %f5858,  %f5859,  %f5860},{%r17999,  %r18000,  %r17997,  %r17998},{%r17999,  %r18000},{%f5833, %f5834, %f5835, %f5836};

	// end inline asm
	// begin inline asm
	mma.sync.aligned.m16n8k16.row.col.f32.f16.f16.f32{%f5865,  %f5866,  %f5867,  %f5868},{%r17999,  %r18000,  %r17997,  %r17998},{%r17999,  %r18000},{%f5841, %f5842, %f5843, %f5844};

	// end inline asm
	// begin inline asm
	mma.sync.aligned.m16n8k16.row.col.f32.f16.f16.f32{%f5873,  %f5874,  %f5875,  %f5876},{%r17999,  %r18000,  %r17997,  %r17998},{%r17999,  %r18000},{%f5849, %f5850, %f5851, %f5852};

	// end inline asm
	// begin inline asm
	mma.sync.aligned.m16n8k16.row.col.f32.f16.f16.f32{%f5881,  %f5882,  %f5883,  %f5884},{%r17999,  %r18000,  %r17997,  %r17998},{%r17999,  %r18000},{%f5857, %f5858, %f5859, %f5860};

	// end inline asm
	// begin inline asm
	mma.sync.aligned.m16n8k16.row.col.f32.f16.f16.f32{%f5889,  %f5890,  %f5891,  %f5892},{%r17999,  %r18000,  %r17997,  %r17998},{%r17999,  %r18000},{%f5865, %f5866, %f5867, %f5868};

	// end inline asm
	// begin inline asm
	mma.sync.aligned.m16n8k16.row.col.f32.f16.f16.f32{%f5897,  %f5898,  %f5899,  %f5900},{%r17999,  %r18000,  %r17997,  %r17998},{%r17999,  %r18000},{%f5873, %f5874, %f5875, %f5876};

	// end inline asm
	// begin inline asm
	mma.sync.aligned.m16n8k16.row.col.f32.f16.f16.f32{%f5905,  %f5906,  %f5907,  %f5908},{%r17999,  %r18000,  %r17997,  %r17998},{%r17999,  %r18000},{%f5881, %f5882, %f5883, %f5884};

	// end inline asm
	// begin inline asm
	mma.sync.aligned.m16n8k16.row.col.f32.f16.f16.f32{%f5913,  %f5914,  %f5915,  %f5916},{%r17999,  %r18000,  %r17997,  %r17998},{%r17999,  %r18000},{%f5889, %f5890, %f5891, %f5892};

	// end inline asm
	// begin inline asm
	mma.sync.aligned.m16n8k16.row.col.f32.f16.f16.f32{%f5921,  %f5922,  %f5923,  %f5924},{%r17999,  %r18000,  %r17997,  %r17998},{%r17999,  %r18000},{%f5897, %f5898, %f5899, %f5900};

	// end inline asm
	// begin inline asm
	mma.sync.aligned.m16n8k16.row.col.f32.f16.f16.f32{%f5929,  %f5930,  %f5931,  %f5932},{%r17999,  %r18000,  %r17997,  %r17998},{%r17999,  %r18000},{%f5905, %f5906, %f5907, %f5908};

	// end inline asm
	// begin inline asm
	mma.sync.aligned.m16n8k16.row.col.f32.f16.f16.f32{%f5937,  %f5938,  %f5939,  %f5940},{%r17999,  %r18000,  %r17997,  %r17998},{%r17999,  %r18000},{%f5913, %f5914, %f5915, %f5916};

	// end inline asm
	// begin inline asm
	mma.sync.aligned.m16n8k16.row.col.f32.f16.f16.f32{%f5945,  %f5946,  %f5947,  %f5948},{%r17999,  %r18000,  %r17997,  %r17998},{%r17999,  %r18000},{%f5921, %f5922, %f5923, %f5924};

	// end inline asm
	// begin inline asm
	mma.sync.aligned.m16n8k16.row.col.f32.f16.f16.f32{%f5953,  %f5954,  %f5955,  %f5956},{%r17999,  %r18000,  %r17997,  %r17998},{%r17999,  %r18000},{%f5929, %f5930, %f5931, %f5932};

	// end inline asm
	// begin inline asm
	mma.sync.aligned.m16n8k16.row.col.f32.f16.f16.f32{%f5961,  %f5962,  %f5963,  %f5964},{%r17999,  %r18000,  %r17997,  %r17998},{%r17999,  %r18000},{%f5937, %f5938, %f5939, %f5940};

	// end inline asm
	// begin inline asm
	mma.sync.aligned.m16n8k16.row.col.f32.f16.f16.f32{%f5969,  %f5970,  %f5971,  %f5972},{%r17999,  %r18000,  %r17997,  %r17998},{%r17999,  %r18000},{%f5945, %f5946, %f5947, %f5948};

	// end inline asm
	// begin inline asm
	mma.sync.aligned.m16n8k16.row.col.f32.f16.f16.f32{%f5977,  %f5978,  %f5979,  %f5980},{%r17999,  %r18000,  %r17997,  %r17998},{%r17999,  %r18000},{%f5953, %f5954, %f5955, %f5956};

	// end inline asm
	// begin inline asm
	mma.sync.aligned.m16n8k16.row.col.f32.f16.f16.f32{%f5985,  %f5986,  %f5987,  %f5988},{%r17999,  %r18000,  %r17997,  %r17998},{%r17999,  %r18000},{%f5961, %f5962, %f5963, %f5964};

	// end inline asm
	// begin inline asm
	mma.sync.aligned.m16n8k16.row.col.f32.f16.f16.f32{%f5993,  %f5994,  %f5995,  %f5996},{%r17999,  %r18000,  %r17997,  %r17998},{%r17999,  %r18000},{%f5969, %f5970, %f5971, %f5972};

	// end inline asm
	// begin inline asm
	mma.sync.aligned.m16n8k16.row.col.f32.f16.f16.f32{%f6001,  %f6002,  %f6003,  %f6004},{%r17999,  %r18000,  %r17997,  %r17998},{%r17999,  %r18000},{%f5977, %f5978, %f5979, %f5980};

	// end inline asm
	// begin inline asm
	mma.sync.aligned.m16n8k16.row.col.f32.f16.f16.f32{%f6009,  %f6010,  %f6011,  %f6012},{%r17999,  %r18000,  %r17997,  %r17998},{%r17999,  %r18000},{%f5985, %f5986, %f5987, %f5988};

	// end inline asm
	// begin inline asm
	mma.sync.aligned.m16n8k16.row.col.f32.f16.f16.f32{%f6017,  %f6018,  %f6019,  %f6020},{%r17999,  %r18000,  %r17997,  %r17998},{%r17999,  %r18000},{%f5993, %f5994, %f5995, %f5996};

	// end inline asm
	// begin inline asm
	mma.sync.aligned.m16n8k16.row.col.f32.f16.f16.f32{%f6025,  %f6026,  %f6027,  %f6028},{%r17999,  %r18000,  %r17997,  %r17998},{%r17999,  %r18000},{%f6001, %f6002, %f6003, %f6004};

	// end inline asm
	// begin inline asm
	mma.sync.aligned.m16n8k16.row.col.f32.f16.f16.f32{%f6033,  %f6034,  %f6035,  %f6036},{%r17999,  %r18000,  %r17997,  %r17998},{%r17999,  %r18000},{%f6009, %f6010, %f6011, %f6012};

	// end inline asm
	// begin inline asm
	mma.sync.aligned.m16n8k16.row.col.f32.f16.f16.f32{%f6041,  %f6042,  %f6043,  %f6044},{%r17999,  %r18000,  %r17997,  %r17998},{%r17999,  %r18000},{%f6017, %f6018, %f6019, %f6020};

	// end inline asm
	// begin inline asm
	mma.sync.aligned.m16n8k16.row.col.f32.f16.f16.f32{%f6049,  %f6050,  %f6051,  %f6052},{%r17999,  %r18000,  %r17997,  %r17998},{%r17999,  %r18000},{%f6025, %f6026, %f6027, %f6028};

	// end inline asm
	// begin inline asm
	mma.sync.aligned.m16n8k16.row.col.f32.f16.f16.f32{%f6057,  %f6058,  %f6059,  %f6060},{%r17999,  %r18000,  %r17997,  %r17998},{%r17999,  %r18000},{%f6033, %f6034, %f6035, %f6036};

	// end inline asm
	// begin inline asm
	mma.sync.aligned.m16n8k16.row.col.f32.f16.f16.f32{%f6065,  %f6066,  %f6067,  %f6068},{%r17999,  %r18000,  %r17997,  %r17998},{%r17999,  %r18000},{%f6041, %f6042, %f6043, %f6044};

	// end inline asm
	// begin inline asm
	mma.sync.aligned.m16n8k16.row.col.f32.f16.f16.f32{%f6073,  %f6074,  %f6075,  %f6076},{%r17999,  %r18000,  %r17997,  %r17998},{%r17999,  %r18000},{%f6049, %f6050, %f6051, %f6052};

	// end inline asm
	// begin inline asm
	mma.sync.aligned.m16n8k16.row.col.f32.f16.f16.f32{%f6081,  %f6082,  %f6083,  %f6084},{%r17999,  %r18000,  %r17997,  %r17998},{%r17999,  %r18000},{%f6057, %f6058, %f6059, %f6060};

	// end inline asm
	// begin inline asm
	mma.sync.aligned.m16n8k16.row.col.f32.f16.f16.f32{%f6089,  %f6090,  %f6091,  %f6092},{%r17999,  %r18000,  %r17997,  %r17998},{%r17999,  %r18000},{%f6065, %f6066, %f6067, %f6068};

	// end inline asm
	// begin inline asm
	mma.sync.aligned.m16n8k16.row.col.f32.f16.f16.f32{%f6097,  %f6098,  %f6099,  %f6100},{%r17999,  %r18000,  %r17997,  %r17998},{%r17999,  %r18000},{%f6073, %f6074, %f6075, %f6076};

	// end inline asm
	// begin inline asm
	mma.sync.aligned.m16n8k16.row.col.f32.f16.f16.f32{%f6105,  %f6106,  %f6107,  %f6108},{%r17999,  %r18000,  %r17997,  %r17998},{%r17999,  %r18000},{%f6081, %f6082, %f6083, %f6084};

	// end inline asm
	// begin inline asm
	mma.sync.aligned.m16n8k16.row.col.f32.f16.f16.f32{%f6113,  %f6114,  %f6115,  %f6116},{%r17999,  %r18000,  %r17997,  %r17998},{%r17999,  %r18000},{%f6089, %f6090, %f6091, %f6092};

	// end inline asm
	// begin inline asm
	mma.sync.aligned.m16n8k16.row.col.f32.f16.f16.f32{%f6121,  %f6122,  %f6123,  %f6124},{%r17999,  %r18000,  %r17997,  %r17998},{%r17999,  %r18000},{%f6097, %f6098, %f6099, %f6100};

	// end inline asm
	// begin inline asm
	mma.sync.aligned.m16n8k16.row.col.f32.f16.f16.f32{%f6129,  %f6130,  %f6131,  %f6132},{%r17999,  %r18000,  %r17997,  %r17998},{%r17999,  %r18000},{%f6105, %f6106, %f6107, %f6108};

	// end inline asm
	// begin inline asm
	mma.sync.aligned.m16n8k16.row.col.f32.f16.f16.f32{%f6137,  %f6138,  %f6139,  %f6140},{%r17999,  %r18000,  %r17997,  %r17998},{%r17999,  %r18000},{%f6113, %f6114, %f6115, %f6116};

	// end inline asm
	// begin inline asm
	mma.sync.aligned.m16n8k16.row.col.f32.f16.f16.f32{%f6145,  %f6146,  %f6147,  %f6148},{%r17999,  %r18000,  %r17997,  %r17998},{%r17999,  %r18000},{%f6121, %f6122, %f6123, %f6124};

	// end inline asm
	// begin inline asm
	mma.sync.aligned.m16n8k16.row.col.f32.f16.f16.f32{%f6153,  %f6154,  %f6155,  %f6156},{%r17999,  %r18000,  %r17997,  %r17998},{%r17999,  %r18000},{%f6129, %f6130, %f6131, %f6132};

	// end inline asm
	// begin inline asm
	mma.sync.aligned.m16n8k16.row.col.f32.f16.f16.f32{%f6161,  %f6162,  %f6163,  %f6164},{%r17999,  %r18000,  %r17997,  %r17998},{%r17999,  %r18000},{%f6137, %f6138, %f6139, %f6140};

	// end inline asm
	// begin inline asm
	mma.sync.aligned.m16n8k16.row.col.f32.f16.f16.f32{%f6169,  %f6170,  %f6171,  %f6172},{%r17999,  %r18000,  %r17997,  %r17998},{%r17999,  %r18000},{%f6145, %f6146, %f6147, %f6148};

	// end inline asm
	// begin inline asm
	mma.sync.aligned.m16n8k16.row.col.f32.f16.f16.f32{%f6177,  %f6178,  %f6179,  %f6180},{%r17999,  %r18000,  %r17997,  %r17998},{%r17999,  %r18000},{%f6153, %f6154, %f6155, %f6156};

	// end inline asm
	// begin inline asm
	mma.sync.aligned.m16n8k16.row.col.f32.f16.f16.f32{%f6185,  %f6186,  %f6187,  %f6188},{%r17999,  %r18000,  %r17997,  %r17998},{%r17999,  %r18000},{%f6161, %f6162, %f6163, %f6164};

	// end inline asm
	// begin inline asm
	mma.sync.aligned.m16n8k16.row.col.f32.f16.f16.f32{%f6193,  %f6194,  %f6195,  %f6196},{%r17999,  %r18000,  %r17997,  %r17998},{%r17999,  %r18000},{%f6169, %f6170, %f6171, %f6172};

	// end inline asm
	// begin inline asm
	mma.sync.aligned.m16n8k16.row.col.f32.f16.f16.f32{%f6201,  %f6202,  %f6203,  %f6204},{%r17999,  %r18000,  %r17997,  %r17998},{%r17999,  %r18000},{%f6177, %f6178, %f6179, %f6180};

	// end inline asm
	// begin inline asm
	mma.sync.aligned.m16n8k16.row.col.f32.f16.f16.f32{%f6209,  %f6210,  %f6211,  %f6212},{%r17999,  %r18000,  %r17997,  %r17998},{%r17999,  %r18000},{%f6185, %f6186, %f6187, %f6188};

	// end inline asm
	// begin inline asm
	mma.sync.aligned.m16n8k16.row.col.f32.f16.f16.f32{%f6217,  %f6218,  %f6219,  %f6220},{%r17999,  %r18000,  %r17997,  %r17998},{%r17999,  %r18000},{%f6193, %f6194, %f6195, %f6196};

	// end inline asm
	// begin inline asm
	mma.sync.aligned.m16n8k16.row.col.f32.f16.f16.f32{%f6225,  %f6226,  %f6227,  %f6228},{%r17999,  %r18000,  %r17997,  %r17998},{%r17999,  %r18000},{%f6201, %f6202, %f6203, %f6204};

	// end inline asm
	// begin inline asm
	mma.sync.aligned.m16n8k16.row.col.f32.f16.f16.f32{%f6233,  %f6234,  %f6235,  %f6236},{%r17999,  %r18000,  %r17997,  %r17998},{%r17999,  %r18000},{%f6209, %f6210, %f6211, %f6212};

	// end inline asm
	// begin inline asm
	mma.sync.aligned.m16n8k16.row.col.f32.f16.f16.f32{%f6241,  %f6242,  %f6243,  %f6244},{%r17999,  %r18000,  %r17997,  %r17998},{%r17999,  %r18000},{%f6217, %f6218, %f6219, %f6220};

	// end inline asm
	// begin inline asm
	mma.sync.aligned.m16n8k16.row.col.f32.f16.f16.f32{%f6249,  %f6250,  %f6251,  %f6252},{%r17999,  %r18000,  %r17997,  %r17998},{%r17999,  %r18000},{%f6225, %f6226, %f6227, %f6228};

	// end inline asm
	// begin inline asm
	mma.sync.aligned.m16n8k16.row.col.f32.f16.f16.f32{%f6257,  %f6258,  %f6259,  %f6260},{%r17999,  %r18000,  %r17997,  %r17998},{%r17999,  %r18000},{%f6233, %f6234, %f6235, %f6236};

	// end inline asm
	// begin inline asm
	mma.sync.aligned.m16n8k16.row.col.f32.f16.f16.f32{%f6265,  %f6266,  %f6267,  %f6268},{%r17999,  %r18000,  %r17997,  %r17998},{%r17999,  %r18000},{%f6241, %f6242, %f6243, %f6244};

	// end inline asm
	// begin inline asm
	mma.sync.aligned.m16n8k16.row.col.f32.f16.f16.f32{%f6273,  %f6274,  %f6275,  %f6276},{%r17999,  %r18000,  %r17997,  %r17998},{%r17999,  %r18000},{%f6249, %f6250, %f6251, %f6252};

	// end inline asm
	// begin inline asm
	mma.sync.aligned.m16n8k16.row.col.f32.f16.f16.f32{%f6281,  %f6282,  %f6283,  %f6284},{%r17999,  %r18000,  %r17997,  %r17998},{%r17999,  %r18000},{%f6257, %f6258, %f6259, %f6260};

	// end inline asm
	// begin inline asm
	mma.sync.aligned.m16n8k16.row.col.f32.f16.f16.f32{%f6289,  %f6290,  %f6291,  %f6292},{%r17999,  %r18000,  %r17997,  %r17998},{%r17999,  %r18000},{%f6265, %f6266, %f6267, %f6268};

	// end inline asm
	// begin inline asm
	mma.sync.aligned.m16n8k16.row.col.f32.f16.f16.f32{%f6297,  %f6298,  %f6299,  %f6300},{%r17999,  %r18000,  %r17997,  %r17998},{%r17999,  %r18000},{%f6273, %f6274, %f6275, %f6276};

	// end inline asm
	// begin inline asm
	mma.sync.aligned.m16n8k16.row.col.f32.f16.f16.f32{%f6305,  %f6306,  %f6307,  %f6308},{%r17999,  %r18000,  %r17997,  %r17998},{%r17999,  %r18000},{%f6281, %f6282, %f6283, %f6284};

	// end inline asm
	// begin inline asm
	mma.sync.aligned.m16n8k16.row.col.f32.f16.f16.f32{%f6313,  %f6314,  %f6315,  %f6316},{%r17999,  %r18000,  %r17997,  %r17998},{%r17999,  %r18000},{%f6289, %f6290, %f6291, %f6292};

	// end inline asm
	// begin inline asm
	mma.sync.aligned.m16n8k16.row.col.f32.f16.f16.f32{%f6321,  %f6322,  %f6323,  %f6324},{%r17999,  %r18000,  %r17997,  %r17998},{%r17999,  %r18000},{%f6297, %f6298, %f6299, %f6300};

	// end inline asm
	// begin inline asm
	mma.sync.aligned.m16n8k16.row.col.f32.f16.f16.f32{%f6329,  %f6330,  %f6331,  %f6332},{%r17999,  %r18000,  %r17997,  %r17998},{%r17999,  %r18000},{%f6305, %f6306, %f6307, %f6308};

	// end inline asm
	// begin inline asm
	mma.sync.aligned.m16n8k16.row.col.f32.f16.f16.f32{%f6337,  %f6338,  %f6339,  %f6340},{%r17999,  %r18000,  %r17997,  %r17998},{%r17999,  %r18000},{%f6313, %f6314, %f6315, %f6316};

	// end inline asm
	// begin inline asm
	mma.sync.aligned.m16n8k16.row.col.f32.f16.f16.f32{%f6345,  %f6346,  %f6347,  %f6348},{%r17999,  %r18000,  %r17997,  %r17998},{%r17999,  %r18000},{%f6321, %f6322, %f6323, %f6324};

	// end inline asm
	// begin inline asm
	mma.sync.aligned.m16n8k16.row.col.f32.f16.f16.f32{%f6353,  %f6354,  %f6355,  %f6356},{%r17999,  %r18000,  %r17997,  %r17998},{%r17999,  %r18000},{%f6329, %f6330, %f6331, %f6332};

	// end inline asm
	// begin inline asm
	mma.sync.aligned.m16n8k16.row.col.f32.f16.f16.f32{%f6361,  %f6362,  %f6363,  %f6364},{%r17999,  %r18000,  %r17997,  %r17998},{%r17999,  %r18000},{%f6337, %f6338, %f6339, %f6340};

	// end inline asm
	// begin inline asm
	mma.sync.aligned.m16n8k16.row.col.f32.f16.f16.f32{%f6369,  %f6370,  %f6371,  %f6372},{%r17999,  %r18000,  %r17997,  %r17998},{%r17999,  %r18000},{%f6345, %f6346, %f6347, %f6348};

	// end inline asm
	// begin inline asm
	mma.sync.aligned.m16n8k16.row.col.f32.f16.f16.f32{%f6377,  %f6378,  %f6379,  %f6380},{%r17999,  %r18000,  %r17997,  %r17998},{%r17999,  %r18000},{%f6353, %f6354, %f6355, %f6356};

	// end inline asm
	// begin inline asm
	mma.sync.aligned.m16n8k16.row.col.f32.f16.f16.f32{%f6385,  %f6386,  %f6387,  %f6388},{%r17999,  %r18000,  %r17997,  %r17998},{%r17999,  %r18000},{%f6361, %f6362, %f6363, %f6364};

	// end inline asm
	// begin inline asm
	mma.sync.aligned.m16n8k16.row.col.f32.f16.f16.f32{%f6393,  %f6394,  %f6395,  %f6396},{%r17999,  %r18000,  %r17997,  %r17998},{%r17999,  %r18000},{%f6369, %f6370, %f6371, %f6372};

	// end inline asm
	// begin inline asm
	mma.sync.aligned.m16n8k16.row.col.f32.f16.f16.f32{%f6401,  %f6402,  %f6403,  %f6404},{%r17999,  %r18000,  %r17997,  %r17998},{%r17999,  %r18000},{%f6377, %f6378, %f6379, %f6380};

	// end inline asm
	// begin inline asm
	mma.sync.aligned.m16n8k16.row.col.f32.f16.f16.f32{%f6409,  %f6410,  %f6411,  %f6412},{%r17999,  %r18000,  %r17997,  %r17998},{%r17999,  %r18000},{%f6385, %f6386, %f6387, %f6388};

	// end inline asm
	// begin inline asm
	mma.sync.aligned.m16n8k16.row.col.f32.f16.f16.f32{%f6417,  %f6418,  %f6419,  %f6420},{%r17999,  %r18000,  %r17997,  %r17998},{%r17999,  %r18000},{%f6393, %f6394, %f6395, %f6396};

	// end inline asm
	// begin inline asm
	mma.sync.aligned.m16n8k16.row.col.f32.f16.f16.f32{%f6425,  %f6426,  %f6427,  %f6428},{%r17999,  %r18000,  %r17997,  %r17998},{%r17999,  %r18000},{%f6401, %f6402, %f6403, %f6404};

	// end inline asm
	// begin inline asm
	mma.sync.aligned.m16n8k16.row.col.f32.f16.f16.f32{%f6433,  %f6434,  %f6435,  %f6436},{%r17999,  %r18000,  %r17997,  %r17998},{%r17999,  %r18000},{%f6409, %f6410, %f6411, %f6412};

	// end inline asm
	// begin inline asm
	mma.sync.aligned.m16n8k16.row.col.f32.f16.f16.f32{%f6441,  %f6442,  %f6443,  %f6444},{%r17999,  %r18000,  %r17997,  %r17998},{%r17999,  %r18000},{%f6417, %f6418, %f6419, %f6420};

	// end inline asm
	// begin inline asm
	mma.sync.aligned.m16n8k16.row.col.f32.f16.f16.f32{%f6449,  %f6450,  %f6451,  %f6452},{%r17999,  %r18000,  %r17997,  %r17998},{%r17999,  %r18000},{%f6425, %f6426, %f6427, %f6428};

	// end inline asm
	// begin inline asm
	mma.sync.aligned.m16n8k16.row.col.f32.f16.f16.f32{%f6457,  %f6458,  %f6459,  %f6460},{%r17999,  %r18000,  %r17997,  %r17998},{%r17999,  %r18000},{%f6433, %f6434, %f6435, %f6436};

	// end inline asm
	// begin inline asm
	mma.sync.aligned.m16n8k16.row.col.f32.f16.f16.f32{%f6465,  %f6466,  %f6467,  %f6468},{%r17999,  %r18000,  %r17997,  %r17998},{%r17999,  %r18000},{%f6441, %f6442, %f6443, %f6444};

	// end inline asm
	// begin inline asm
	mma.sync.aligned.m16n8k16.row.col.f32.f16.f16.f32{%f6473,  %f6474,  %f6475,  %f6476},{%r17999,  %r18000,  %r17997,  %r17998},{%r17999,  %r18000},{%f6449, %f6450, %f6451, %f6452};

	// end inline asm
	// begin inline asm
	mma.sync.aligned.m16n8k16.row.col.f32.f16.f16.f32{%f6481,  %f6482,  %f6483,  %f6484},{%r17999,  %r18000,  %r17997,  %r17998},{%r17999,  %r18000},{%f6457, %f6458, %f6459, %f6460};

	// end inline asm
	// begin inline asm
	mma.sync.aligned.m16n8k16.row.col.f32.f16.f16.f32{%f6489,  %f6490,  %f6491,  %f6492},{%r17999,  %r18000,  %r17997,  %r17998},{%r17999,  %r18000},{%f6465, %f6466, %f6467, %f6468};

	// end inline asm
	// begin inline asm
	mma.sync.aligned.m16n8k16.row.col.f32.f16.f16.f32{%f6497,  %f6498,  %f6499,  %f6500},{%r17999,  %r18000,  %r17997,  %r17998},{%r17999,  %r18000},{%f6473, %f6474, %f6475, %f6476};

	// end inline asm
	// begin inline asm
	mma.sync.aligned.m16n8k16.row.col.f32.f16.f16.f32{%f6505,  %f6506,  %f6507,  %f6508},{%r17999,  %r18000,  %r17997,  %r17998},{%r17999,  %r18000},{%f6481, %f6482, %f6483, %f6484};

	// end inline asm
	// begin inline asm
	mma.sync.aligned.m16n8k16.row.col.f32.f16.f16.f32{%f6513,  %f6514,  %f6515,  %f6516},{%r17999,  %r18000,  %r17997,  %r17998},{%r17999,  %r18000},{%f6489, %f6490, %f6491, %f6492};

	// end inline asm
	// begin inline asm
	mma.sync.aligned.m16n8k16.row.col.f32.f16.f16.f32{%f6521,  %f6522,  %f6523,  %f6524},{%r17999,  %r18000,  %r17997,  %r17998},{%r17999,  %r18000},{%f6497, %f6498, %f6499, %f6500};

	// end inline asm
	// begin inline asm
	mma.sync.aligned.m16n8k16.row.col.f32.f16.f16.f32{%f6529,  %f6530,  %f6531,  %f6532},{%r17999,  %r18000,  %r17997,  %r17998},{%r17999,  %r18000},{%f6505, %f6506, %f6507, %f6508};

	// end inline asm
	// begin inline asm
	mma.sync.aligned.m16n8k16.row.col.f32.f16.f16.f32{%f6537,  %f6538,  %f6539,  %f6540},{%r17999,  %r18000,  %r17997,  %r17998},{%r17999,  %r18000},{%f6513, %f6514, %f6515, %f6516};

	// end inline asm
	// begin inline asm
	mma.sync.aligned.m16n8k16.row.col.f32.f16.f16.f32{%f6545,  %f6546,  %f6547,  %f6548},{%r17999,  %r18000,  %r17997,  %r17998},{%r17999,  %r18000},{%f6521, %f6522, %f6523, %f6524};

	// end inline asm
	// begin inline asm
	mma.sync.aligned.m16n8k16.row.col.f32.f16.f16.f32{%f6553,  %f6554,  %f6555,  %f6556},{%r17999,  %r18000,  %r17997,  %r17998},{%r17999,  %r18000},{%f6529, %f6530, %f6531, %f6532};

	// end inline asm
	// begin inline asm
	mma.sync.aligned.m16n8k16.row.col.f32.f16.f16.f32{%f6561,  %f6562,  %f6563,  %f6564},{%r17999,  %r18000,  %r17997,  %r17998},{%r17999,  %r18000},{%f6537, %f6538, %f6539, %f6540};

	// end inline asm
	// begin inline asm
	mma.sync.aligned.m16n8k16.row.col.f32.f16.f16.f32{%f6569,  %f6570,  %f6571,  %f6572},{%r17999,  %r18000,  %r17997,  %r17998},{%r17999,  %r18000},{%f6545, %f6546, %f6547, %f6548};

	// end inline asm
	// begin inline asm
	mma.sync.aligned.m16n8k16.row.col.f32.f16.f16.f32{%f6577,  %f6578,  %f6579,  %f6580},{%r17999,  %r18000,  %r17997,  %r17998},{%r17999,  %r18000},{%f6553, %f6554, %f6555, %f6556};

	// end inline asm
	// begin inline asm
	mma.sync.aligned.m16n8k16.row.col.f32.f16.f16.f32{%f6585,  %f6586,  %f6587,  %f6588},{%r17999,  %r18000,  %r17997,  %r17998},{%r17999,  %r18000},{%f6561, %f6562, %f6563, %f6564};

	// end inline asm
	// begin inline asm
	mma.sync.aligned.m16n8k16.row.col.f32.f16.f16.f32{%f6593,  %f6594,  %f6595,  %f6596},{%r17999,  %r18000,  %r17997,  %r17998},{%r17999,  %r18000},{%f6569, %f6570, %f6571, %f6572};

	// end inline asm
	// begin inline asm
	mma.sync.aligned.m16n8k16.row.col.f32.f16.f16.f32{%f6601,  %f6602,  %f6603,  %f6604},{%r17999,  %r18000,  %r17997,  %r17998},{%r17999,  %r18000},{%f6577, %f6578, %f6579, %f6580};

	// end inline asm
	// begin inline asm
	mma.sync.aligned.m16n8k16.row.col.f32.f16.f16.f32{%f6609,  %f6610,  %f6611,  %f6612},{%r17999,  %r18000,  %r17997,  %r17998},{%r17999,  %r18000},{%f6585, %f6586, %f6587, %f6588};

	// end inline asm
	// begin inline asm
	mma.sync.aligned.m16n8k16.row.col.f32.f16.f16.f32{%f6617,  %f6618,  %f6619,  %f6620},{%r17999,  %r18000,  %r17997,  %r17998},{%r17999,  %r18000},{%f6593, %f6594, %f6595, %f6596};

	// end inline asm
	// begin inline asm
	mma.sync.aligned.m16n8k16.row.col.f32.f16.f16.f32{%f6625,  %f6626,  %f6627,  %f6628},{%r17999,  %r18000,  %r17997,  %r17998},{%r17999,  %r18000},{%f6601, %f6602, %f6603, %f6604};

	// end inline asm
	// begin inline asm
	mma.sync.aligned.m16n8k16.row.col.f32.f16.f16.f32{%f6633,  %f6634,  %f6635,  %f6636},{%r17999,  %r18000,  %r17997,  %r17998},{%r17999,  %r18000},{%f6609, %f6610, %f6611, %f6612};

	// end inline asm
	// begin inline asm
	mma.sync.aligned.m16n8k16.row.col.f32.f16.f16.f32{%f6641,  %f6642,  %f6643,  %f6644},{%r17999,  %r18000,  %r17997,  %r17998},{%r17999,  %r18000},{%f6617, %f6618, %f6619, %f6620};

	// end inline asm
	// begin inline asm
	mma.sync.aligned.m16n8k16.row.col.f32.f16.f16.f32{%f6649,  %f6650,  %f6651,  %f6652},{%r17999,  %r18000,  %r17997,  %r17998},{%r17999,  %r18000},{%f6625, %f6626, %f6627, %f6628};

	// end inline asm
	// begin inline asm
	mma.sync.aligned.m16n8k16.row.col.f32.f16.f16.f32{%f6657,  %f6658,  %f6659,  %f6660},{%r17999,  %r18000,  %r17997,  %r17998},{%r17999,  %r18000},{%f6633, %f6634, %f6635, %f6636};

	// end inline asm
	// begin inline asm
	mma.sync.aligned.m16n8k16.row.col.f32.f16.f16.f32{%f6665,  %f6666,  %f6667,  %f6668},{%r17999,  %r18000,  %r17997,  %r17998},{%r17999,  %r18000},{%f6641, %f6642, %f6643, %f6644};

	// end inline asm
	// begin inline asm
	mma.sync.aligned.m16n8k16.row.col.f32.f16.f16.f32{%f6673,  %f6674,  %f6675,  %f6676},{%r17999,  %r18000,  %r17997,  %r17998},{%r17999,  %r18000},{%f6649, %f6650, %f6651, %f6652};

	// end inline asm
	// begin inline asm
	mma.sync.aligned.m16n8k16.row.col.f32.f16.f16.f32{%f6681,  %f6682,  %f6683,  %f6684},{%r17999,  %r18000,  %r17997,  %r17998},{%r17999,  %r18000},{%f6657, %f6658, %f6659, %f6660};

	// end inline asm
	// begin inline asm
	mma.sync.aligned.m16n8k16.row.col.f32.f16.f16.f32{%f6689,  %f6690,  %f6691,  %f6692},{%r17999,  %r18000,  %r17997,  %r17998},{%r17999,  %r18000},{%f6665, %f6666, %f6667, %f6668};

	// end inline asm
	// begin inline asm
	mma.sync.aligned.m16n8k16.row.col.f32.f16.f16.f32{%f6697,  %f6698,  %f6699,  %f6700},{%r17999,  %r18000,  %r17997,  %r17998},{%r17999,  %r18000},{%f6673, %f6674, %f6675, %f6676};

	// end inline asm
	// begin inline asm
	mma.sync.aligned.m16n8k16.row.col.f32.f16.f16.f32{%f6705,  %f6706,  %f6707,  %f6708},{%r17999,  %r18000,  %r17997,  %r17998},{%r17999,  %r18000},{%f6681, %f6682, %f6683, %f6684};

	// end inline asm
	// begin inline asm
	mma.sync.aligned.m16n8k16.row.col.f32.f16.f16.f32{%f6713,  %f6714,  %f6715,  %f6716},{%r17999,  %r18000,  %r17997,  %r17998},{%r17999,  %r18000},{%f6689, %f6690, %f6691, %f6692};

	// end inline asm
	// begin inline asm
	mma.sync.aligned.m16n8k16.row.col.f32.f16.f16.f32{%f6721,  %f6722,  %f6723,  %f6724},{%r17999,  %r18000,  %r17997,  %r17998},{%r17999,  %r18000},{%f6697, %f6698, %f6699, %f6700};

	// end inline asm
	// begin inline asm
	mma.sync.aligned.m16n8k16.row.col.f32.f16.f16.f32{%f6729,  %f6730,  %f6731,  %f6732},{%r17999,  %r18000,  %r17997,  %r17998},{%r17999,  %r18000},{%f6705, %f6706, %f6707, %f6708};

	// end inline asm
	// begin inline asm
	mma.sync.aligned.m16n8k16.row.col.f32.f16.f16.f32{%f6737,  %f6738,  %f6739,  %f6740},{%r17999,  %r18000,  %r17997,  %r17998},{%r17999,  %r18000},{%f6713, %f6714, %f6715, %f6716};

	// end inline asm
	// begin inline asm
	mma.sync.aligned.m16n8k16.row.col.f32.f16.f16.f32{%f6745,  %f6746,  %f6747,  %f6748},{%r17999,  %r18000,  %r17997,  %r17998},{%r17999,  %r18000},{%f6721, %f6722, %f6723, %f6724};

	// end inline asm
	// begin inline asm
	mma.sync.aligned.m16n8k16.row.col.f32.f16.f16.f32{%f6753,  %f6754,  %f6755,  %f6756},{%r17999,  %r18000,  %r17997,  %r17998},{%r17999,  %r18000},{%f6729, %f6730, %f6731, %f6732};

	// end inline asm
	// begin inline asm
	mma.sync.aligned.m16n8k16.row.col.f32.f16.f16.f32{%f6761,  %f6762,  %f6763,  %f6764},{%r17999,  %r18000,  %r17997,  %r17998},{%r17999,  %r18000},{%f6737, %f6738, %f6739, %f6740};

	// end inline asm
	// begin inline asm
	mma.sync.aligned.m16n8k16.row.col.f32.f16.f16.f32{%f6769,  %f6770,  %f6771,  %f6772},{%r17999,  %r18000,  %r17997,  %r17998},{%r17999,  %r18000},{%f6745, %f6746, %f6747, %f6748};

	// end inline asm
	// begin inline asm
	mma.sync.aligned.m16n8k16.row.col.f32.f16.f16.f32{%f6777,  %f6778,  %f6779,  %f6780},{%r17999,  %r18000,  %r17997,  %r17998},{%r17999,  %r18000},{%f6753, %f6754, %f6755, %f6756};

	// end inline asm
	// begin inline asm
	mma.sync.aligned.m16n8k16.row.col.f32.f16.f16.f32{%f6785,  %f6786,  %f6787,  %f6788},{%r17999,  %r18000,  %r17997,  %r17998},{%r17999,  %r18000},{%f6761, %f6762, %f6763, %f6764};

	// end inline asm
	// begin inline asm
	mma.sync.aligned.m16n8k16.row.col.f32.f16.f16.f32{%f6793,  %f6794,  %f6795,  %f6796},{%r17999,  %r18000,  %r17997,  %r17998},{%r17999,  %r18000},{%f6769, %f6770, %f6771, %f6772};

	// end inline asm
	// begin inline asm
	mma.sync.aligned.m16n8k16.row.col.f32.f16.f16.f32{%f6801,  %f6802,  %f6803,  %f6804},{%r17999,  %r18000,  %r17997,  %r17998},{%r17999,  %r18000},{%f6777, %f6778, %f6779, %f6780};

	// end inline asm
	// begin inline asm
	mma.sync.aligned.m16n8k16.row.col.f32.f16.f16.f32{%f6809,  %f6810,  %f6811,  %f6812},{%r17999,  %r18000,  %r17997,  %r17998},{%r17999,  %r18000},{%f6785, %f6786, %f6787, %f6788};

	// end inline asm
	// begin inline asm
	mma.sync.aligned.m16n8k16.row.col.f32.f16.f16.f32{%f6817,  %f6818,  %f6819,  %f6820},{%r17999,  %r18000,  %r17997,  %r17998},{%r17999,  %r18000},{%f6793, %f6794, %f6795, %f6796};

	// end inline asm
	// begin inline asm
	mma.sync.aligned.m16n8k16.row.col.f32.f16.f16.f32{%f6825,  %f6826,  %f6827,  %f6828},{%r17999,  %r18000,  %r17997,  %r17998},{%r17999,  %r18000},{%f6801, %f6802, %f6803, %f6804};

	// end inline asm
	// begin inline asm
	mma.sync.aligned.m16n8k16.row.col.f32.f16.f16.f32{%f6833,  %f6834,  %f6835,  %f6836},{%r17999,  %r18000,  %r17997,  %r17998},{%r17999,  %r18000},{%f6809, %f6810, %f6811, %f6812};

	// end inline asm
	// begin inline asm
	mma.sync.aligned.m16n8k16.row.col.f32.f16.f16.f32{%f6841,  %f6842,  %f6843,  %f6844},{%r17999,  %r18000,  %r17997,  %r17998},{%r17999,  %r18000},{%f6817, %f6818, %f6819, %f6820};

	// end inline asm
	// begin inline asm
	mma.sync.aligned.m16n8k16.row.col.f32.f16.f16.f32{%f6849,  %f6850,  %f6851,  %f6852},{%r17999,  %r18000,  %r17997,  %r17998},{%r17999,  %r18000},{%f6825, %f6826, %f6827, %f6828};

	// end inline asm
	// begin inline asm
	mma.sync.aligned.m16n8k16.row.col.f32.f16.f16.f32{%f6857,  %f6858,  %f6859,  %f6860},{%r17999,  %r18000,  %r17997,  %r17998},{%r17999,  %r18000},{%f6833, %f6834, %f6835, %f6836};

	// end inline asm
	// begin inline asm
	mma.sync.aligned.m16n8k16.row.col.f32.f16.f16.f32{%f6865,  %f6866,  %f6867,  %f6868},{%r17999,  %r18000,  %r17997,  %r17998},{%r17999,  %r18000},{%f6841, %f6842, %f6843, %f6844};

	// end inline asm
	// begin inline asm
	mma.sync.aligned.m16n8k16.row.col.f32.f16.f16.f32{%f6873,  %f6874,  %f6875,  %f6876},{%r17999,  %r18000,  %r17997,  %r17998},{%r17999,  %r18000},{%f6849, %f6850, %f6851, %f6852};

	// end inline asm
	// begin inline asm
	mma.sync.aligned.m16n8k16.row.col.f32.f16.f16.f32{%f6881,  %f6882,  %f6883,  %f6884},{%r17999,  %r18000,  %r17997,  %r17998},{%r17999,  %r18000},{%f6857, %f6858, %f6859, %f6860};

	// end inline asm
	// begin inline asm
	mma.sync.aligned.m16n8k16.row.col.f32.f16.f16.f32{%f6889,  %f6890,  %f6891,  %f6892},{%r17999,  %r18000,  %r17997,  %r17998},{%r17999,  %r18000},{%f6865, %f6866, %f6867, %f6868};

	// end inline asm
	// begin inline asm
	mma.sync.aligned.m16n8k16.row.col.f32.f16.f16.f32{%f6897,  %f6898,  %f6899,  %f6900},{%r17999,  %r18000,  %r17997,  %r17998},{%r17999,  %r18000},{%f6873, %f6874, %f6875, %f6876};

	// end inline asm
	// begin inline asm
	mma.sync.aligned.m16n8k16.row.col.f32.f16.f16.f32{%f6905,  %f6906,  %f6907,  %f6908},{%r17999,  %r18000,  %r17997,  %r17998},{%r17999,  %r18000},{%f6881, %f6882, %f6883, %f6884};

	// end inline asm
	// begin inline asm
	mma.sync.aligned.m16n8k16.row.col.f32.f16.f16.f32{%f6913,  %f6914,  %f6915,  %f6916},{%r17999,  %r18000,  %r17997,  %r17998},{%r17999,  %r18000},{%f6889, %f6890, %f6891, %f6892};

	// end inline asm
	// begin inline asm
	mma.sync.aligned.m16n8k16.row.col.f32.f16.f16.f32{%f6921,  %f6922,  %f6923,  %f6924},{%r17999,  %r18000,  %r17997,  %r17998},{%r17999,  %r18000},{%f6897, %f6898, %f6899, %f6900};

	// end inline asm
	// begin inline asm
	mma.sync.aligned.m16n8k16.row.col.f32.f16.f16.f32{%f6929,  %f6930,  %f6931,  %f6932},{%r17999,  %r18000,  %r17997,  %r17998},{%r17999,  %r18000},{%f6905, %f6906, %f6907, %f6908};

	// end inline asm
	// begin inline asm
	mma.sync.aligned.m16n8k16.row.col.f32.f16.f16.f32{%f6937,  %f6938,  %f6939,  %f6940},{%r17999,  %r18000,  %r17997,  %r17998},{%r17999,  %r18000},{%f6913, %f6914, %f6915, %f6916};

	// end inline asm
	// begin inline asm
	mma.sync.aligned.m16n8k16.row.col.f32.f16.f16.f32{%f6945,  %f6946,  %f6947,  %f6948},{%r17999,  %r18000,  %r17997,  %r17998},{%r17999,  %r18000},{%f6921, %f6922, %f6923, %f6924};

	// end inline asm
	// begin inline asm
	mma.sync.aligned.m16n8k16.row.col.f32.f16.f16.f32{%f6953,  %f6954,  %f6955,  %f6956},{%r17999,  %r18000,  %r17997,  %r17998},{%r17999,  %r18000},{%f6929, %f6930, %f6931, %f6932};

	// end inline asm
	// begin inline asm
	mma.sync.aligned.m16n8k16.row.col.f32.f16.f16.f32{%f6961,  %f6962,  %f6963,  %f6964},{%r17999,  %r18000,  %r17997,  %r17998},{%r17999,  %r18000},{%f6937, %f6938, %f6939, %f6940};

	// end inline asm
	// begin inline asm
	mma.sync.aligned.m16n8k16.row.col.f32.f16.f16.f32{%f6969,  %f6970,  %f6971,  %f6972},{%r17999,  %r18000,  %r17997,  %r17998},{%r17999,  %r18000},{%f6945, %f6946, %f6947, %f6948};

	// end inline asm
	// begin inline asm
	mma.sync.aligned.m16n8k16.row.col.f32.f16.f16.f32{%f6977,  %f6978,  %f6979,  %f6980},{%r17999,  %r18000,  %r17997,  %r17998},{%r17999,  %r18000},{%f6953, %f6954, %f6955, %f6956};

	// end inline asm
	// begin inline asm
	mma.sync.aligned.m16n8k16.row.col.f32.f16.f16.f32{%f6985,  %f6986,  %f6987,  %f6988},{%r17999,  %r18000,  %r17997,  %r17998},{%r17999,  %r18000},{%f6961, %f6962, %f6963, %f6964};

	// end inline asm
	// begin inline asm
	mma.sync.aligned.m16n8k16.row.col.f32.f16.f16.f32{%f6993,  %f6994,  %f6995,  %f6996},{%r17999,  %r18000,  %r17997,  %r17998},{%r17999,  %r18000},{%f6969, %f6970, %f6971, %f6972};

	// end inline asm
	// begin inline asm
	mma.sync.aligned.m16n8k16.row.col.f32.f16.f16.f32{%f7001,  %f7002,  %f7003,  %f7004},{%r17999,  %r18000,  %r17997,  %r17998},{%r17999,  %r18000},{%f6977, %f6978, %f6979, %f6980};

	// end inline asm
	// begin inline asm
	mma.sync.aligned.m16n8k16.row.col.f32.f16.f16.f32{%f7009,  %f7010,  %f7011,  %f7012},{%r17999,  %r18000,  %r17997,  %r17998},{%r17999,  %r18000},{%f6985, %f6986, %f6987, %f6988};

	// end inline asm
	// begin inline asm
	mma.sync.aligned.m16n8k16.row.col.f32.f16.f16.f32{%f7017,  %f7018,  %f7019,  %f7020},{%r17999,  %r18000,  %r17997,  %r17998},{%r17999,  %r18000},{%f6993, %f6994, %f6995, %f6996};

	// end inline asm
	// begin inline asm
	mma.sync.aligned.m16n8k16.row.col.f32.f16.f16.f32{%f7025,  %f7026,  %f7027,  %f7028},{%r17999,  %r18000,  %r17997,  %r17998},{%r17999,  %r18000},{%f7001, %f7002, %f7003, %f7004};

	// end inline asm
	// begin inline asm
	mma.sync.aligned.m16n8k16.row.col.f32.f16.f16.f32{%f7033,  %f7034,  %f7035,  %f7036},{%r17999,  %r18000,  %r17997,  %r17998},{%r17999,  %r18000},{%f7009, %f7010, %f7011, %f7012};

	// end inline asm
	// begin inline asm
	mma.sync.aligned.m16n8k16.row.col.f32.f16.f16.f32{%f7041,  %f7042,  %f7043,  %f7044},{%r17999,  %r18000,  %r17997,  %r17998},{%r17999,  %r18000},{%f7017, %f7018, %f7019, %f7020};

	// end inline asm
	// begin inline asm
	mma.sync.aligned.m16n8k16.row.col.f32.f16.f16.f32{%f7049,  %f7050,  %f7051,  %f7052},{%r17999,  %r18000,  %r17997,  %r17998},{%r17999,  %r18000},{%f7025, %f7026, %f7027, %f7028};

	// end inline asm
	// begin inline asm
	mma.sync.aligned.m16n8k16.row.col.f32.f16.f16.f32{%f7057,  %f7058,  %f7059,  %f7060},{%r17999,  %r18000,  %r17997,  %r17998},{%r17999,  %r18000},{%f7033, %f7034, %f7035, %f7036};

	// end inline asm
	// begin inline asm
	mma.sync.aligned.m16n8k16.row.col.f32.f16.f16.f32{%f7065,  %f7066,  %f7067,  %f7068},{%r17999,  %r18000,  %r17997,  %r17998},{%r17999,  %r18000},{%f7041, %f7042, %f7043, %f7044};

	// end inline asm
	// begin inline asm
	mma.sync.aligned.m16n8k16.row.col.f32.f16.f16.f32{%f7073,  %f7074,  %f7075,  %f7076},{%r17999,  %r18000,  %r17997,  %r17998},{%r17999,  %r18000},{%f7049, %f7050, %f7051, %f7052};

	// end inline asm
	// begin inline asm
	mma.sync.aligned.m16n8k16.row.col.f32.f16.f16.f32{%f7081,  %f7082,  %f7083,  %f7084},{%r17999,  %r18000,  %r17997,  %r17998},{%r17999,  %r18000},{%f7057, %f7058, %f7059, %f7060};

	// end inline asm
	// begin inline asm
	mma.sync.aligned.m16n8k16.row.col.f32.f16.f16.f32{%f7089,  %f7090,  %f7091,  %f7092},{%r17999,  %r18000,  %r17997,  %r17998},{%r17999,  %r18000},{%f7065, %f7066, %f7067, %f7068};

	// end inline asm
	// begin inline asm
	mma.sync.aligned.m16n8k16.row.col.f32.f16.f16.f32{%f7097,  %f7098,  %f7099,  %f7100},{%r17999,  %r18000,  %r17997,  %r17998},{%r17999,  %r18000},{%f7073, %f7074, %f7075, %f7076};

	// end inline asm
	// begin inline asm
	mma.sync.aligned.m16n8k16.row.col.f32.f16.f16.f32{%f7105,  %f7106,  %f7107,  %f7108},{%r17999,  %r18000,  %r17997,  %r17998},{%r17999,  %r18000},{%f7081, %f7082, %f7083, %f7084};

	// end inline asm
	// begin inline asm
	mma.sync.aligned.m16n8k16.row.col.f32.f16.f16.f32{%f7113,  %f7114,  %f7115,  %f7116},{%r17999,  %r18000,  %r17997,  %r17998},{%r17999,  %r18000},{%f7089, %f7090, %f7091, %f7092};

	// end inline asm
	// begin inline asm
	mma.sync.aligned.m16n8k16.row.col.f32.f16.f16.f32{%f7121,  %f7122,  %f7123,  %f7124},{%r17999,  %r18000,  %r17997,  %r17998},{%r17999,  %r18000},{%f7097, %f7098, %f7099, %f7100};

	// end inline asm
	// begin inline asm
	mma.sync.aligned.m16n8k16.row.col.f32.f16.f16.f32{%f7129,  %f7130,  %f7131,  %f7132},{%r17999,  %r18000,  %r17997,  %r17998},{%r17999,  %r18000},{%f7105, %f7106, %f7107, %f7108};

	// end inline asm
	// begin inline asm
	mma.sync.aligned.m16n8k16.row.col.f32.f16.f16.f32{%f7137,  %f7138,  %f7139,  %f7140},{%r17999,  %r18000,  %r17997,  %r17998},{%r17999,  %r18000},{%f7113, %f7114, %f7115, %f7116};

	// end inline asm
	// begin inline asm
	mma.sync.aligned.m16n8k16.row.col.f32.f16.f16.f32{%f7145,  %f7146,  %f7147,  %f7148},{%r17999,  %r18000,  %r17997,  %r17998},{%r17999,  %r18000},{%f7121, %f7122, %f7123, %f7124};

	// end inline asm
	// begin inline asm
	mma.sync.aligned.m16n8k16.row.col.f32.f16.f16.f32{%f7153,  %f7154,  %f7155,  %f7156},{%r17999,  %r18000,  %r17997,  %r17998},{%r17999,  %r18000},{%f7129, %f7130, %f7131, %f7132};

	// end inline asm
	// begin inline asm
	mma.sync.aligned.m16n8k16.row.col.f32.f16.f16.f32{%f7161,  %f7162,  %f7163,  %f7164},{%r17999,  %r18000,  %r17997,  %r17998},{%r17999,  %r18000},{%f7137, %f7138, %f7139, %f7140};

	// end inline asm
	// begin inline asm
	mma.sync.aligned.m16n8k16.row.col.f32.f16.f16.f32{%f7169,  %f7170,  %f7171,  %f7172},{%r17999,  %r18000,  %r17997,  %r17998},{%r17999,  %r18000},{%f7145, %f7146, %f7147, %f7148};

	// end inline asm
	// begin inline asm
	mma.sync.aligned.m16n8k16.row.col.f32.f16.f16.f32{%f7177,  %f7178,  %f7179,  %f7180},{%r17999,  %r18000,  %r17997,  %r17998},{%r17999,  %r18000},{%f7153, %f7154, %f7155, %f7156};

	// end inline asm
	// begin inline asm
	mma.sync.aligned.m16n8k16.row.col.f32.f16.f16.f32{%f7185,  %f7186,  %f7187,  %f7188},{%r17999,  %r18000,  %r17997,  %r17998},{%r17999,  %r18000},{%f7161, %f7162, %f7163, %f7164};

	// end inline asm
	// begin inline asm
	mma.sync.aligned.m16n8k16.row.col.f32.f16.f16.f32{%f7193,  %f7194,  %f7195,  %f7196},{%r17999,  %r18000,  %r17997,  %r17998},{%r17999,  %r18000},{%f7169, %f7170, %f7171, %f7172};

	// end inline asm
	// begin inline asm
	mma.sync.aligned.m16n8k16.row.col.f32.f16.f16.f32{%f7201,  %f7202,  %f7203,  %f7204},{%r17999,  %r18000,  %r17997,  %r17998},{%r17999,  %r18000},{%f7177, %f7178, %f7179, %f7180};

	// end inline asm
	// begin inline asm
	mma.sync.aligned.m16n8k16.row.col.f32.f16.f16.f32{%f7209,  %f7210,  %f7211,  %f7212},{%r17999,  %r18000,  %r17997,  %r17998},{%r17999,  %r18000},{%f7185, %f7186, %f7187, %f7188};

	// end inline asm
	// begin inline asm
	mma.sync.aligned.m16n8k16.row.col.f32.f16.f16.f32{%f7217,  %f7218,  %f7219,  %f7220},{%r17999,  %r18000,  %r17997,  %r17998},{%r17999,  %r18000},{%f7193, %f7194, %f7195, %f7196};

	// end inline asm
	// begin inline asm
	mma.sync.aligned.m16n8k16.row.col.f32.f16.f16.f32{%f7225,  %f7226,  %f7227,  %f7228},{%r17999,  %r18000,  %r17997,  %r17998},{%r17999,  %r18000},{%f7201, %f7202, %f7203, %f7204};

	// end inline asm
	// begin inline asm
	mma.sync.aligned.m16n8k16.row.col.f32.f16.f16.f32{%f7233,  %f7234,  %f7235,  %f7236},{%r17999,  %r18000,  %r17997,  %r17998},{%r17999,  %r18000},{%f7209, %f7210, %f7211, %f7212};

	// end inline asm
	// begin inline asm
	mma.sync.aligned.m16n8k16.row.col.f32.f16.f16.f32{%f7241,  %f7242,  %f7243,  %f7244},{%r17999,  %r18000,  %r17997,  %r17998},{%r17999,  %r18000},{%f7217, %f7218, %f7219, %f7220};

	// end inline asm
	// begin inline asm
	mma.sync.aligned.m16n8k16.row.col.f32.f16.f16.f32{%f7249,  %f7250,  %f7251,  %f7252},{%r17999,  %r18000,  %r17997,  %r17998},{%r17999,  %r18000},{%f7225, %f7226, %f7227, %f7228};

	// end inline asm
	// begin inline asm
	mma.sync.aligned.m16n8k16.row.col.f32.f16.f16.f32{%f7257,  %f7258,  %f7259,  %f7260},{%r17999,  %r18000,  %r17997,  %r17998},{%r17999,  %r18000},{%f7233, %f7234, %f7235, %f7236};

	// end inline asm
	// begin inline asm
	mma.sync.aligned.m16n8k16.row.col.f32.f16.f16.f32{%f7265,  %f7266,  %f7267,  %f7268},{%r17999,  %r18000,  %r17997,  %r17998},{%r17999,  %r18000},{%f7241, %f7242, %f7243, %f7244};

	// end inline asm
	// begin inline asm
	mma.sync.aligned.m16n8k16.row.col.f32.f16.f16.f32{%f7273,  %f7274,  %f7275,  %f7276},{%r17999,  %r18000,  %r17997,  %r17998},{%r17999,  %r18000},{%f7249, %f7250, %f7251, %f7252};

	// end inline asm
	// begin inline asm
	mma.sync.aligned.m16n8k16.row.col.f32.f16.f16.f32{%f7281,  %f7282,  %f7283,  %f7284},{%r17999,  %r18000,  %r17997,  %r17998},{%r17999,  %r18000},{%f7257, %f7258, %f7259, %f7260};

	// end inline asm
	// begin inline asm
	mma.sync.aligned.m16n8k16.row.col.f32.f16.f16.f32{%f7289,  %f7290,  %f7291,  %f7292},{%r17999,  %r18000,  %r17997,  %r17998},{%r17999,  %r18000},{%f7265, %f7266, %f7267, %f7268};

	// end inline asm
	// begin inline asm
	mma.sync.aligned.m16n8k16.row.col.f32.f16.f16.f32{%f7297,  %f7298,  %f7299,  %f7300},{%r17999,  %r18000,  %r17997,  %r17998},{%r17999,  %r18000},{%f7273, %f7274, %f7275, %f7276};

	// end inline asm
	// begin inline asm
	mma.sync.aligned.m16n8k16.row.col.f32.f16.f16.f32{%f7305,  %f7306,  %f7307,  %f7308},{%r17999,  %r18000,  %r17997,  %r17998},{%r17999,  %r18000},{%f7281, %f7282, %f7283, %f7284};

	// end inline asm
	// begin inline asm
	mma.sync.aligned.m16n8k16.row.col.f32.f16.f16.f32{%f7313,  %f7314,  %f7315,  %f7316},{%r17999,  %r18000,  %r17997,  %r17998},{%r17999,  %r18000},{%f7289, %f7290, %f7291, %f7292};

	// end inline asm
	// begin inline asm
	mma.sync.aligned.m16n8k16.row.col.f32.f16.f16.f32{%f7321,  %f7322,  %f7323,  %f7324},{%r17999,  %r18000,  %r17997,  %r17998},{%r17999,  %r18000},{%f7297, %f7298, %f7299, %f7300};

	// end inline asm
	// begin inline asm
	mma.sync.aligned.m16n8k16.row.col.f32.f16.f16.f32{%f7329,  %f7330,  %f7331,  %f7332},{%r17999,  %r18000,  %r17997,  %r17998},{%r17999,  %r18000},{%f7305, %f7306, %f7307, %f7308};

	// end inline asm
	// begin inline asm
	mma.sync.aligned.m16n8k16.row.col.f32.f16.f16.f32{%f7337,  %f7338,  %f7339,  %f7340},{%r17999,  %r18000,  %r17997,  %r17998},{%r17999,  %r18000},{%f7313, %f7314, %f7315, %f7316};

	// end inline asm
	// begin inline asm
	mma.sync.aligned.m16n8k16.row.col.f32.f16.f16.f32{%f7345,  %f7346,  %f7347,  %f7348},{%r17999,  %r18000,  %r17997,  %r17998},{%r17999,  %r18000},{%f7321, %f7322, %f7323, %f7324};

	// end inline asm
	// begin inline asm
	mma.sync.aligned.m16n8k16.row.col.f32.f16.f16.f32{%f7353,  %f7354,  %f7355,  %f7356},{%r17999,  %r18000,  %r17997,  %r17998},{%r17999,  %r18000},{%f7329, %f7330, %f7331, %f7332};

	// end inline asm
	// begin inline asm
	mma.sync.aligned.m16n8k16.row.col.f32.f16.f16.f32{%f7361,  %f7362,  %f7363,  %f7364},{%r17999,  %r18000,  %r17997,  %r17998},{%r17999,  %r18000},{%f7337, %f7338, %f7339, %f7340};

	// end inline asm
	// begin inline asm
	mma.sync.aligned.m16n8k16.row.col.f32.f16.f16.f32{%f7369,  %f7370,  %f7371,  %f7372},{%r17999,  %r18000,  %r17997,  %r17998},{%r17999,  %r18000},{%f7345, %f7346, %f7347, %f7348};

	// end inline asm
	// begin inline asm
	mma.sync.aligned.m16n8k16.row.col.f32.f16.f16.f32{%f7377,  %f7378,  %f7379,  %f7380},{%r17999,  %r18000,  %r17997,  %r17998},{%r17999,  %r18000},{%f7353, %f7354, %f7355, %f7356};

	// end inline asm
	// begin inline asm
	mma.sync.aligned.m16n8k16.row.col.f32.f16.f16.f32{%f7385,  %f7386,  %f7387,  %f7388},{%r17999,  %r18000,  %r17997,  %r17998},{%r17999,  %r18000},{%f7361, %f7362, %f7363, %f7364};

	// end inline asm
	// begin inline asm
	mma.sync.aligned.m16n8k16.row.col.f32.f16.f16.f32{%f7393,  %f7394,  %f7395,  %f7396},{%r17999,  %r18000,  %r17997,  %r17998},{%r17999,  %r18000},{%f7369, %f7370, %f7371, %f7372};

	// end inline asm
	// begin inline asm
	mma.sync.aligned.m16n8k16.row.col.f32.f16.f16.f32{%f7401,  %f7402,  %f7403,  %f7404},{%r17999,  %r18000,  %r17997,  %r17998},{%r17999,  %r18000},{%f7377, %f7378, %f7379, %f7380};

	// end inline asm
	// begin inline asm
	mma.sync.aligned.m16n8k16.row.col.f32.f16.f16.f32{%f7409,  %f7410,  %f7411,  %f7412},{%r17999,  %r18000,  %r17997,  %r17998},{%r17999,  %r18000},{%f7385, %f7386, %f7387, %f7388};

	// end inline asm
	// begin inline asm
	mma.sync.aligned.m16n8k16.row.col.f32.f16.f16.f32{%f7417,  %f7418,  %f7419,  %f7420},{%r17999,  %r18000,  %r17997,  %r17998},{%r17999,  %r18000},{%f7393, %f7394, %f7395, %f7396};

	// end inline asm
	// begin inline asm
	mma.sync.aligned.m16n8k16.row.col.f32.f16.f16.f32{%f7425,  %f7426,  %f7427,  %f7428},{%r17999,  %r18000,  %r17997,  %r17998},{%r17999,  %r18000},{%f7401, %f7402, %f7403, %f7404};

	// end inline asm
	// begin inline asm
	mma.sync.aligned.m16n8k16.row.col.f32.f16.f16.f32{%f7433,  %f7434,  %f7435,  %f7436},{%r17999,  %r18000,  %r17997,  %r17998},{%r17999,  %r18000},{%f7409, %f7410, %f7411, %f7412};

	// end inline asm
	// begin inline asm
	mma.sync.aligned.m16n8k16.row.col.f32.f16.f16.f32{%f7441,  %f7442,  %f7443,  %f7444},{%r17999,  %r18000,  %r17997,  %r17998},{%r17999,  %r18000},{%f7417, %f7418, %f7419, %f7420};

	// end inline asm
	// begin inline asm
	mma.sync.aligned.m16n8k16.row.col.f32.f16.f16.f32{%f7449,  %f7450,  %f7451,  %f7452},{%r17999,  %r18000,  %r17997,  %r17998},{%r17999,  %r18000},{%f7425, %f7426, %f7427, %f7428};

	// end inline asm
	// begin inline asm
	mma.sync.aligned.m16n8k16.row.col.f32.f16.f16.f32{%f7457,  %f7458,  %f7459,  %f7460},{%r17999,  %r18000,  %r17997,  %r17998},{%r17999,  %r18000},{%f7433, %f7434, %f7435, %f7436};

	// end inline asm
	// begin inline asm
	mma.sync.aligned.m16n8k16.row.col.f32.f16.f16.f32{%f7465,  %f7466,  %f7467,  %f7468},{%r17999,  %r18000,  %r17997,  %r17998},{%r17999,  %r18000},{%f7441, %f7442, %f7443, %f7444};

	// end inline asm
	// begin inline asm
	mma.sync.aligned.m16n8k16.row.col.f32.f16.f16.f32{%f7473,  %f7474,  %f7475,  %f7476},{%r17999,  %r18000,  %r17997,  %r17998},{%r17999,  %r18000},{%f7449, %f7450, %f7451, %f7452};

	// end inline asm
	// begin inline asm
	mma.sync.aligned.m16n8k16.row.col.f32.f16.f16.f32{%f7481,  %f7482,  %f7483,  %f7484},{%r17999,  %r18000,  %r17997,  %r17998},{%r17999,  %r18000},{%f7457, %f7458, %f7459, %f7460};

	// end inline asm
	// begin inline asm
	mma.sync.aligned.m16n8k16.row.col.f32.f16.f16.f32{%f7489,  %f7490,  %f7491,  %f7492},{%r17999,  %r18000,  %r17997,  %r17998},{%r17999,  %r18000},{%f7465, %f7466, %f7467, %f7468};

	// end inline asm
	// begin inline asm
	mma.sync.aligned.m16n8k16.row.col.f32.f16.f16.f32{%f7497,  %f7498,  %f7499,  %f7500},{%r17999,  %r18000,  %r17997,  %r17998},{%r17999,  %r18000},{%f7473, %f7474, %f7475, %f7476};

	// end inline asm
	// begin inline asm
	mma.sync.aligned.m16n8k16.row.col.f32.f16.f16.f32{%f7505,  %f7506,  %f7507,  %f7508},{%r17999,  %r18000,  %r17997,  %r17998},{%r17999,  %r18000},{%f7481, %f7482, %f7483, %f7484};

	// end inline asm
	// begin inline asm
	mma.sync.aligned.m16n8k16.row.col.f32.f16.f16.f32{%f7513,  %f7514,  %f7515,  %f7516},{%r17999,  %r18000,  %r17997,  %r17998},{%r17999,  %r18000},{%f7489, %f7490, %f7491, %f7492};

	// end inline asm
	// begin inline asm
	mma.sync.aligned.m16n8k16.row.col.f32.f16.f16.f32{%f7521,  %f7522,  %f7523,  %f7524},{%r17999,  %r18000,  %r17997,  %r17998},{%r17999,  %r18000},{%f7497, %f7498, %f7499, %f7500};

	// end inline asm
	// begin inline asm
	mma.sync.aligned.m16n8k16.row.col.f32.f16.f16.f32{%f7529,  %f7530,  %f7531,  %f7532},{%r17999,  %r18000,  %r17997,  %r17998},{%r17999,  %r18000},{%f7505, %f7506, %f7507, %f7508};

	// end inline asm
	// begin inline asm
	mma.sync.aligned.m16n8k16.row.col.f32.f16.f16.f32{%f7537,  %f7538,  %f7539,  %f7540},{%r17999,  %r18000,  %r17997,  %r17998},{%r17999,  %r18000},{%f7513, %f7514, %f7515, %f7516};

	// end inline asm
	// begin inline asm
	mma.sync.aligned.m16n8k16.row.col.f32.f16.f16.f32{%f7545,  %f7546,  %f7547,  %f7548},{%r17999,  %r18000,  %r17997,  %r17998},{%r17999,  %r18000},{%f7521, %f7522, %f7523, %f7524};

	// end inline asm
	// begin inline asm
	mma.sync.aligned.m16n8k16.row.col.f32.f16.f16.f32{%f7553,  %f7554,  %f7555,  %f7556},{%r17999,  %r18000,  %r17997,  %r17998},{%r17999,  %r18000},{%f7529, %f7530, %f7531, %f7532};

	// end inline asm
	// begin inline asm
	mma.sync.aligned.m16n8k16.row.col.f32.f16.f16.f32{%f7561,  %f7562,  %f7563,  %f7564},{%r17999,  %r18000,  %r17997,  %r17998},{%r17999,  %r18000},{%f7537, %f7538, %f7539, %f7540};

	// end inline asm
	// begin inline asm
	mma.sync.aligned.m16n8k16.row.col.f32.f16.f16.f32{%f7569,  %f7570,  %f7571,  %f7572},{%r17999,  %r18000,  %r17997,  %r17998},{%r17999,  %r18000},{%f7545, %f7546, %f7547, %f7548};

	// end inline asm
	// begin inline asm
	mma.sync.aligned.m16n8k16.row.col.f32.f16.f16.f32{%f7577,  %f7578,  %f7579,  %f7580},{%r17999,  %r18000,  %r17997,  %r17998},{%r17999,  %r18000},{%f7553, %f7554, %f7555, %f7556};

	// end inline asm
	// begin inline asm
	mma.sync.aligned.m16n8k16.row.col.f32.f16.f16.f32{%f7585,  %f7586,  %f7587,  %f7588},{%r17999,  %r18000,  %r17997,  %r17998},{%r17999,  %r18000},{%f7561, %f7562, %f7563, %f7564};

	// end inline asm
	// begin inline asm
	mma.sync.aligned.m16n8k16.row.col.f32.f16.f16.f32{%f7593,  %f7594,  %f7595,  %f7596},{%r17999,  %r18000,  %r17997,  %r17998},{%r17999,  %r18000},{%f7569, %f7570, %f7571, %f7572};

	// end inline asm
	// begin inline asm
	mma.sync.aligned.m16n8k16.row.col.f32.f16.f16.f32{%f7601,  %f7602,  %f7603,  %f7604},{%r17999,  %r18000,  %r17997,  %r17998},{%r17999,  %r18000},{%f7577, %f7578, %f7579, %f7580};

	// end inline asm
	// begin inline asm
	mma.sync.aligned.m16n8k16.row.col.f32.f16.f16.f32{%f7609,  %f7610,  %f7611,  %f7612},{%r17999,  %r18000,  %r17997,  %r17998},{%r17999,  %r18000},{%f7585, %f7586, %f7587, %f7588};

	// end inline asm
	// begin inline asm
	mma.sync.aligned.m16n8k16.row.col.f32.f16.f16.f32{%f7617,  %f7618,  %f7619,  %f7620},{%r17999,  %r18000,  %r17997,  %r17998},{%r17999,  %r18000},{%f7593, %f7594, %f7595, %f7596};

	// end inline asm
	// begin inline asm
	mma.sync.aligned.m16n8k16.row.col.f32.f16.f16.f32{%f7625,  %f7626,  %f7627,  %f7628},{%r17999,  %r18000,  %r17997,  %r17998},{%r17999,  %r18000},{%f7601, %f7602, %f7603, %f7604};

	// end inline asm
	// begin inline asm
	mma.sync.aligned.m16n8k16.row.col.f32.f16.f16.f32{%f7633,  %f7634,  %f7635,  %f7636},{%r17999,  %r18000,  %r17997,  %r17998},{%r17999,  %r18000},{%f7609, %f7610, %f7611, %f7612};

	// end inline asm
	// begin inline asm
	mma.sync.aligned.m16n8k16.row.col.f32.f16.f16.f32{%f7641,  %f7642,  %f7643,  %f7644},{%r17999,  %r18000,  %r17997,  %r17998},{%r17999,  %r18000},{%f7617, %f7618, %f7619, %f7620};

	// end inline asm
	// begin inline asm
	mma.sync.aligned.m16n8k16.row.col.f32.f16.f16.f32{%f7649,  %f7650,  %f7651,  %f7652},{%r17999,  %r18000,  %r17997,  %r17998},{%r17999,  %r18000},{%f7625, %f7626, %f7627, %f7628};

	// end inline asm
	// begin inline asm
	mma.sync.aligned.m16n8k16.row.col.f32.f16.f16.f32{%f7657,  %f7658,  %f7659,  %f7660},{%r17999,  %r18000,  %r17997,  %r17998},{%r17999,  %r18000},{%f7633, %f7634, %f7635, %f7636};

	// end inline asm
	// begin inline asm
	mma.sync.aligned.m16n8k16.row.col.f32.f16.f16.f32{%f7665,  %f7666,  %f7667,  %f7668},{%r17999,  %r18000,  %r17997,  %r17998},{%r17999,  %r18000},{%f7641, %f7642, %f7643, %f7644};

	// end inline asm
	// begin inline asm
	mma.sync.aligned.m16n8k16.row.col.f32.f16.f16.f32{%f7673,  %f7674,  %f7675,  %f7676},{%r17999,  %r18000,  %r17997,  %r17998},{%r17999,  %r18000},{%f7649, %f7650, %f7651, %f7652};

	// end inline asm
	// begin inline asm
	mma.sync.aligned.m16n8k16.row.col.f32.f16.f16.f32{%f7681,  %f7682,  %f7683,  %f7684},{%r17999,  %r18000,  %r17997,  %r17998},{%r17999,  %r18000},{%f7657, %f7658, %f7659, %f7660};

	// end inline asm
	// begin inline asm
	mma.sync.aligned.m16n8k16.row.col.f32.f16.f16.f32{%f7689,  %f7690,  %f7691,  %f7692},{%r17999,  %r18000,  %r17997,  %r17998},{%r17999,  %r18000},{%f7665, %f7666, %f7667, %f7668};

	// end inline asm
	// begin inline asm
	mma.sync.aligned.m16n8k16.row.col.f32.f16.f16.f32{%f7697,  %f7698,  %f7699,  %f7700},{%r17999,  %r18000,  %r17997,  %r17998},{%r17999,  %r18000},{%f7673, %f7674, %f7675, %f7676};

	// end inline asm
	// begin inline asm
	mma.sync.aligned.m16n8k16.row.col.f32.f16.f16.f32{%f7705,  %f7706,  %f7707,  %f7708},{%r17999,  %r18000,  %r17997,  %r17998},{%r17999,  %r18000},{%f7681, %f7682, %f7683, %f7684};

	// end inline asm
	// begin inline asm
	mma.sync.aligned.m16n8k16.row.col.f32.f16.f16.f32{%f7713,  %f7714,  %f7715,  %f7716},{%r17999,  %r18000,  %r17997,  %r17998},{%r17999,  %r18000},{%f7689, %f7690, %f7691, %f7692};

	// end inline asm
	// begin inline asm
	mma.sync.aligned.m16n8k16.row.col.f32.f16.f16.f32{%f7721,  %f7722,  %f7723,  %f7724},{%r17999,  %r18000,  %r17997,  %r17998},{%r17999,  %r18000},{%f7697, %f7698, %f7699, %f7700};

	// end inline asm
	// begin inline asm
	mma.sync.aligned.m16n8k16.row.col.f32.f16.f16.f32{%f7729,  %f7730,  %f7731,  %f7732},{%r17999,  %r18000,  %r17997,  %r17998},{%r17999,  %r18000},{%f7705, %f7706, %f7707, %f7708};

	// end inline asm
	// begin inline asm
	mma.sync.aligned.m16n8k16.row.col.f32.f16.f16.f32{%f7737,  %f7738,  %f7739,  %f7740},{%r17999,  %r18000,  %r17997,  %r17998},{%r17999,  %r18000},{%f7713, %f7714, %f7715, %f7716};

	// end inline asm
	// begin inline asm
	mma.sync.aligned.m16n8k16.row.col.f32.f16.f16.f32{%f7745,  %f7746,  %f7747,  %f7748},{%r17999,  %r18000,  %r17997,  %r17998},{%r17999,  %r18000},{%f7721, %f7722, %f7723, %f7724};

	// end inline asm
	// begin inline asm
	mma.sync.aligned.m16n8k16.row.col.f32.f16.f16.f32{%f7753,  %f7754,  %f7755,  %f7756},{%r17999,  %r18000,  %r17997,  %r17998},{%r17999,  %r18000},{%f7729, %f7730, %f7731, %f7732};

	// end inline asm
	// begin inline asm
	mma.sync.aligned.m16n8k16.row.col.f32.f16.f16.f32{%f7761,  %f7762,  %f7763,  %f7764},{%r17999,  %r18000,  %r17997,  %r17998},{%r17999,  %r18000},{%f7737, %f7738, %f7739, %f7740};

	// end inline asm
	// begin inline asm
	mma.sync.aligned.m16n8k16.row.col.f32.f16.f16.f32{%f7769,  %f7770,  %f7771,  %f7772},{%r17999,  %r18000,  %r17997,  %r17998},{%r17999,  %r18000},{%f7745, %f7746, %f7747, %f7748};

	// end inline asm
	// begin inline asm
	mma.sync.aligned.m16n8k16.row.col.f32.f16.f16.f32{%f7777,  %f7778,  %f7779,  %f7780},{%r17999,  %r18000,  %r17997,  %r17998},{%r17999,  %r18000},{%f7753, %f7754, %f7755, %f7756};

	// end inline asm
	// begin inline asm
	mma.sync.aligned.m16n8k16.row.col.f32.f16.f16.f32{%f7785,  %f7786,  %f7787,  %f7788},{%r17999,  %r18000,  %r17997,  %r17998},{%r17999,  %r18000},{%f7761, %f7762, %f7763, %f7764};

	// end inline asm
	// begin inline asm
	mma.sync.aligned.m16n8k16.row.col.f32.f16.f16.f32{%f7793,  %f7794,  %f7795,  %f7796},{%r17999,  %r18000,  %r17997,  %r17998},{%r17999,  %r18000},{%f7769, %f7770, %f7771, %f7772};

	// end inline asm
	// begin inline asm
	mma.sync.aligned.m16n8k16.row.col.f32.f16.f16.f32{%f7801,  %f7802,  %f7803,  %f7804},{%r17999,  %r18000,  %r17997,  %r17998},{%r17999,  %r18000},{%f7777, %f7778, %f7779, %f7780};

	// end inline asm
	// begin inline asm
	mma.sync.aligned.m16n8k16.row.col.f32.f16.f16.f32{%f7809,  %f7810,  %f7811,  %f7812},{%r17999,  %r18000,  %r17997,  %r17998},{%r17999,  %r18000},{%f7785, %f7786, %f7787, %f7788};

	// end inline asm
	// begin inline asm
	mma.sync.aligned.m16n8k16.row.col.f32.f16.f16.f32{%f7817,  %f7818,  %f7819,  %f7820},{%r17999,  %r18000,  %r17997,  %r17998},{%r17999,  %r18000},{%f7793, %f7794, %f7795, %f7796};

	// end inline asm
	// begin inline asm
	mma.sync.aligned.m16n8k16.row.col.f32.f16.f16.f32{%f7825,  %f7826,  %f7827,  %f7828},{%r17999,  %r18000,  %r17997,  %r17998},{%r17999,  %r18000},{%f7801, %f7802, %f7803, %f7804};

	// end inline asm
	// begin inline asm
	mma.sync.aligned.m16n8k16.row.col.f32.f16.f16.f32{%f7833,  %f7834,  %f7835,  %f7836},{%r17999,  %r18000,  %r17997,  %r17998},{%r17999,  %r18000},{%f7809, %f7810, %f7811, %f7812};

	// end inline asm
	// begin inline asm
	mma.sync.aligned.m16n8k16.row.col.f32.f16.f16.f32{%f7841,  %f7842,  %f7843,  %f7844},{%r17999,  %r18000,  %r17997,  %r17998},{%r17999,  %r18000},{%f7817, %f7818, %f7819, %f7820};

	// end inline asm
	// begin inline asm
	mma.sync.aligned.m16n8k16.row.col.f32.f16.f16.f32{%f7849,  %f7850,  %f7851,  %f7852},{%r17999,  %r18000,  %r17997,  %r17998},{%r17999,  %r18000},{%f7825, %f7826, %f7827, %f7828};

	// end inline asm
	// begin inline asm
	mma.sync.aligned.m16n8k16.row.col.f32.f16.f16.f32{%f7857,  %f7858,  %f7859,  %f7860},{%r17999,  %r18000,  %r17997,  %r17998},{%r17999,  %r18000},{%f7833, %f7834, %f7835, %f7836};

	// end inline asm
	// begin inline asm
	mma.sync.aligned.m16n8k16.row.col.f32.f16.f16.f32{%f7865,  %f7866,  %f7867,  %f7868},{%r17999,  %r18000,  %r17997,  %r17998},{%r17999,  %r18000},{%f7841, %f7842, %f7843, %f7844};

	// end inline asm
	// begin inline asm
	mma.sync.aligned.m16n8k16.row.col.f32.f16.f16.f32{%f7873,  %f7874,  %f7875,  %f7876},{%r17999,  %r18000,  %r17997,  %r17998},{%r17999,  %r18000},{%f7849, %f7850, %f7851, %f7852};

	// end inline asm
	// begin inline asm
	mma.sync.aligned.m16n8k16.row.col.f32.f16.f16.f32{%f7881,  %f7882,  %f7883,  %f7884},{%r17999,  %r18000,  %r17997,  %r17998},{%r17999,  %r18000},{%f7857, %f7858, %f7859, %f7860};

	// end inline asm
	// begin inline asm
	mma.sync.aligned.m16n8k16.row.col.f32.f16.f16.f32{%f7889,  %f7890,  %f7891,  %f7892},{%r17999,  %r18000,  %r17997,  %r17998},{%r17999,  %r18000},{%f7865, %f7866, %f7867, %f7868};

	// end inline asm
	// begin inline asm
	mma.sync.aligned.m16n8k16.row.col.f32.f16.f16.f32{%f7897,  %f7898,  %f7899,  %f7900},{%r17999,  %r18000,  %r17997,  %r17998},{%r17999,  %r18000},{%f7873, %f7874, %f7875, %f7876};

	// end inline asm
	// begin inline asm
	mma.sync.aligned.m16n8k16.row.col.f32.f16.f16.f32{%f7905,  %f7906,  %f7907,  %f7908},{%r17999,  %r18000,  %r17997,  %r17998},{%r17999,  %r18000},{%f7881, %f7882, %f7883, %f7884};

	// end inline asm
	// begin inline asm
	mma.sync.aligned.m16n8k16.row.col.f32.f16.f16.f32{%f7913,  %f7914,  %f7915,  %f7916},{%r17999,  %r18000,  %r17997,  %r17998},{%r17999,  %r18000},{%f7889, %f7890, %f7891, %f7892};

	// end inline asm
	// begin inline asm
	mma.sync.aligned.m16n8k16.row.col.f32.f16.f16.f32{%f7921,  %f7922,  %f7923,  %f7924},{%r17999,  %r18000,  %r17997,  %r17998},{%r17999,  %r18000},{%f7897, %f7898, %f7899, %f7900};

	// end inline asm
	// begin inline asm
	mma.sync.aligned.m16n8k16.row.col.f32.f16.f16.f32{%f7929,  %f7930,  %f7931,  %f7932},{%r17999,  %r18000,  %r17997,  %r17998},{%r17999,  %r18000},{%f7905, %f7906, %f7907, %f7908};

	// end inline asm
	// begin inline asm
	mma.sync.aligned.m16n8k16.row.col.f32.f16.f16.f32{%f7937,  %f7938,  %f7939,  %f7940},{%r17999,  %r18000,  %r17997,  %r17998},{%r17999,  %r18000},{%f7913, %f7914, %f7915, %f7916};

	// end inline asm
	// begin inline asm
	mma.sync.aligned.m16n8k16.row.col.f32.f16.f16.f32{%f7945,  %f7946,  %f7947,  %f7948},{%r17999,  %r18000,  %r17997,  %r17998},{%r17999,  %r18000},{%f7921, %f7922, %f7923, %f7924};

	// end inline asm
	// begin inline asm
	mma.sync.aligned.m16n8k16.row.col.f32.f16.f16.f32{%f7953,  %f7954,  %f7955,  %f7956},{%r17999,  %r18000,  %r17997,  %r17998},{%r17999,  %r18000},{%f7929, %f7930, %f7931, %f7932};

	// end inline asm
	// begin inline asm
	mma.sync.aligned.m16n8k16.row.col.f32.f16.f16.f32{%f7961,  %f7962,  %f7963,  %f7964},{%r17999,  %r18000,  %r17997,  %r17998},{%r17999,  %r18000},{%f7937, %f7938, %f7939, %f7940};

	// end inline asm
	// begin inline asm
	mma.sync.aligned.m16n8k16.row.col.f32.f16.f16.f32{%f7969,  %f7970,  %f7971,  %f7972},{%r17999,  %r18000,  %r17997,  %r17998},{%r17999,  %r18000},{%f7945, %f7946, %f7947, %f7948};

	// end inline asm
	// begin inline asm
	mma.sync.aligned.m16n8k16.row.col.f32.f16.f16.f32{%f7977,  %f7978,  %f7979,  %f7980},{%r17999,  %r18000,  %r17997,  %r17998},{%r17999,  %r18000},{%f7953, %f7954, %f7955, %f7956};

	// end inline asm
	// begin inline asm
	mma.sync.aligned.m16n8k16.row.col.f32.f16.f16.f32{%f7985,  %f7986,  %f7987,  %f7988},{%r17999,  %r18000,  %r17997,  %r17998},{%r17999,  %r18000},{%f7961, %f7962, %f7963, %f7964};

	// end inline asm
	// begin inline asm
	mma.sync.aligned.m16n8k16.row.col.f32.f16.f16.f32{%f7993,  %f7994,  %f7995,  %f7996},{%r17999,  %r18000,  %r17997,  %r17998},{%r17999,  %r18000},{%f7969, %f7970, %f7971, %f7972};

	// end inline asm
	// begin inline asm
	mma.sync.aligned.m16n8k16.row.col.f32.f16.f16.f32{%f8001,  %f8002,  %f8003,  %f8004},{%r17999,  %r18000,  %r17997,  %r17998},{%r17999,  %r18000},{%f7977, %f7978, %f7979, %f7980};

	// end inline asm
	// begin inline asm
	mma.sync.aligned.m16n8k16.row.col.f32.f16.f16.f32{%f8009,  %f8010,  %f8011,  %f8012},{%r17999,  %r18000,  %r17997,  %r17998},{%r17999,  %r18000},{%f7985, %f7986, %f7987, %f7988};

	// end inline asm
	// begin inline asm
	mma.sync.aligned.m16n8k16.row.col.f32.f16.f16.f32{%f8017,  %f8018,  %f8019,  %f8020},{%r17999,  %r18000,  %r17997,  %r17998},{%r17999,  %r18000},{%f7993, %f7994, %f7995, %f7996};

	// end inline asm
	// begin inline asm
	mma.sync.aligned.m16n8k16.row.col.f32.f16.f16.f32{%f8025,  %f8026,  %f8027,  %f8028},{%r17999,  %r18000,  %r17997,  %r17998},{%r17999,  %r18000},{%f8001, %f8002, %f8003, %f8004};

	// end inline asm
	// begin inline asm
	mma.sync.aligned.m16n8k16.row.col.f32.f16.f16.f32{%f8033,  %f8034,  %f8035,  %f8036},{%r17999,  %r18000,  %r17997,  %r17998},{%r17999,  %r18000},{%f8009, %f8010, %f8011, %f8012};

	// end inline asm
	// begin inline asm
	mma.sync.aligned.m16n8k16.row.col.f32.f16.f16.f32{%f8041,  %f8042,  %f8043,  %f8044},{%r17999,  %r18000,  %r17997,  %r17998},{%r17999,  %r18000},{%f8017, %f8018, %f8019, %f8020};

	// end inline asm
	// begin inline asm
	mma.sync.aligned.m16n8k16.row.col.f32.f16.f16.f32{%f8049,  %f8050,  %f8051,  %f8052},{%r17999,  %r18000,  %r17997,  %r17998},{%r17999,  %r18000},{%f8025, %f8026, %f8027, %f8028};

	// end inline asm
	// begin inline asm
	mma.sync.aligned.m16n8k16.row.col.f32.f16.f16.f32{%f8057,  %f8058,  %f8059,  %f8060},{%r17999,  %r18000,  %r17997,  %r17998},{%r17999,  %r18000},{%f8033, %f8034, %f8035, %f8036};

	// end inline asm
	// begin inline asm
	mma.sync.aligned.m16n8k16.row.col.f32.f16.f16.f32{%f8065,  %f8066,  %f8067,  %f8068},{%r17999,  %r18000,  %r17997,  %r17998},{%r17999,  %r18000},{%f8041, %f8042, %f8043, %f8044};

	// end inline asm
	// begin inline asm
	mma.sync.aligned.m16n8k16.row.col.f32.f16.f16.f32{%f8073,  %f8074,  %f8075,  %f8076},{%r17999,  %r18000,  %r17997,  %r17998},{%r17999,  %r18000},{%f8049, %f8050, %f8051, %f8052};

	// end inline asm
	// begin inline asm
	mma.sync.aligned.m16n8k16.row.col.f32.f16.f16.f32{%f8081,  %f8082,  %f8083,  %f8084},{%r17999,  %r18000,  %r17997,  %r17998},{%r17999,  %r18000},{%f8057, %f8058, %f8059, %f8060};

	// end inline asm
	// begin inline asm
	mma.sync.aligned.m16n8k16.row.col.f32.f16.f16.f32{%f8089,  %f8090,  %f8091,  %f8092},{%r17999,  %r18000,  %r17997,  %r17998},{%r17999,  %r18000},{%f8065, %f8066, %f8067, %f8068};

	// end inline asm
	// begin inline asm
	mma.sync.aligned.m16n8k16.row.col.f32.f16.f16.f32{%f8097,  %f8098,  %f8099,  %f8100},{%r17999,  %r18000,  %r17997,  %r17998},{%r17999,  %r18000},{%f8073, %f8074, %f8075, %f8076};

	// end inline asm
	// begin inline asm
	mma.sync.aligned.m16n8k16.row.col.f32.f16.f16.f32{%f8105,  %f8106,  %f8107,  %f8108},{%r17999,  %r18000,  %r17997,  %r17998},{%r17999,  %r18000},{%f8081, %f8082, %f8083, %f8084};

	// end inline asm
	// begin inline asm
	mma.sync.aligned.m16n8k16.row.col.f32.f16.f16.f32{%f8113,  %f8114,  %f8115,  %f8116},{%r17999,  %r18000,  %r17997,  %r17998},{%r17999,  %r18000},{%f8089, %f8090, %f8091, %f8092};

	// end inline asm
	// begin inline asm
	mma.sync.aligned.m16n8k16.row.col.f32.f16.f16.f32{%f8121,  %f8122,  %f8123,  %f8124},{%r17999,  %r18000,  %r17997,  %r17998},{%r17999,  %r18000},{%f8097, %f8098, %f8099, %f8100};

	// end inline asm
	// begin inline asm
	mma.sync.aligned.m16n8k16.row.col.f32.f16.f16.f32{%f8129,  %f8130,  %f8131,  %f8132},{%r17999,  %r18000,  %r17997,  %r17998},{%r17999,  %r18000},{%f8105, %f8106, %f8107, %f8108};

	// end inline asm
	// begin inline asm
	mma.sync.aligned.m16n8k16.row.col.f32.f16.f16.f32{%f8137,  %f8138,  %f8139,  %f8140},{%r17999,  %r18000,  %r17997,  %r17998},{%r17999,  %r18000},{%f8113, %f8114, %f8115, %f8116};

	// end inline asm
	// begin inline asm
	mma.sync.aligned.m16n8k16.row.col.f32.f16.f16.f32{%f8145,  %f8146,  %f8147,  %f8148},{%r17999,  %r18000,  %r17997,  %r17998},{%r17999,  %r18000},{%f8121, %f8122, %f8123, %f8124};

	// end inline asm
	// begin inline asm
	mma.sync.aligned.m16n8k16.row.col.f32.f16.f16.f32{%f8153,  %f8154,  %f8155,  %f8156},{%r17999,  %r18000,  %r17997,  %r17998},{%r17999,  %r18000},{%f8129, %f8130, %f8131, %f8132};

	// end inline asm
	// begin inline asm
	mma.sync.aligned.m16n8k16.row.col.f32.f16.f16.f32{%f8161,  %f8162,  %f8163,  %f8164},{%r17999,  %r18000,  %r17997,  %r17998},{%r17999,  %r18000},{%f8137, %f8138, %f8139, %f8140};

	// end inline asm
	// begin inline asm
	mma.sync.aligned.m16n8k16.row.col.f32.f16.f16.f32{%f8169,  %f8170,  %f8171,  %f8172},{%r17999,  %r18000,  %r17997,  %r17998},{%r17999,  %r18000},{%f8145, %f8146, %f8147, %f8148};

	// end inline asm
	// begin inline asm
	mma.sync.aligned.m16n8k16.row.col.f32.f16.f16.f32{%f8177,  %f8178,  %f8179,  %f8180},{%r17999,  %r18000,  %r17997,  %r17998},{%r17999,  %r18000},{%f8153, %f8154, %f8155, %f8156};

	// end inline asm
	// begin inline asm
	mma.sync.aligned.m16n8k16.row.col.f32.f16.f16.f32{%f8185,  %f8186,  %f8187,  %f8188},{%r17999,  %r18000,  %r17997,  %r17998},{%r17999,  %r18000},{%f8161, %f8162, %f8163, %f8164};

	// end inline asm
	// begin inline asm
	mma.sync.aligned.m16n8k16.row.col.f32.f16.f16.f32{%f8193,  %f8194,  %f8195,  %f8196},{%r17999,  %r18000,  %r17997,  %r17998},{%r17999,  %r18000},{%f8169, %f8170, %f8171, %f8172};

	// end inline asm
	// begin inline asm
	mma.sync.aligned.m16n8k16.row.col.f32.f16.f16.f32{%f8201,  %f8202,  %f8203,  %f8204},{%r17999,  %r18000,  %r17997,  %r17998},{%r17999,  %r18000},{%f8177, %f8178, %f8179, %f8180};

	// end inline asm
	// begin inline asm
	mma.sync.aligned.m16n8k16.row.col.f32.f16.f16.f32{%f8209,  %f8210,  %f8211,  %f8212},{%r17999,  %r18000,  %r17997,  %r17998},{%r17999,  %r18000},{%f8185, %f8186, %f8187, %f8188};

	// end inline asm
	// begin inline asm
	mma.sync.aligned.m16n8k16.row.col.f32.f16.f16.f32{%f8217,  %f8218,  %f8219,  %f8220},{%r17999,  %r18000,  %r17997,  %r17998},{%r17999,  %r18000},{%f8193, %f8194, %f8195, %f8196};

	// end inline asm
	// begin inline asm
	mma.sync.aligned.m16n8k16.row.col.f32.f16.f16.f32{%f8225,  %f8226,  %f8227,  %f8228},{%r17999,  %r18000,  %r17997,  %r17998},{%r17999,  %r18000},{%f8201, %f8202, %f8203, %f8204};

	// end inline asm
	// begin inline asm
	mma.sync.aligned.m16n8k16.row.col.f32.f16.f16.f32{%f8233,  %f8234,  %f8235,  %f8236},{%r17999,  %r18000,  %r17997,  %r17998},{%r17999,  %r18000},{%f8209, %f8210, %f8211, %f8212};

	// end inline asm
	// begin inline asm
	mma.sync.aligned.m16n8k16.row.col.f32.f16.f16.f32{%f8241,  %f8242,  %f8243,  %f8244},{%r17999,  %r18000,  %r17997,  %r17998},{%r17999,  %r18000},{%f8217, %f8218, %f8219, %f8220};

	// end inline asm
	// begin inline asm
	mma.sync.aligned.m16n8k16.row.col.f32.f16.f16.f32{%f8249,  %f8250,  %f8251,  %f8252},{%r17999,  %r18000,  %r17997,  %r17998},{%r17999,  %r18000},{%f8225, %f8226, %f8227, %f8228};

	// end inline asm
	// begin inline asm
	mma.sync.aligned.m16n8k16.row.col.f32.f16.f16.f32{%f8257,  %f8258,  %f8259,  %f8260},{%r17999,  %r18000,  %r17997,  %r17998},{%r17999,  %r18000},{%f8233, %f8234, %f8235, %f8236};

	// end inline asm
	// begin inline asm
	mma.sync.aligned.m16n8k16.row.col.f32.f16.f16.f32{%f8265,  %f8266,  %f8267,  %f8268},{%r17999,  %r18000,  %r17997,  %r17998},{%r17999,  %r18000},{%f8241, %f8242, %f8243, %f8244};

	// end inline asm
	// begin inline asm
	mma.sync.aligned.m16n8k16.row.col.f32.f16.f16.f32{%f8273,  %f8274,  %f8275,  %f8276},{%r17999,  %r18000,  %r17997,  %r17998},{%r17999,  %r18000},{%f8249, %f8250, %f8251, %f8252};

	// end inline asm
	// begin inline asm
	mma.sync.aligned.m16n8k16.row.col.f32.f16.f16.f32{%f8281,  %f8282,  %f8283,  %f8284},{%r17999,  %r18000,  %r17997,  %r17998},{%r17999,  %r18000},{%f8257, %f8258, %f8259, %f8260};

	// end inline asm
	// begin inline asm
	mma.sync.aligned.m16n8k16.row.col.f32.f16.f16.f32{%f8289,  %f8290,  %f8291,  %f8292},{%r17999,  %r18000,  %r17997,  %r17998},{%r17999,  %r18000},{%f8265, %f8266, %f8267, %f8268};

	// end inline asm
	// begin inline asm
	mma.sync.aligned.m16n8k16.row.col.f32.f16.f16.f32{%f8297,  %f8298,  %f8299,  %f8300},{%r17999,  %r18000,  %r17997,  %r17998},{%r17999,  %r18000},{%f8273, %f8274, %f8275, %f8276};

	// end inline asm
	// begin inline asm
	mma.sync.aligned.m16n8k16.row.col.f32.f16.f16.f32{%f8305,  %f8306,  %f8307,  %f8308},{%r17999,  %r18000,  %r17997,  %r17998},{%r17999,  %r18000},{%f8281, %f8282, %f8283, %f8284};

	// end inline asm
	// begin inline asm
	mma.sync.aligned.m16n8k16.row.col.f32.f16.f16.f32{%f8313,  %f8314,  %f8315,  %f8316},{%r17999,  %r18000,  %r17997,  %r17998},{%r17999,  %r18000},{%f8289, %f8290, %f8291, %f8292};

	// end inline asm
	// begin inline asm
	mma.sync.aligned.m16n8k16.row.col.f32.f16.f16.f32{%f8321,  %f8322,  %f8323,  %f8324},{%r17999,  %r18000,  %r17997,  %r17998},{%r17999,  %r18000},{%f8297, %f8298, %f8299, %f8300};

	// end inline asm
	// begin inline asm
	mma.sync.aligned.m16n8k16.row.col.f32.f16.f16.f32{%f8329,  %f8330,  %f8331,  %f8332},{%r17999,  %r18000,  %r17997,  %r17998},{%r17999,  %r18000},{%f8305, %f8306, %f8307, %f8308};

	// end inline asm
	// begin inline asm
	mma.sync.aligned.m16n8k16.row.col.f32.f16.f16.f32{%f8337,  %f8338,  %f8339,  %f8340},{%r17999,  %r18000,  %r17997,  %r17998},{%r17999,  %r18000},{%f8313, %f8314, %f8315, %f8316};

	// end inline asm
	// begin inline asm
	mma.sync.aligned.m16n8k16.row.col.f32.f16.f16.f32{%f8345,  %f8346,  %f8347,  %f8348},{%r17999,  %r18000,  %r17997,  %r17998},{%r17999,  %r18000},{%f8321, %f8322, %f8323, %f8324};

	// end inline asm
	// begin inline asm
	mma.sync.aligned.m16n8k16.row.col.f32.f16.f16.f32{%f8353,  %f8354,  %f8355,  %f8356},{%r17999,  %r18000,  %r17997,  %r17998},{%r17999,  %r18000},{%f8329, %f8330, %f8331, %f8332};

	// end inline asm
	// begin inline asm
	mma.sync.aligned.m16n8k16.row.col.f32.f16.f16.f32{%f8361,  %f8362,  %f8363,  %f8364},{%r17999,  %r18000,  %r17997,  %r17998},{%r17999,  %r18000},{%f8337, %f8338, %f8339, %f8340};

	// end inline asm
	// begin inline asm
	mma.sync.aligned.m16n8k16.row.col.f32.f16.f16.f32{%f8369,  %f8370,  %f8371,  %f8372},{%r17999,  %r18000,  %r17997,  %r17998},{%r17999,  %r18000},{%f8345, %f8346, %f8347, %f8348};

	// end inline asm
	// begin inline asm
	mma.sync.aligned.m16n8k16.row.col.f32.f16.f16.f32{%f8377,  %f8378,  %f8379,  %f8380},{%r17999,  %r18000,  %r17997,  %r17998},{%r17999,  %r18000},{%f8353, %f8354, %f8355, %f8356};

	// end inline asm
	// begin inline asm
	mma.sync.aligned.m16n8k16.row.col.f32.f16.f16.f32{%f8385,  %f8386,  %f8387,  %f8388},{%r17999,  %r18000,  %r17997,  %r17998},{%r17999,  %r18000},{%f8361, %f8362, %f8363, %f8364};

	// end inline asm
	// begin inline asm
	mma.sync.aligned.m16n8k16.row.col.f32.f16.f16.f32{%f8393,  %f8394,  %f8395,  %f8396},{%r17999,  %r18000,  %r17997,  %r17998},{%r17999,  %r18000},{%f8369, %f8370, %f8371, %f8372};

	// end inline asm
	// begin inline asm
	mma.sync.aligned.m16n8k16.row.col.f32.f16.f16.f32{%f8401,  %f8402,  %f8403,  %f8404},{%r17999,  %r18000,  %r17997,  %r17998},{%r17999,  %r18000},{%f8377, %f8378, %f8379, %f8380};

	// end inline asm
	// begin inline asm
	mma.sync.aligned.m16n8k16.row.col.f32.f16.f16.f32{%f8409,  %f8410,  %f8411,  %f8412},{%r17999,  %r18000,  %r17997,  %r17998},{%r17999,  %r18000},{%f8385, %f8386, %f8387, %f8388};

	// end inline asm
	// begin inline asm
	mma.sync.aligned.m16n8k16.row.col.f32.f16.f16.f32{%f8417,  %f8418,  %f8419,  %f8420},{%r17999,  %r18000,  %r17997,  %r17998},{%r17999,  %r18000},{%f8393, %f8394, %f8395, %f8396};

	// end inline asm
	// begin inline asm
	mma.sync.aligned.m16n8k16.row.col.f32.f16.f16.f32{%f8425,  %f8426,  %f8427,  %f8428},{%r17999,  %r18000,  %r17997,  %r17998},{%r17999,  %r18000},{%f8401, %f8402, %f8403, %f8404};

	// end inline asm
	// begin inline asm
	mma.sync.aligned.m16n8k16.row.col.f32.f16.f16.f32{%f8433,  %f8434,  %f8435,  %f8436},{%r17999,  %r18000,  %r17997,  %r17998},{%r17999,  %r18000},{%f8409, %f8410, %f8411, %f8412};

	// end inline asm
	// begin inline asm
	mma.sync.aligned.m16n8k16.row.col.f32.f16.f16.f32{%f8441,  %f8442,  %f8443,  %f8444},{%r17999,  %r18000,  %r17997,  %r17998},{%r17999,  %r18000},{%f8417, %f8418, %f8419, %f8420};

	// end inline asm
	// begin inline asm
	mma.sync.aligned.m16n8k16.row.col.f32.f16.f16.f32{%f8449,  %f8450,  %f8451,  %f8452},{%r17999,  %r18000,  %r17997,  %r17998},{%r17999,  %r18000},{%f8425, %f8426, %f8427, %f8428};

	// end inline asm
	// begin inline asm
	mma.sync.aligned.m16n8k16.row.col.f32.f16.f16.f32{%f8457,  %f8458,  %f8459,  %f8460},{%r17999,  %r18000,  %r17997,  %r17998},{%r17999,  %r18000},{%f8433, %f8434, %f8435, %f8436};

	// end inline asm
	// begin inline asm
	mma.sync.aligned.m16n8k16.row.col.f32.f16.f16.f32{%f8465,  %f8466,  %f8467,  %f8468},{%r17999,  %r18000,  %r17997,  %r17998},{%r17999,  %r18000},{%f8441, %f8442, %f8443, %f8444};

	// end inline asm
	// begin inline asm
	mma.sync.aligned.m16n8k16.row.col.f32.f16.f16.f32{%f8473,  %f8474,  %f8475,  %f8476},{%r17999,  %r18000,  %r17997,  %r17998},{%r17999,  %r18000},{%f8449, %f8450, %f8451, %f8452};

	// end inline asm
	// begin inline asm
	mma.sync.aligned.m16n8k16.row.col.f32.f16.f16.f32{%f8481,  %f8482,  %f8483,  %f8484},{%r17999,  %r18000,  %r17997,  %r17998},{%r17999,  %r18000},{%f8457, %f8458, %f8459, %f8460};

	// end inline asm
	// begin inline asm
	mma.sync.aligned.m16n8k16.row.col.f32.f16.f16.f32{%f8489,  %f8490,  %f8491,  %f8492},{%r17999,  %r18000,  %r17997,  %r17998},{%r17999,  %r18000},{%f8465, %f8466, %f8467, %f8468};

	// end inline asm
	// begin inline asm
	mma.sync.aligned.m16n8k16.row.col.f32.f16.f16.f32{%f8497,  %f8498,  %f8499,  %f8500},{%r17999,  %r18000,  %r17997,  %r17998},{%r17999,  %r18000},{%f8473, %f8474, %f8475, %f8476};

	// end inline asm
	// begin inline asm
	mma.sync.aligned.m16n8k16.row.col.f32.f16.f16.f32{%f8505,  %f8506,  %f8507,  %f8508},{%r17999,  %r18000,  %r17997,  %r17998},{%r17999,  %r18000},{%f8481, %f8482, %f8483, %f8484};

	// end inline asm
	// begin inline asm
	mma.sync.aligned.m16n8k16.row.col.f32.f16.f16.f32{%f8513,  %f8514,  %f8515,  %f8516},{%r17999,  %r18000,  %r17997,  %r17998},{%r17999,  %r18000},{%f8489, %f8490, %f8491, %f8492};

	// end inline asm
	// begin inline asm
	mma.sync.aligned.m16n8k16.row.col.f32.f16.f16.f32{%f8521,  %f8522,  %f8523,  %f8524},{%r17999,  %r18000,  %r17997,  %r17998},{%r17999,  %r18000},{%f8497, %f8498, %f8499, %f8500};

	// end inline asm
	// begin inline asm
	mma.sync.aligned.m16n8k16.row.col.f32.f16.f16.f32{%f8529,  %f8530,  %f8531,  %f8532},{%r17999,  %r18000,  %r17997,  %r17998},{%r17999,  %r18000},{%f8505, %f8506, %f8507, %f8508};

	// end inline asm
	// begin inline asm
	mma.sync.aligned.m16n8k16.row.col.f32.f16.f16.f32{%f8537,  %f8538,  %f8539,  %f8540},{%r17999,  %r18000,  %r17997,  %r17998},{%r17999,  %r18000},{%f8513, %f8514, %f8515, %f8516};

	// end inline asm
	// begin inline asm
	mma.sync.aligned.m16n8k16.row.col.f32.f16.f16.f32{%f8545,  %f8546,  %f8547,  %f8548},{%r17999,  %r18000,  %r17997,  %r17998},{%r17999,  %r18000},{%f8521, %f8522, %f8523, %f8524};

	// end inline asm
	// begin inline asm
	mma.sync.aligned.m16n8k16.row.col.f32.f16.f16.f32{%f8553,  %f8554,  %f8555,  %f8556},{%r17999,  %r18000,  %r17997,  %r17998},{%r17999,  %r18000},{%f8529, %f8530, %f8531, %f8532};

	// end inline asm
	// begin inline asm
	mma.sync.aligned.m16n8k16.row.col.f32.f16.f16.f32{%f8561,  %f8562,  %f8563,  %f8564},{%r17999,  %r18000,  %r17997,  %r17998},{%r17999,  %r18000},{%f8537, %f8538, %f8539, %f8540};

	// end inline asm
	// begin inline asm
	mma.sync.aligned.m16n8k16.row.col.f32.f16.f16.f32{%f8569,  %f8570,  %f8571,  %f8572},{%r17999,  %r18000,  %r17997,  %r17998},{%r17999,  %r18000},{%f8545, %f8546, %f8547, %f8548};

	// end inline asm
	// begin inline asm
	mma.sync.aligned.m16n8k16.row.col.f32.f16.f16.f32{%f8577,  %f8578,  %f8579,  %f8580},{%r17999,  %r18000,  %r17997,  %r17998},{%r17999,  %r18000},{%f8553, %f8554, %f8555, %f8556};

	// end inline asm
	// begin inline asm
	mma.sync.aligned.m16n8k16.row.col.f32.f16.f16.f32{%f8585,  %f8586,  %f8587,  %f8588},{%r17999,  %r18000,  %r17997,  %r17998},{%r17999,  %r18000},{%f8561, %f8562, %f8563, %f8564};

	// end inline asm
	// begin inline asm
	mma.sync.aligned.m16n8k16.row.col.f32.f16.f16.f32{%f8593,  %f8594,  %f8595,  %f8596},{%r17999,  %r18000,  %r17997,  %r17998},{%r17999,  %r18000},{%f8569, %f8570, %f8571, %f8572};

	// end inline asm
	// begin inline asm
	mma.sync.aligned.m16n8k16.row.col.f32.f16.f16.f32{%f8601,  %f8602,  %f8603,  %f8604},{%r17999,  %r18000,  %r17997,  %r17998},{%r17999,  %r18000},{%f8577, %f8578, %f8579, %f8580};

	// end inline asm
	// begin inline asm
	mma.sync.aligned.m16n8k16.row.col.f32.f16.f16.f32{%f8609,  %f8610,  %f8611,  %f8612},{%r17999,  %r18000,  %r17997,  %r17998},{%r17999,  %r18000},{%f8585, %f8586, %f8587, %f8588};

	// end inline asm
	// begin inline asm
	mma.sync.aligned.m16n8k16.row.col.f32.f16.f16.f32{%f8617,  %f8618,  %f8619,  %f8620},{%r17999,  %r18000,  %r17997,  %r17998},{%r17999,  %r18000},{%f8593, %f8594, %f8595, %f8596};

	// end inline asm
	// begin inline asm
	mma.sync.aligned.m16n8k16.row.col.f32.f16.f16.f32{%f8625,  %f8626,  %f8627,  %f8628},{%r17999,  %r18000,  %r17997,  %r17998},{%r17999,  %r18000},{%f8601, %f8602, %f8603, %f8604};

	// end inline asm
	// begin inline asm
	mma.sync.aligned.m16n8k16.row.col.f32.f16.f16.f32{%f8633,  %f8634,  %f8635,  %f8636},{%r17999,  %r18000,  %r17997,  %r17998},{%r17999,  %r18000},{%f8609, %f8610, %f8611, %f8612};

	// end inline asm
	// begin inline asm
	mma.sync.aligned.m16n8k16.row.col.f32.f16.f16.f32{%f8641,  %f8642,  %f8643,  %f8644},{%r17999,  %r18000,  %r17997,  %r17998},{%r17999,  %r18000},{%f8617, %f8618, %f8619, %f8620};

	// end inline asm
	// begin inline asm
	mma.sync.aligned.m16n8k16.row.col.f32.f16.f16.f32{%f8649,  %f8650,  %f8651,  %f8652},{%r17999,  %r18000,  %r17997,  %r17998},{%r17999,  %r18000},{%f8625, %f8626, %f8627, %f8628};

	// end inline asm
	// begin inline asm
	mma.sync.aligned.m16n8k16.row.col.f32.f16.f16.f32{%f8657,  %f8658,  %f8659,  %f8660},{%r17999,  %r18000,  %r17997,  %r17998},{%r17999,  %r18000},{%f8633, %f8634, %f8635, %f8636};

	// end inline asm
	// begin inline asm
	mma.sync.aligned.m16n8k16.row.col.f32.f16.f16.f32{%f8665,  %f8666,  %f8667,  %f8668},{%r17999,  %r18000,  %r17997,  %r17998},{%r17999,  %r18000},{%f8641, %f8642, %f8643, %f8644};

	// end inline asm
	// begin inline asm
	mma.sync.aligned.m16n8k16.row.col.f32.f16.f16.f32{%f8673,  %f8674,  %f8675,  %f8676},{%r17999,  %r18000,  %r17997,  %r17998},{%r17999,  %r18000},{%f8649, %f8650, %f8651, %f8652};

	// end inline asm
	// begin inline asm
	mma.sync.aligned.m16n8k16.row.col.f32.f16.f16.f32{%f8681,  %f8682,  %f8683,  %f8684},{%r17999,  %r18000,  %r17997,  %r17998},{%r17999,  %r18000},{%f8657, %f8658, %f8659, %f8660};

	// end inline asm
	// begin inline asm
	mma.sync.aligned.m16n8k16.row.col.f32.f16.f16.f32{%f8689,  %f8690,  %f8691,  %f8692},{%r17999,  %r18000,  %r17997,  %r17998},{%r17999,  %r18000},{%f8665, %f8666, %f8667, %f8668};

	// end inline asm
	// begin inline asm
	mma.sync.aligned.m16n8k16.row.col.f32.f16.f16.f32{%f8697,  %f8698,  %f8699,  %f8700},{%r17999,  %r18000,  %r17997,  %r17998},{%r17999,  %r18000},{%f8673, %f8674, %f8675, %f8676};

	// end inline asm
	// begin inline asm
	mma.sync.aligned.m16n8k16.row.col.f32.f16.f16.f32{%f8705,  %f8706,  %f8707,  %f8708},{%r17999,  %r18000,  %r17997,  %r17998},{%r17999,  %r18000},{%f8681, %f8682, %f8683, %f8684};

	// end inline asm
	// begin inline asm
	mma.sync.aligned.m16n8k16.row.col.f32.f16.f16.f32{%f8713,  %f8714,  %f8715,  %f8716},{%r17999,  %r18000,  %r17997,  %r17998},{%r17999,  %r18000},{%f8689, %f8690, %f8691, %f8692};

	// end inline asm
	// begin inline asm
	mma.sync.aligned.m16n8k16.row.col.f32.f16.f16.f32{%f8721,  %f8722,  %f8723,  %f8724},{%r17999,  %r18000,  %r17997,  %r17998},{%r17999,  %r18000},{%f8697, %f8698, %f8699, %f8700};

	// end inline asm
	// begin inline asm
	mma.sync.aligned.m16n8k16.row.col.f32.f16.f16.f32{%f8729,  %f8730,  %f8731,  %f8732},{%r17999,  %r18000,  %r17997,  %r17998},{%r17999,  %r18000},{%f8705, %f8706, %f8707, %f8708};

	// end inline asm
	// begin inline asm
	mma.sync.aligned.m16n8k16.row.col.f32.f16.f16.f32{%f8737,  %f8738,  %f8739,  %f8740},{%r17999,  %r18000,  %r17997,  %r17998},{%r17999,  %r18000},{%f8713, %f8714, %f8715, %f8716};

	// end inline asm
	// begin inline asm
	mma.sync.aligned.m16n8k16.row.col.f32.f16.f16.f32{%f8745,  %f8746,  %f8747,  %f8748},{%r17999,  %r18000,  %r17997,  %r17998},{%r17999,  %r18000},{%f8721, %f8722, %f8723, %f8724};

	// end inline asm
	// begin inline asm
	mma.sync.aligned.m16n8k16.row.col.f32.f16.f16.f32{%f8753,  %f8754,  %f8755,  %f8756},{%r17999,  %r18000,  %r17997,  %r17998},{%r17999,  %r18000},{%f8729, %f8730, %f8731, %f8732};

	// end inline asm
	// begin inline asm
	mma.sync.aligned.m16n8k16.row.col.f32.f16.f16.f32{%f8761,  %f8762,  %f8763,  %f8764},{%r17999,  %r18000,  %r17997,  %r17998},{%r17999,  %r18000},{%f8737, %f8738, %f8739, %f8740};

	// end inline asm
	// begin inline asm
	mma.sync.aligned.m16n8k16.row.col.f32.f16.f16.f32{%f8769,  %f8770,  %f8771,  %f8772},{%r17999,  %r18000,  %r17997,  %r17998},{%r17999,  %r18000},{%f8745, %f8746, %f8747, %f8748};

	// end inline asm
	// begin inline asm
	mma.sync.aligned.m16n8k16.row.col.f32.f16.f16.f32{%f8777,  %f8778,  %f8779,  %f8780},{%r17999,  %r18000,  %r17997,  %r17998},{%r17999,  %r18000},{%f8753, %f8754, %f8755, %f8756};

	// end inline asm
	// begin inline asm
	mma.sync.aligned.m16n8k16.row.col.f32.f16.f16.f32{%f8785,  %f8786,  %f8787,  %f8788},{%r17999,  %r18000,  %r17997,  %r17998},{%r17999,  %r18000},{%f8761, %f8762, %f8763, %f8764};

	// end inline asm
	// begin inline asm
	mma.sync.aligned.m16n8k16.row.col.f32.f16.f16.f32{%f8793,  %f8794,  %f8795,  %f8796},{%r17999,  %r18000,  %r17997,  %r17998},{%r17999,  %r18000},{%f8769, %f8770, %f8771, %f8772};

	// end inline asm
	// begin inline asm
	mma.sync.aligned.m16n8k16.row.col.f32.f16.f16.f32{%f8801,  %f8802,  %f8803,  %f8804},{%r17999,  %r18000,  %r17997,  %r17998},{%r17999,  %r18000},{%f8777, %f8778, %f8779, %f8780};

	// end inline asm
	// begin inline asm
	mma.sync.aligned.m16n8k16.row.col.f32.f16.f16.f32{%f8809,  %f8810,  %f8811,  %f8812},{%r17999,  %r18000,  %r17997,  %r17998},{%r17999,  %r18000},{%f8785, %f8786, %f8787, %f8788};

	// end inline asm
	// begin inline asm
	mma.sync.aligned.m16n8k16.row.col.f32.f16.f16.f32{%f8817,  %f8818,  %f8819,  %f8820},{%r17999,  %r18000,  %r17997,  %r17998},{%r17999,  %r18000},{%f8793, %f8794, %f8795, %f8796};

	// end inline asm
	// begin inline asm
	mma.sync.aligned.m16n8k16.row.col.f32.f16.f16.f32{%f8825,  %f8826,  %f8827,  %f8828},{%r17999,  %r18000,  %r17997,  %r17998},{%r17999,  %r18000},{%f8801, %f8802, %f8803, %f8804};

	// end inline asm
	// begin inline asm
	mma.sync.aligned.m16n8k16.row.col.f32.f16.f16.f32{%f8833,  %f8834,  %f8835,  %f8836},{%r17999,  %r18000,  %r17997,  %r17998},{%r17999,  %r18000},{%f8809, %f8810, %f8811, %f8812};

	// end inline asm
	// begin inline asm
	mma.sync.aligned.m16n8k16.row.col.f32.f16.f16.f32{%f8841,  %f8842,  %f8843,  %f8844},{%r17999,  %r18000,  %r17997,  %r17998},{%r17999,  %r18000},{%f8817, %f8818, %f8819, %f8820};

	// end inline asm
	// begin inline asm
	mma.sync.aligned.m16n8k16.row.col.f32.f16.f16.f32{%f8849,  %f8850,  %f8851,  %f8852},{%r17999,  %r18000,  %r17997,  %r17998},{%r17999,  %r18000},{%f8825, %f8826, %f8827, %f8828};

	// end inline asm
	// begin inline asm
	mma.sync.aligned.m16n8k16.row.col.f32.f16.f16.f32{%f8857,  %f8858,  %f8859,  %f8860},{%r17999,  %r18000,  %r17997,  %r17998},{%r17999,  %r18000},{%f8833, %f8834, %f8835, %f8836};

	// end inline asm
	// begin inline asm
	mma.sync.aligned.m16n8k16.row.col.f32.f16.f16.f32{%f8865,  %f8866,  %f8867,  %f8868},{%r17999,  %r18000,  %r17997,  %r17998},{%r17999,  %r18000},{%f8841, %f8842, %f8843, %f8844};

	// end inline asm
	// begin inline asm
	mma.sync.aligned.m16n8k16.row.col.f32.f16.f16.f32{%f8873,  %f8874,  %f8875,  %f8876},{%r17999,  %r18000,  %r17997,  %r17998},{%r17999,  %r18000},{%f8849, %f8850, %f8851, %f8852};

	// end inline asm
	// begin inline asm
	mma.sync.aligned.m16n8k16.row.col.f32.f16.f16.f32{%f8881,  %f8882,  %f8883,  %f8884},{%r17999,  %r18000,  %r17997,  %r17998},{%r17999,  %r18000},{%f8857, %f8858, %f8859, %f8860};

	// end inline asm
	// begin inline asm
	mma.sync.aligned.m16n8k16.row.col.f32.f16.f16.f32{%f8889,  %f8890,  %f8891,  %f8892},{%r17999,  %r18000,  %r17997,  %r17998},{%r17999,  %r18000},{%f8865, %f8866, %f8867, %f8868};

	// end inline asm
	// begin inline asm
	mma.sync.aligned.m16n8k16.row.col.f32.f16.f16.f32{%f8897,  %f8898,  %f8899,  %f8900},{%r17999,  %r18000,  %r17997,  %r17998},{%r17999,  %r18000},{%f8873, %f8874, %f8875, %f8876};

	// end inline asm
	// begin inline asm
	mma.sync.aligned.m16n8k16.row.col.f32.f16.f16.f32{%f8905,  %f8906,  %f8907,  %f8908},{%r17999,  %r18000,  %r17997,  %r17998},{%r17999,  %r18000},{%f8881, %f8882, %f8883, %f8884};

	// end inline asm
	// begin inline asm
	mma.sync.aligned.m16n8k16.row.col.f32.f16.f16.f32{%f8913,  %f8914,  %f8915,  %f8916},{%r17999,  %r18000,  %r17997,  %r17998},{%r17999,  %r18000},{%f8889, %f8890, %f8891, %f8892};

	// end inline asm
	// begin inline asm
	mma.sync.aligned.m16n8k16.row.col.f32.f16.f16.f32{%f8921,  %f8922,  %f8923,  %f8924},{%r17999,  %r18000,  %r17997,  %r17998},{%r17999,  %r18000},{%f8897, %f8898, %f8899, %f8900};

	// end inline asm
	// begin inline asm
	mma.sync.aligned.m16n8k16.row.col.f32.f16.f16.f32{%f8929,  %f8930,  %f8931,  %f8932},{%r17999,  %r18000,  %r17997,  %r17998},{%r17999,  %r18000},{%f8905, %f8906, %f8907, %f8908};

	// end inline asm
	// begin inline asm
	mma.sync.aligned.m16n8k16.row.col.f32.f16.f16.f32{%f8937,  %f8938,  %f8939,  %f8940},{%r17999,  %r18000,  %r17997,  %r17998},{%r17999,  %r18000},{%f8913, %f8914, %f8915, %f8916};

	// end inline asm
	// begin inline asm
	mma.sync.aligned.m16n8k16.row.col.f32.f16.f16.f32{%f8945,  %f8946,  %f8947,  %f8948},{%r17999,  %r18000,  %r17997,  %r17998},{%r17999,  %r18000},{%f8921, %f8922, %f8923, %f8924};

	// end inline asm
	// begin inline asm
	mma.sync.aligned.m16n8k16.row.col.f32.f16.f16.f32{%f8953,  %f8954,  %f8955,  %f8956},{%r17999,  %r18000,  %r17997,  %r17998},{%r17999,  %r18000},{%f8929, %f8930, %f8931, %f8932};

	// end inline asm
	// begin inline asm
	mma.sync.aligned.m16n8k16.row.col.f32.f16.f16.f32{%f8961,  %f8962,  %f8963,  %f8964},{%r17999,  %r18000,  %r17997,  %r17998},{%r17999,  %r18000},{%f8937, %f8938, %f8939, %f8940};

	// end inline asm
	// begin inline asm
	mma.sync.aligned.m16n8k16.row.col.f32.f16.f16.f32{%f8969,  %f8970,  %f8971,  %f8972},{%r17999,  %r18000,  %r17997,  %r17998},{%r17999,  %r18000},{%f8945, %f8946, %f8947, %f8948};

	// end inline asm
	// begin inline asm
	mma.sync.aligned.m16n8k16.row.col.f32.f16.f16.f32{%f8977,  %f8978,  %f8979,  %f8980},{%r17999,  %r18000,  %r17997,  %r17998},{%r17999,  %r18000},{%f8953, %f8954, %f8955, %f8956};

	// end inline asm
	// begin inline asm
	mma.sync.aligned.m16n8k16.row.col.f32.f16.f16.f32{%f8985,  %f8986,  %f8987,  %f8988},{%r17999,  %r18000,  %r17997,  %r17998},{%r17999,  %r18000},{%f8961, %f8962, %f8963, %f8964};

	// end inline asm
	// begin inline asm
	mma.sync.aligned.m16n8k16.row.col.f32.f16.f16.f32{%f8993,  %f8994,  %f8995,  %f8996},{%r17999,  %r18000,  %r17997,  %r17998},{%r17999,  %r18000},{%f8969, %f8970, %f8971, %f8972};

	// end inline asm
	// begin inline asm
	mma.sync.aligned.m16n8k16.row.col.f32.f16.f16.f32{%f9001,  %f9002,  %f9003,  %f9004},{%r17999,  %r18000,  %r17997,  %r17998},{%r17999,  %r18000},{%f8977, %f8978, %f8979, %f8980};

	// end inline asm
	// begin inline asm
	mma.sync.aligned.m16n8k16.row.col.f32.f16.f16.f32{%f9009,  %f9010,  %f9011,  %f9012},{%r17999,  %r18000,  %r17997,  %r17998},{%r17999,  %r18000},{%f8985, %f8986, %f8987, %f8988};

	// end inline asm
	// begin inline asm
	mma.sync.aligned.m16n8k16.row.col.f32.f16.f16.f32{%f9017,  %f9018,  %f9019,  %f9020},{%r17999,  %r18000,  %r17997,  %r17998},{%r17999,  %r18000},{%f8993, %f8994, %f8995, %f8996};

	// end inline asm
	// begin inline asm
	mma.sync.aligned.m16n8k16.row.col.f32.f16.f16.f32{%f9025,  %f9026,  %f9027,  %f9028},{%r17999,  %r18000,  %r17997,  %r17998},{%r17999,  %r18000},{%f9001, %f9002, %f9003, %f9004};

	// end inline asm
	// begin inline asm
	mma.sync.aligned.m16n8k16.row.col.f32.f16.f16.f32{%f9033,  %f9034,  %f9035,  %f9036},{%r17999,  %r18000,  %r17997,  %r17998},{%r17999,  %r18000},{%f9009, %f9010, %f9011, %f9012};

	// end inline asm
	// begin inline asm
	mma.sync.aligned.m16n8k16.row.col.f32.f16.f16.f32{%f9041,  %f9042,  %f9043,  %f9044},{%r17999,  %r18000,  %r17997,  %r17998},{%r17999,  %r18000},{%f9017, %f9018, %f9019, %f9020};

	// end inline asm
	// begin inline asm
	mma.sync.aligned.m16n8k16.row.col.f32.f16.f16.f32{%f9049,  %f9050,  %f9051,  %f9052},{%r17999,  %r18000,  %r17997,  %r17998},{%r17999,  %r18000},{%f9025, %f9026, %f9027, %f9028};

	// end inline asm
	// begin inline asm
	mma.sync.aligned.m16n8k16.row.col.f32.f16.f16.f32{%f9057,  %f9058,  %f9059,  %f9060},{%r17999,  %r18000,  %r17997,  %r17998},{%r17999,  %r18000},{%f9033, %f9034, %f9035, %f9036};

	// end inline asm
	// begin inline asm
	mma.sync.aligned.m16n8k16.row.col.f32.f16.f16.f32{%f9065,  %f9066,  %f9067,  %f9068},{%r17999,  %r18000,  %r17997,  %r17998},{%r17999,  %r18000},{%f9041, %f9042, %f9043, %f9044};

	// end inline asm
	// begin inline asm
	mma.sync.aligned.m16n8k16.row.col.f32.f16.f16.f32{%f9073,  %f9074,  %f9075,  %f9076},{%r17999,  %r18000,  %r17997,  %r17998},{%r17999,  %r18000},{%f9049, %f9050, %f9051, %f9052};

	// end inline asm
	// begin inline asm
	mma.sync.aligned.m16n8k16.row.col.f32.f16.f16.f32{%f9081,  %f9082,  %f9083,  %f9084},{%r17999,  %r18000,  %r17997,  %r17998},{%r17999,  %r18000},{%f9057, %f9058, %f9059, %f9060};

	// end inline asm
	// begin inline asm
	mma.sync.aligned.m16n8k16.row.col.f32.f16.f16.f32{%f9089,  %f9090,  %f9091,  %f9092},{%r17999,  %r18000,  %r17997,  %r17998},{%r17999,  %r18000},{%f9065, %f9066, %f9067, %f9068};

	// end inline asm
	// begin inline asm
	mma.sync.aligned.m16n8k16.row.col.f32.f16.f16.f32{%f9097,  %f9098,  %f9099,  %f9100},{%r17999,  %r18000,  %r17997,  %r17998},{%r17999,  %r18000},{%f9073, %f9074, %f9075, %f9076};

	// end inline asm
	// begin inline asm
	mma.sync.aligned.m16n8k16.row.col.f32.f16.f16.f32{%f9105,  %f9106,  %f9107,  %f9108},{%r17999,  %r18000,  %r17997,  %r17998},{%r17999,  %r18000},{%f9081, %f9082, %f9083, %f9084};

	// end inline asm
	// begin inline asm
	mma.sync.aligned.m16n8k16.row.col.f32.f16.f16.f32{%f9113,  %f9114,  %f9115,  %f9116},{%r17999,  %r18000,  %r17997,  %r17998},{%r17999,  %r18000},{%f9089, %f9090, %f9091, %f9092};

	// end inline asm
	// begin inline asm
	mma.sync.aligned.m16n8k16.row.col.f32.f16.f16.f32{%f9121,  %f9122,  %f9123,  %f9124},{%r17999,  %r18000,  %r17997,  %r17998},{%r17999,  %r18000},{%f9097, %f9098, %f9099, %f9100};

	// end inline asm
	// begin inline asm
	mma.sync.aligned.m16n8k16.row.col.f32.f16.f16.f32{%f9129,  %f9130,  %f9131,  %f9132},{%r17999,  %r18000,  %r17997,  %r17998},{%r17999,  %r18000},{%f9105, %f9106, %f9107, %f9108};

	// end inline asm
	// begin inline asm
	mma.sync.aligned.m16n8k16.row.col.f32.f16.f16.f32{%f9137,  %f9138,  %f9139,  %f9140},{%r17999,  %r18000,  %r17997,  %r17998},{%r17999,  %r18000},{%f9113, %f9114, %f9115, %f9116};

	// end inline asm
	// begin inline asm
	mma.sync.aligned.m16n8k16.row.col.f32.f16.f16.f32{%f9145,  %f9146,  %f9147,  %f9148},{%r17999,  %r18000,  %r17997,  %r17998},{%r17999,  %r18000},{%f9121, %f9122, %f9123, %f9124};

	// end inline asm
	// begin inline asm
	mma.sync.aligned.m16n8k16.row.col.f32.f16.f16.f32{%f9153,  %f9154,  %f9155,  %f9156},{%r17999,  %r18000,  %r17997,  %r17998},{%r17999,  %r18000},{%f9129, %f9130, %f9131, %f9132};

	// end inline asm
	// begin inline asm
	mma.sync.aligned.m16n8k16.row.col.f32.f16.f16.f32{%f9161,  %f9162,  %f9163,  %f9164},{%r17999,  %r18000,  %r17997,  %r17998},{%r17999,  %r18000},{%f9137, %f9138, %f9139, %f9140};

	// end inline asm
	// begin inline asm
	mma.sync.aligned.m16n8k16.row.col.f32.f16.f16.f32{%f9169,  %f9170,  %f9171,  %f9172},{%r17999,  %r18000,  %r17997,  %r17998},{%r17999,  %r18000},{%f9145, %f9146, %f9147, %f9148};

	// end inline asm
	// begin inline asm
	mma.sync.aligned.m16n8k16.row.col.f32.f16.f16.f32{%f9177,  %f9178,  %f9179,  %f9180},{%r17999,  %r18000,  %r17997,  %r17998},{%r17999,  %r18000},{%f9153, %f9154, %f9155, %f9156};

	// end inline asm
	// begin inline asm
	mma.sync.aligned.m16n8k16.row.col.f32.f16.f16.f32{%f9185,  %f9186,  %f9187,  %f9188},{%r17999,  %r18000,  %r17997,  %r17998},{%r17999,  %r18000},{%f9161, %f9162, %f9163, %f9164};

	// end inline asm
	// begin inline asm
	mma.sync.aligned.m16n8k16.row.col.f32.f16.f16.f32{%f9193,  %f9194,  %f9195,  %f9196},{%r17999,  %r18000,  %r17997,  %r17998},{%r17999,  %r18000},{%f9169, %f9170, %f9171, %f9172};

	// end inline asm
	// begin inline asm
	mma.sync.aligned.m16n8k16.row.col.f32.f16.f16.f32{%f9201,  %f9202,  %f9203,  %f9204},{%r17999,  %r18000,  %r17997,  %r17998},{%r17999,  %r18000},{%f9177, %f9178, %f9179, %f9180};

	// end inline asm
	// begin inline asm
	mma.sync.aligned.m16n8k16.row.col.f32.f16.f16.f32{%f9209,  %f9210,  %f9211,  %f9212},{%r17999,  %r18000,  %r17997,  %r17998},{%r17999,  %r18000},{%f9185, %f9186, %f9187, %f9188};

	// end inline asm
	// begin inline asm
	mma.sync.aligned.m16n8k16.row.col.f32.f16.f16.f32{%f9217,  %f9218,  %f9219,  %f9220},{%r17999,  %r18000,  %r17997,  %r17998},{%r17999,  %r18000},{%f9193, %f9194, %f9195, %f9196};

	// end inline asm
	// begin inline asm
	mma.sync.aligned.m16n8k16.row.col.f32.f16.f16.f32{%f9225,  %f9226,  %f9227,  %f9228},{%r17999,  %r18000,  %r17997,  %r17998},{%r17999,  %r18000},{%f9201, %f9202, %f9203, %f9204};

	// end inline asm
	// begin inline asm
	mma.sync.aligned.m16n8k16.row.col.f32.f16.f16.f32{%f9233,  %f9234,  %f9235,  %f9236},{%r17999,  %r18000,  %r17997,  %r17998},{%r17999,  %r18000},{%f9209, %f9210, %f9211, %f9212};

	// end inline asm
	// begin inline asm
	mma.sync.aligned.m16n8k16.row.col.f32.f16.f16.f32{%f9241,  %f9242,  %f9243,  %f9244},{%r17999,  %r18000,  %r17997,  %r17998},{%r17999,  %r18000},{%f9217, %f9218, %f9219, %f9220};

	// end inline asm
	// begin inline asm
	mma.sync.aligned.m16n8k16.row.col.f32.f16.f16.f32{%f9249,  %f9250,  %f9251,  %f9252},{%r17999,  %r18000,  %r17997,  %r17998},{%r17999,  %r18000},{%f9225, %f9226, %f9227, %f9228};

	// end inline asm
	// begin inline asm
	mma.sync.aligned.m16n8k16.row.col.f32.f16.f16.f32{%f9257,  %f9258,  %f9259,  %f9260},{%r17999,  %r18000,  %r17997,  %r17998},{%r17999,  %r18000},{%f9233, %f9234, %f9235, %f9236};

	// end inline asm
	// begin inline asm
	mma.sync.aligned.m16n8k16.row.col.f32.f16.f16.f32{%f9265,  %f9266,  %f9267,  %f9268},{%r17999,  %r18000,  %r17997,  %r17998},{%r17999,  %r18000},{%f9241, %f9242, %f9243, %f9244};

	// end inline asm
	// begin inline asm
	mma.sync.aligned.m16n8k16.row.col.f32.f16.f16.f32{%f9273,  %f9274,  %f9275,  %f9276},{%r17999,  %r18000,  %r17997,  %r17998},{%r17999,  %r18000},{%f9249, %f9250, %f9251, %f9252};

	// end inline asm
	// begin inline asm
	mma.sync.aligned.m16n8k16.row.col.f32.f16.f16.f32{%f9281,  %f9282,  %f9283,  %f9284},{%r17999,  %r18000,  %r17997,  %r17998},{%r17999,  %r18000},{%f9257, %f9258, %f9259, %f9260};

	// end inline asm
	// begin inline asm
	mma.sync.aligned.m16n8k16.row.col.f32.f16.f16.f32{%f9289,  %f9290,  %f9291,  %f9292},{%r17999,  %r18000,  %r17997,  %r17998},{%r17999,  %r18000},{%f9265, %f9266, %f9267, %f9268};

	// end inline asm
	// begin inline asm
	mma.sync.aligned.m16n8k16.row.col.f32.f16.f16.f32{%f9297,  %f9298,  %f9299,  %f9300},{%r17999,  %r18000,  %r17997,  %r17998},{%r17999,  %r18000},{%f9273, %f9274, %f9275, %f9276};

	// end inline asm
	// begin inline asm
	mma.sync.aligned.m16n8k16.row.col.f32.f16.f16.f32{%f9305,  %f9306,  %f9307,  %f9308},{%r17999,  %r18000,  %r17997,  %r17998},{%r17999,  %r18000},{%f9281, %f9282, %f9283, %f9284};

	// end inline asm
	// begin inline asm
	mma.sync.aligned.m16n8k16.row.col.f32.f16.f16.f32{%f9313,  %f9314,  %f9315,  %f9316},{%r17999,  %r18000,  %r17997,  %r17998},{%r17999,  %r18000},{%f9289, %f9290, %f9291, %f9292};

	// end inline asm
	// begin inline asm
	mma.sync.aligned.m16n8k16.row.col.f32.f16.f16.f32{%f9321,  %f9322,  %f9323,  %f9324},{%r17999,  %r18000,  %r17997,  %r17998},{%r17999,  %r18000},{%f9297, %f9298, %f9299, %f9300};

	// end inline asm
	// begin inline asm
	mma.sync.aligned.m16n8k16.row.col.f32.f16.f16.f32{%f9329,  %f9330,  %f9331,  %f9332},{%r17999,  %r18000,  %r17997,  %r17998},{%r17999,  %r18000},{%f9305, %f9306, %f9307, %f9308};

	// end inline asm
	// begin inline asm
	mma.sync.aligned.m16n8k16.row.col.f32.f16.f16.f32{%f9337,  %f9338,  %f9339,  %f9340},{%r17999,  %r18000,  %r17997,  %r17998},{%r17999,  %r18000},{%f9313, %f9314, %f9315, %f9316};

	// end inline asm
	// begin inline asm
	mma.sync.aligned.m16n8k16.row.col.f32.f16.f16.f32{%f9345,  %f9346,  %f9347,  %f9348},{%r17999,  %r18000,  %r17997,  %r17998},{%r17999,  %r18000},{%f9321, %f9322, %f9323, %f9324};

	// end inline asm
	// begin inline asm
	mma.sync.aligned.m16n8k16.row.col.f32.f16.f16.f32{%f9353,  %f9354,  %f9355,  %f9356},{%r17999,  %r18000,  %r17997,  %r17998},{%r17999,  %r18000},{%f9329, %f9330, %f9331, %f9332};

	// end inline asm
	// begin inline asm
	mma.sync.aligned.m16n8k16.row.col.f32.f16.f16.f32{%f9361,  %f9362,  %f9363,  %f9364},{%r17999,  %r18000,  %r17997,  %r17998},{%r17999,  %r18000},{%f9337, %f9338, %f9339, %f9340};

	// end inline asm
	// begin inline asm
	mma.sync.aligned.m16n8k16.row.col.f32.f16.f16.f32{%f9369,  %f9370,  %f9371,  %f9372},{%r17999,  %r18000,  %r17997,  %r17998},{%r17999,  %r18000},{%f9345, %f9346, %f9347, %f9348};

	// end inline asm
	// begin inline asm
	mma.sync.aligned.m16n8k16.row.col.f32.f16.f16.f32{%f9377,  %f9378,  %f9379,  %f9380},{%r17999,  %r18000,  %r17997,  %r17998},{%r17999,  %r18000},{%f9353, %f9354, %f9355, %f9356};

	// end inline asm
	// begin inline asm
	mma.sync.aligned.m16n8k16.row.col.f32.f16.f16.f32{%f9385,  %f9386,  %f9387,  %f9388},{%r17999,  %r18000,  %r17997,  %r17998},{%r17999,  %r18000},{%f9361, %f9362, %f9363, %f9364};

	// end inline asm
	// begin inline asm
	mma.sync.aligned.m16n8k16.row.col.f32.f16.f16.f32{%f9393,  %f9394,  %f9395,  %f9396},{%r17999,  %r18000,  %r17997,  %r17998},{%r17999,  %r18000},{%f9369, %f9370, %f9371, %f9372};

	// end inline asm
	// begin inline asm
	mma.sync.aligned.m16n8k16.row.col.f32.f16.f16.f32{%f9401,  %f9402,  %f9403,  %f9404},{%r17999,  %r18000,  %r17997,  %r17998},{%r17999,  %r18000},{%f9377, %f9378, %f9379, %f9380};

	// end inline asm
	// begin inline asm
	mma.sync.aligned.m16n8k16.row.col.f32.f16.f16.f32{%f9409,  %f9410,  %f9411,  %f9412},{%r17999,  %r18000,  %r17997,  %r17998},{%r17999,  %r18000},{%f9385, %f9386, %f9387, %f9388};

	// end inline asm
	// begin inline asm
	mma.sync.aligned.m16n8k16.row.col.f32.f16.f16.f32{%f9417,  %f9418,  %f9419,  %f9420},{%r17999,  %r18000,  %r17997,  %r17998},{%r17999,  %r18000},{%f9393, %f9394, %f9395, %f9396};

	// end inline asm
	// begin inline asm
	mma.sync.aligned.m16n8k16.row.col.f32.f16.f16.f32{%f9425,  %f9426,  %f9427,  %f9428},{%r17999,  %r18000,  %r17997,  %r17998},{%r17999,  %r18000},{%f9401, %f9402, %f9403, %f9404};

	// end inline asm
	// begin inline asm
	mma.sync.aligned.m16n8k16.row.col.f32.f16.f16.f32{%f9433,  %f9434,  %f9435,  %f9436},{%r17999,  %r18000,  %r17997,  %r17998},{%r17999,  %r18000},{%f9409, %f9410, %f9411, %f9412};

	// end inline asm
	// begin inline asm
	mma.sync.aligned.m16n8k16.row.col.f32.f16.f16.f32{%f9441,  %f9442,  %f9443,  %f9444},{%r17999,  %r18000,  %r17997,  %r17998},{%r17999,  %r18000},{%f9417, %f9418, %f9419, %f9420};

	// end inline asm
	// begin inline asm
	mma.sync.aligned.m16n8k16.row.col.f32.f16.f16.f32{%f9449,  %f9450,  %f9451,  %f9452},{%r17999,  %r18000,  %r17997,  %r17998},{%r17999,  %r18000},{%f9425, %f9426, %f9427, %f9428};

	// end inline asm
	// begin inline asm
	mma.sync.aligned.m16n8k16.row.col.f32.f16.f16.f32{%f9457,  %f9458,  %f9459,  %f9460},{%r17999,  %r18000,  %r17997,  %r17998},{%r17999,  %r18000},{%f9433, %f9434, %f9435, %f9436};

	// end inline asm
	// begin inline asm
	mma.sync.aligned.m16n8k16.row.col.f32.f16.f16.f32{%f9465,  %f9466,  %f9467,  %f9468},{%r17999,  %r18000,  %r17997,  %r17998},{%r17999,  %r18000},{%f9441, %f9442, %f9443, %f9444};

	// end inline asm
	// begin inline asm
	mma.sync.aligned.m16n8k16.row.col.f32.f16.f16.f32{%f9473,  %f9474,  %f9475,  %f9476},{%r17999,  %r18000,  %r17997,  %r17998},{%r17999,  %r18000},{%f9449, %f9450, %f9451, %f9452};

	// end inline asm
	// begin inline asm
	mma.sync.aligned.m16n8k16.row.col.f32.f16.f16.f32{%f9481,  %f9482,  %f9483,  %f9484},{%r17999,  %r18000,  %r17997,  %r17998},{%r17999,  %r18000},{%f9457, %f9458, %f9459, %f9460};

	// end inline asm
	// begin inline asm
	mma.sync.aligned.m16n8k16.row.col.f32.f16.f16.f32{%f9489,  %f9490,  %f9491,  %f9492},{%r17999,  %r18000,  %r17997,  %r17998},{%r17999,  %r18000},{%f9465, %f9466, %f9467, %f9468};

	// end inline asm
	// begin inline asm
	mma.sync.aligned.m16n8k16.row.col.f32.f16.f16.f32{%f9497,  %f9498,  %f9499,  %f9500},{%r17999,  %r18000,  %r17997,  %r17998},{%r17999,  %r18000},{%f9473, %f9474, %f9475, %f9476};

	// end inline asm
	// begin inline asm
	mma.sync.aligned.m16n8k16.row.col.f32.f16.f16.f32{%f9505,  %f9506,  %f9507,  %f9508},{%r17999,  %r18000,  %r17997,  %r17998},{%r17999,  %r18000},{%f9481, %f9482, %f9483, %f9484};

	// end inline asm
	// begin inline asm
	mma.sync.aligned.m16n8k16.row.col.f32.f16.f16.f32{%f9513,  %f9514,  %f9515,  %f9516},{%r17999,  %r18000,  %r17997,  %r17998},{%r17999,  %r18000},{%f9489, %f9490, %f9491, %f9492};

	// end inline asm
	// begin inline asm
	mma.sync.aligned.m16n8k16.row.col.f32.f16.f16.f32{%f9521,  %f9522,  %f9523,  %f9524},{%r17999,  %r18000,  %r17997,  %r17998},{%r17999,  %r18000},{%f9497, %f9498, %f9499, %f9500};

	// end inline asm
	// begin inline asm
	mma.sync.aligned.m16n8k16.row.col.f32.f16.f16.f32{%f9529,  %f9530,  %f9531,  %f9532},{%r17999,  %r18000,  %r17997,  %r17998},{%r17999,  %r18000},{%f9505, %f9506, %f9507, %f9508};

	// end inline asm
	// begin inline asm
	mma.sync.aligned.m16n8k16.row.col.f32.f16.f16.f32{%f9537,  %f9538,  %f9539,  %f9540},{%r17999,  %r18000,  %r17997,  %r17998},{%r17999,  %r18000},{%f9513, %f9514, %f9515, %f9516};

	// end inline asm
	// begin inline asm
	mma.sync.aligned.m16n8k16.row.col.f32.f16.f16.f32{%f9545,  %f9546,  %f9547,  %f9548},{%r17999,  %r18000,  %r17997,  %r17998},{%r17999,  %r18000},{%f9521, %f9522, %f9523, %f9524};

	// end inline asm
	// begin inline asm
	mma.sync.aligned.m16n8k16.row.col.f32.f16.f16.f32{%f9553,  %f9554,  %f9555,  %f9556},{%r17999,  %r18000,  %r17997,  %r17998},{%r17999,  %r18000},{%f9529, %f9530, %f9531, %f9532};

	// end inline asm
	// begin inline asm
	mma.sync.aligned.m16n8k16.row.col.f32.f16.f16.f32{%f9561,  %f9562,  %f9563,  %f9564},{%r17999,  %r18000,  %r17997,  %r17998},{%r17999,  %r18000},{%f9537, %f9538, %f9539, %f9540};

	// end inline asm
	// begin inline asm
	mma.sync.aligned.m16n8k16.row.col.f32.f16.f16.f32{%f9569,  %f9570,  %f9571,  %f9572},{%r17999,  %r18000,  %r17997,  %r17998},{%r17999,  %r18000},{%f9545, %f9546, %f9547, %f9548};

	// end inline asm
	// begin inline asm
	mma.sync.aligned.m16n8k16.row.col.f32.f16.f16.f32{%f9577,  %f9578,  %f9579,  %f9580},{%r17999,  %r18000,  %r17997,  %r17998},{%r17999,  %r18000},{%f9553, %f9554, %f9555, %f9556};

	// end inline asm
	// begin inline asm
	mma.sync.aligned.m16n8k16.row.col.f32.f16.f16.f32{%f9585,  %f9586,  %f9587,  %f9588},{%r17999,  %r18000,  %r17997,  %r17998},{%r17999,  %r18000},{%f9561, %f9562, %f9563, %f9564};

	// end inline asm
	// begin inline asm
	mma.sync.aligned.m16n8k16.row.col.f32.f16.f16.f32{%f9593,  %f9594,  %f9595,  %f9596},{%r17999,  %r18000,  %r17997,  %r17998},{%r17999,  %r18000},{%f9569, %f9570, %f9571, %f9572};

	// end inline asm
	// begin inline asm
	mma.sync.aligned.m16n8k16.row.col.f32.f16.f16.f32{%f9601,  %f9602,  %f9603,  %f9604},{%r17999,  %r18000,  %r17997,  %r17998},{%r17999,  %r18000},{%f9577, %f9578, %f9579, %f9580};

	// end inline asm
	// begin inline asm
	mma.sync.aligned.m16n8k16.row.col.f32.f16.f16.f32{%f9609,  %f9610,  %f9611,  %f9612},{%r17999,  %r18000,  %r17997,  %r17998},{%r17999,  %r18000},{%f9585, %f9586, %f9587, %f9588};

	// end inline asm
	// begin inline asm
	mma.sync.aligned.m16n8k16.row.col.f32.f16.f16.f32{%f9617,  %f9618,  %f9619,  %f9620},{%r17999,  %r18000,  %r17997,  %r17998},{%r17999,  %r18000},{%f9593, %f9594, %f9595, %f9596};

	// end inline asm
	// begin inline asm
	mma.sync.aligned.m16n8k16.row.col.f32.f16.f16.f32{%f9625,  %f9626,  %f9627,  %f9628},{%r17999,  %r18000,  %r17997,  %r17998},{%r17999,  %r18000},{%f9601, %f9602, %f9603, %f9604};

	// end inline asm
	// begin inline asm
	mma.sync.aligned.m16n8k16.row.col.f32.f16.f16.f32{%f9633,  %f9634,  %f9635,  %f9636},{%r17999,  %r18000,  %r17997,  %r17998},{%r17999,  %r18000},{%f9609, %f9610, %f9611, %f9612};

	// end inline asm
	// begin inline asm
	mma.sync.aligned.m16n8k16.row.col.f32.f16.f16.f32{%f9641,  %f9642,  %f9643,  %f9644},{%r17999,  %r18000,  %r17997,  %r17998},{%r17999,  %r18000},{%f9617, %f9618, %f9619, %f9620};

	// end inline asm
	// begin inline asm
	mma.sync.aligned.m16n8k16.row.col.f32.f16.f16.f32{%f9649,  %f9650,  %f9651,  %f9652},{%r17999,  %r18000,  %r17997,  %r17998},{%r17999,  %r18000},{%f9625, %f9626, %f9627, %f9628};

	// end inline asm
	// begin inline asm
	mma.sync.aligned.m16n8k16.row.col.f32.f16.f16.f32{%f9657,  %f9658,  %f9659,  %f9660},{%r17999,  %r18000,  %r17997,  %r17998},{%r17999,  %r18000},{%f9633, %f9634, %f9635, %f9636};

	// end inline asm
	// begin inline asm
	mma.sync.aligned.m16n8k16.row.col.f32.f16.f16.f32{%f9665,  %f9666,  %f9667,  %f9668},{%r17999,  %r18000,  %r17997,  %r17998},{%r17999,  %r18000},{%f9641, %f9642, %f9643, %f9644};

	// end inline asm
	// begin inline asm
	mma.sync.aligned.m16n8k16.row.col.f32.f16.f16.f32{%f9673,  %f9674,  %f9675,  %f9676},{%r17999,  %r18000,  %r17997,  %r17998},{%r17999,  %r18000},{%f9649, %f9650, %f9651, %f9652};

	// end inline asm
	// begin inline asm
	mma.sync.aligned.m16n8k16.row.col.f32.f16.f16.f32{%f9681,  %f9682,  %f9683,  %f9684},{%r17999,  %r18000,  %r17997,  %r17998},{%r17999,  %r18000},{%f9657, %f9658, %f9659, %f9660};

	// end inline asm
	// begin inline asm
	mma.sync.aligned.m16n8k16.row.col.f32.f16.f16.f32{%f9689,  %f9690,  %f9691,  %f9692},{%r17999,  %r18000,  %r17997,  %r17998},{%r17999,  %r18000},{%f9665, %f9666, %f9667, %f9668};

	// end inline asm
	// begin inline asm
	mma.sync.aligned.m16n8k16.row.col.f32.f16.f16.f32{%f9697,  %f9698,  %f9699,  %f9700},{%r17999,  %r18000,  %r17997,  %r17998},{%r17999,  %r18000},{%f9673, %f9674, %f9675, %f9676};

	// end inline asm
	// begin inline asm
	mma.sync.aligned.m16n8k16.row.col.f32.f16.f16.f32{%f9705,  %f9706,  %f9707,  %f9708},{%r17999,  %r18000,  %r17997,  %r17998},{%r17999,  %r18000},{%f9681, %f9682, %f9683, %f9684};

	// end inline asm
	// begin inline asm
	mma.sync.aligned.m16n8k16.row.col.f32.f16.f16.f32{%f9713,  %f9714,  %f9715,  %f9716},{%r17999,  %r18000,  %r17997,  %r17998},{%r17999,  %r18000},{%f9689, %f9690, %f9691, %f9692};

	// end inline asm
	// begin inline asm
	mma.sync.aligned.m16n8k16.row.col.f32.f16.f16.f32{%f9721,  %f9722,  %f9723,  %f9724},{%r17999,  %r18000,  %r17997,  %r17998},{%r17999,  %r18000},{%f9697, %f9698, %f9699, %f9700};

	// end inline asm
	// begin inline asm
	mma.sync.aligned.m16n8k16.row.col.f32.f16.f16.f32{%f9729,  %f9730,  %f9731,  %f9732},{%r17999,  %r18000,  %r17997,  %r17998},{%r17999,  %r18000},{%f9705, %f9706, %f9707, %f9708};

	// end inline asm
	// begin inline asm
	mma.sync.aligned.m16n8k16.row.col.f32.f16.f16.f32{%f9737,  %f9738,  %f9739,  %f9740},{%r17999,  %r18000,  %r17997,  %r17998},{%r17999,  %r18000},{%f9713, %f9714, %f9715, %f9716};

	// end inline asm
	// begin inline asm
	mma.sync.aligned.m16n8k16.row.col.f32.f16.f16.f32{%f9745,  %f9746,  %f9747,  %f9748},{%r17999,  %r18000,  %r17997,  %r17998},{%r17999,  %r18000},{%f9721, %f9722, %f9723, %f9724};

	// end inline asm
	// begin inline asm
	mma.sync.aligned.m16n8k16.row.col.f32.f16.f16.f32{%f9753,  %f9754,  %f9755,  %f9756},{%r17999,  %r18000,  %r17997,  %r17998},{%r17999,  %r18000},{%f9729, %f9730, %f9731, %f9732};

	// end inline asm
	// begin inline asm
	mma.sync.aligned.m16n8k16.row.col.f32.f16.f16.f32{%f9761,  %f9762,  %f9763,  %f9764},{%r17999,  %r18000,  %r17997,  %r17998},{%r17999,  %r18000},{%f9737, %f9738, %f9739, %f9740};

	// end inline asm
	// begin inline asm
	mma.sync.aligned.m16n8k16.row.col.f32.f16.f16.f32{%f9769,  %f9770,  %f9771,  %f9772},{%r17999,  %r18000,  %r17997,  %r17998},{%r17999,  %r18000},{%f9745, %f9746, %f9747, %f9748};

	// end inline asm
	// begin inline asm
	mma.sync.aligned.m16n8k16.row.col.f32.f16.f16.f32{%f9777,  %f9778,  %f9779,  %f9780},{%r17999,  %r18000,  %r17997,  %r17998},{%r17999,  %r18000},{%f9753, %f9754, %f9755, %f9756};

	// end inline asm
	// begin inline asm
	mma.sync.aligned.m16n8k16.row.col.f32.f16.f16.f32{%f9785,  %f9786,  %f9787,  %f9788},{%r17999,  %r18000,  %r17997,  %r17998},{%r17999,  %r18000},{%f9761, %f9762, %f9763, %f9764};

	// end inline asm
	// begin inline asm
	mma.sync.aligned.m16n8k16.row.col.f32.f16.f16.f32{%f9793,  %f9794,  %f9795,  %f9796},{%r17999,  %r18000,  %r17997,  %r17998},{%r17999,  %r18000},{%f9769, %f9770, %f9771, %f9772};

	// end inline asm
	// begin inline asm
	mma.sync.aligned.m16n8k16.row.col.f32.f16.f16.f32{%f9801,  %f9802,  %f9803,  %f9804},{%r17999,  %r18000,  %r17997,  %r17998},{%r17999,  %r18000},{%f9777, %f9778, %f9779, %f9780};

	// end inline asm
	// begin inline asm
	mma.sync.aligned.m16n8k16.row.col.f32.f16.f16.f32{%f9809,  %f9810,  %f9811,  %f9812},{%r17999,  %r18000,  %r17997,  %r17998},{%r17999,  %r18000},{%f9785, %f9786, %f9787, %f9788};

	// end inline asm
	// begin inline asm
	mma.sync.aligned.m16n8k16.row.col.f32.f16.f16.f32{%f9817,  %f9818,  %f9819,  %f9820},{%r17999,  %r18000,  %r17997,  %r17998},{%r17999,  %r18000},{%f9793, %f9794, %f9795, %f9796};

	// end inline asm
	// begin inline asm
	mma.sync.aligned.m16n8k16.row.col.f32.f16.f16.f32{%f9825,  %f9826,  %f9827,  %f9828},{%r17999,  %r18000,  %r17997,  %r17998},{%r17999,  %r18000},{%f9801, %f9802, %f9803, %f9804};

	// end inline asm
	// begin inline asm
	mma.sync.aligned.m16n8k16.row.col.f32.f16.f16.f32{%f9833,  %f9834,  %f9835,  %f9836},{%r17999,  %r18000,  %r17997,  %r17998},{%r17999,  %r18000},{%f9809, %f9810, %f9811, %f9812};

	// end inline asm
	// begin inline asm
	mma.sync.aligned.m16n8k16.row.col.f32.f16.f16.f32{%f9841,  %f9842,  %f9843,  %f9844},{%r17999,  %r18000,  %r17997,  %r17998},{%r17999,  %r18000},{%f9817, %f9818, %f9819, %f9820};

	// end inline asm
	// begin inline asm
	mma.sync.aligned.m16n8k16.row.col.f32.f16.f16.f32{%f9849,  %f9850,  %f9851,  %f9852},{%r17999,  %r18000,  %r17997,  %r17998},{%r17999,  %r18000},{%f9825, %f9826, %f9827, %f9828};

	// end inline asm
	// begin inline asm
	mma.sync.aligned.m16n8k16.row.col.f32.f16.f16.f32{%f9857,  %f9858,  %f9859,  %f9860},{%r17999,  %r18000,  %r17997,  %r17998},{%r17999,  %r18000},{%f9833, %f9834, %f9835, %f9836};

	// end inline asm
	// begin inline asm
	mma.sync.aligned.m16n8k16.row.col.f32.f16.f16.f32{%f9865,  %f9866,  %f9867,  %f9868},{%r17999,  %r18000,  %r17997,  %r17998},{%r17999,  %r18000},{%f9841, %f9842, %f9843, %f9844};

	// end inline asm
	// begin inline asm
	mma.sync.aligned.m16n8k16.row.col.f32.f16.f16.f32{%f9873,  %f9874,  %f9875,  %f9876},{%r17999,  %r18000,  %r17997,  %r17998},{%r17999,  %r18000},{%f9849, %f9850, %f9851, %f9852};

	// end inline asm
	// begin inline asm
	mma.sync.aligned.m16n8k16.row.col.f32.f16.f16.f32{%f9881,  %f9882,  %f9883,  %f9884},{%r17999,  %r18000,  %r17997,  %r17998},{%r17999,  %r18000},{%f9857, %f9858, %f9859, %f9860};

	// end inline asm
	// begin inline asm
	mma.sync.aligned.m16n8k16.row.col.f32.f16.f16.f32{%f9889,  %f9890,  %f9891,  %f9892},{%r17999,  %r18000,  %r17997,  %r17998},{%r17999,  %r18000},{%f9865, %f9866, %f9867, %f9868};

	// end inline asm
	// begin inline asm
	mma.sync.aligned.m16n8k16.row.col.f32.f16.f16.f32{%f9897,  %f9898,  %f9899,  %f9900},{%r17999,  %r18000,  %r17997,  %r17998},{%r17999,  %r18000},{%f9873, %f9874, %f9875, %f9876};

	// end inline asm
	// begin inline asm
	mma.sync.aligned.m16n8k16.row.col.f32.f16.f16.f32{%f9905,  %f9906,  %f9907,  %f9908},{%r17999,  %r18000,  %r17997,  %r17998},{%r17999,  %r18000},{%f9881, %f9882, %f9883, %f9884};

	// end inline asm
	// begin inline asm
	mma.sync.aligned.m16n8k16.row.col.f32.f16.f16.f32{%f9913,  %f9914,  %f9915,  %f9916},{%r17999,  %r18000,  %r17997,  %r17998},{%r17999,  %r18000},{%f9889, %f9890, %f9891, %f9892};

	// end inline asm
	// begin inline asm
	mma.sync.aligned.m16n8k16.row.col.f32.f16.f16.f32{%f9921,  %f9922,  %f9923,  %f9924},{%r17999,  %r18000,  %r17997,  %r17998},{%r17999,  %r18000},{%f9897, %f9898, %f9899, %f9900};

	// end inline asm
	// begin inline asm
	mma.sync.aligned.m16n8k16.row.col.f32.f16.f16.f32{%f9929,  %f9930,  %f9931,  %f9932},{%r17999,  %r18000,  %r17997,  %r17998},{%r17999,  %r18000},{%f9905, %f9906, %f9907, %f9908};

	// end inline asm
	// begin inline asm
	mma.sync.aligned.m16n8k16.row.col.f32.f16.f16.f32{%f9937,  %f9938,  %f9939,  %f9940},{%r17999,  %r18000,  %r17997,  %r17998},{%r17999,  %r18000},{%f9913, %f9914, %f9915, %f9916};

	// end inline asm
	// begin inline asm
	mma.sync.aligned.m16n8k16.row.col.f32.f16.f16.f32{%f9945,  %f9946,  %f9947,  %f9948},{%r17999,  %r18000,  %r17997,  %r17998},{%r17999,  %r18000},{%f9921, %f9922, %f9923, %f9924};

	// end inline asm
	// begin inline asm
	mma.sync.aligned.m16n8k16.row.col.f32.f16.f16.f32{%f9953,  %f9954,  %f9955,  %f9956},{%r17999,  %r18000,  %r17997,  %r17998},{%r17999,  %r18000},{%f9929, %f9930, %f9931, %f9932};

	// end inline asm
	// begin inline asm
	mma.sync.aligned.m16n8k16.row.col.f32.f16.f16.f32{%f9961,  %f9962,  %f9963,  %f9964},{%r17999,  %r18000,  %r17997,  %r17998},{%r17999,  %r18000},{%f9937, %f9938, %f9939, %f9940};

	// end inline asm
	// begin inline asm
	mma.sync.aligned.m16n8k16.row.col.f32.f16.f16.f32{%f9969,  %f9970,  %f9971,  %f9972},{%r17999,  %r18000,  %r17997,  %r17998},{%r17999,  %r18000},{%f9945, %f9946, %f9947, %f9948};

	// end inline asm
	// begin inline asm
	mma.sync.aligned.m16n8k16.row.col.f32.f16.f16.f32{%f9977,  %f9978,  %f9979,  %f9980},{%r17999,  %r18000,  %r17997,  %r17998},{%r17999,  %r18000},{%f9953, %f9954, %f9955, %f9956};

	// end inline asm
	// begin inline asm
	mma.sync.aligned.m16n8k16.row.col.f32.f16.f16.f32{%f9985,  %f9986,  %f9987,  %f9988},{%r17999,  %r18000,  %r17997,  %r17998},{%r17999,  %r18000},{%f9961, %f9962, %f9963, %f9964};

	// end inline asm
	// begin inline asm
	mma.sync.aligned.m16n8k16.row.col.f32.f16.f16.f32{%f9993,  %f9994,  %f9995,  %f9996},{%r17999,  %r18000,  %r17997,  %r17998},{%r17999,  %r18000},{%f9969, %f9970, %f9971, %f9972};

	// end inline asm
	// begin inline asm
	mma.sync.aligned.m16n8k16.row.col.f32.f16.f16.f32{%f10001,  %f10002,  %f10003,  %f10004},{%r17999,  %r18000,  %r17997,  %r17998},{%r17999,  %r18000},{%f9977, %f9978, %f9979, %f9980};

	// end inline asm
	// begin inline asm
	mma.sync.aligned.m16n8k16.row.col.f32.f16.f16.f32{%f10009,  %f10010,  %f10011,  %f10012},{%r17999,  %r18000,  %r17997,  %r17998},{%r17999,  %r18000},{%f9985, %f9986, %f9987, %f9988};

	// end inline asm
	// begin inline asm
	mma.sync.aligned.m16n8k16.row.col.f32.f16.f16.f32{%f10017,  %f10018,  %f10019,  %f10020},{%r17999,  %r18000,  %r17997,  %r17998},{%r17999,  %r18000},{%f9993, %f9994, %f9995, %f9996};

	// end inline asm
	// begin inline asm
	mma.sync.aligned.m16n8k16.row.col.f32.f16.f16.f32{%f10025,  %f10026,  %f10027,  %f10028},{%r17999,  %r18000,  %r17997,  %r17998},{%r17999,  %r18000},{%f10001, %f10002, %f10003, %f10004};

	// end inline asm
	// begin inline asm
	mma.sync.aligned.m16n8k16.row.col.f32.f16.f16.f32{%f10033,  %f10034,  %f10035,  %f10036},{%r17999,  %r18000,  %r17997,  %r17998},{%r17999,  %r18000},{%f10009, %f10010, %f10011, %f10012};

	// end inline asm
	// begin inline asm
	mma.sync.aligned.m16n8k16.row.col.f32.f16.f16.f32{%f10041,  %f10042,  %f10043,  %f10044},{%r17999,  %r18000,  %r17997,  %r17998},{%r17999,  %r18000},{%f10017, %f10018, %f10019, %f10020};

	// end inline asm
	// begin inline asm
	mma.sync.aligned.m16n8k16.row.col.f32.f16.f16.f32{%f10049,  %f10050,  %f10051,  %f10052},{%r17999,  %r18000,  %r17997,  %r17998},{%r17999,  %r18000},{%f10025, %f10026, %f10027, %f10028};

	// end inline asm
	// begin inline asm
	mma.sync.aligned.m16n8k16.row.col.f32.f16.f16.f32{%f10057,  %f10058,  %f10059,  %f10060},{%r17999,  %r18000,  %r17997,  %r17998},{%r17999,  %r18000},{%f10033, %f10034, %f10035, %f10036};

	// end inline asm
	// begin inline asm
	mma.sync.aligned.m16n8k16.row.col.f32.f16.f16.f32{%f10065,  %f10066,  %f10067,  %f10068},{%r17999,  %r18000,  %r17997,  %r17998},{%r17999,  %r18000},{%f10041, %f10042, %f10043, %f10044};

	// end inline asm
	// begin inline asm
	mma.sync.aligned.m16n8k16.row.col.f32.f16.f16.f32{%f10073,  %f10074,  %f10075,  %f10076},{%r17999,  %r18000,  %r17997,  %r17998},{%r17999,  %r18000},{%f10049, %f10050, %f10051, %f10052};

	// end inline asm
	// begin inline asm
	mma.sync.aligned.m16n8k16.row.col.f32.f16.f16.f32{%f10081,  %f10082,  %f10083,  %f10084},{%r17999,  %r18000,  %r17997,  %r17998},{%r17999,  %r18000},{%f10057, %f10058, %f10059, %f10060};

	// end inline asm
	// begin inline asm
	mma.sync.aligned.m16n8k16.row.col.f32.f16.f16.f32{%f10089,  %f10090,  %f10091,  %f10092},{%r17999,  %r18000,  %r17997,  %r17998},{%r17999,  %r18000},{%f10065, %f10066, %f10067, %f10068};

	// end inline asm
	// begin inline asm
	mma.sync.aligned.m16n8k16.row.col.f32.f16.f16.f32{%f10097,  %f10098,  %f10099,  %f10100},{%r17999,  %r18000,  %r17997,  %r17998},{%r17999,  %r18000},{%f10073, %f10074, %f10075, %f10076};

	// end inline asm
	// begin inline asm
	mma.sync.aligned.m16n8k16.row.col.f32.f16.f16.f32{%f10105,  %f10106,  %f10107,  %f10108},{%r17999,  %r18000,  %r17997,  %r17998},{%r17999,  %r18000},{%f10081, %f10082, %f10083, %f10084};

	// end inline asm
	// begin inline asm
	mma.sync.aligned.m16n8k16.row.col.f32.f16.f16.f32{%f10113,  %f10114,  %f10115,  %f10116},{%r17999,  %r18000,  %r17997,  %r17998},{%r17999,  %r18000},{%f10089, %f10090, %f10091, %f10092};

	// end inline asm
	// begin inline asm
	mma.sync.aligned.m16n8k16.row.col.f32.f16.f16.f32{%f10121,  %f10122,  %f10123,  %f10124},{%r17999,  %r18000,  %r17997,  %r17998},{%r17999,  %r18000},{%f10097, %f10098, %f10099, %f10100};

	// end inline asm
	// begin inline asm
	mma.sync.aligned.m16n8k16.row.col.f32.f16.f16.f32{%f10129,  %f10130,  %f10131,  %f10132},{%r17999,  %r18000,  %r17997,  %r17998},{%r17999,  %r18000},{%f10105, %f10106, %f10107, %f10108};

	// end inline asm
	// begin inline asm
	mma.sync.aligned.m16n8k16.row.col.f32.f16.f16.f32{%f10137,  %f10138,  %f10139,  %f10140},{%r17999,  %r18000,  %r17997,  %r17998},{%r17999,  %r18000},{%f10113, %f10114, %f10115, %f10116};

	// end inline asm
	// begin inline asm
	mma.sync.aligned.m16n8k16.row.col.f32.f16.f16.f32{%f10145,  %f10146,  %f10147,  %f10148},{%r17999,  %r18000,  %r17997,  %r17998},{%r17999,  %r18000},{%f10121, %f10122, %f10123, %f10124};

	// end inline asm
	// begin inline asm
	mma.sync.aligned.m16n8k16.row.col.f32.f16.f16.f32{%f10153,  %f10154,  %f10155,  %f10156},{%r17999,  %r18000,  %r17997,  %r17998},{%r17999,  %r18000},{%f10129, %f10130, %f10131, %f10132};

	// end inline asm
	// begin inline asm
	mma.sync.aligned.m16n8k16.row.col.f32.f16.f16.f32{%f10161,  %f10162,  %f10163,  %f10164},{%r17999,  %r18000,  %r17997,  %r17998},{%r17999,  %r18000},{%f10137, %f10138, %f10139, %f10140};

	// end inline asm
	// begin inline asm
	mma.sync.aligned.m16n8k16.row.col.f32.f16.f16.f32{%f10169,  %f10170,  %f10171,  %f10172},{%r17999,  %r18000,  %r17997,  %r17998},{%r17999,  %r18000},{%f10145, %f10146, %f10147, %f10148};

	// end inline asm
	// begin inline asm
	mma.sync.aligned.m16n8k16.row.col.f32.f16.f16.f32{%f10177,  %f10178,  %f10179,  %f10180},{%r17999,  %r18000,  %r17997,  %r17998},{%r17999,  %r18000},{%f10153, %f10154, %f10155, %f10156};

	// end inline asm
	// begin inline asm
	mma.sync.aligned.m16n8k16.row.col.f32.f16.f16.f32{%f10185,  %f10186,  %f10187,  %f10188},{%r17999,  %r18000,  %r17997,  %r17998},{%r17999,  %r18000},{%f10161, %f10162, %f10163, %f10164};

	// end inline asm
	// begin inline asm
	mma.sync.aligned.m16n8k16.row.col.f32.f16.f16.f32{%f10193,  %f10194,  %f10195,  %f10196},{%r17999,  %r18000,  %r17997,  %r17998},{%r17999,  %r18000},{%f10169, %f10170, %f10171, %f10172};

	// end inline asm
	// begin inline asm
	mma.sync.aligned.m16n8k16.row.col.f32.f16.f16.f32{%f10201,  %f10202,  %f10203,  %f10204},{%r17999,  %r18000,  %r17997,  %r17998},{%r17999,  %r18000},{%f10177, %f10178, %f10179, %f10180};

	// end inline asm
	// begin inline asm
	mma.sync.aligned.m16n8k16.row.col.f32.f16.f16.f32{%f10209,  %f10210,  %f10211,  %f10212},{%r17999,  %r18000,  %r17997,  %r17998},{%r17999,  %r18000},{%f10185, %f10186, %f10187, %f10188};

	// end inline asm
	// begin inline asm
	mma.sync.aligned.m16n8k16.row.col.f32.f16.f16.f32{%f10217,  %f10218,  %f10219,  %f10220},{%r17999,  %r18000,  %r17997,  %r17998},{%r17999,  %r18000},{%f10193, %f10194, %f10195, %f10196};

	// end inline asm
	// begin inline asm
	mma.sync.aligned.m16n8k16.row.col.f32.f16.f16.f32{%f10225,  %f10226,  %f10227,  %f10228},{%r17999,  %r18000,  %r17997,  %r17998},{%r17999,  %r18000},{%f10201, %f10202, %f10203, %f10204};

	// end inline asm
	// begin inline asm
	mma.sync.aligned.m16n8k16.row.col.f32.f16.f16.f32{%f10233,  %f10234,  %f10235,  %f10236},{%r17999,  %r18000,  %r17997,  %r17998},{%r17999,  %r18000},{%f10209, %f10210, %f10211, %f10212};

	// end inline asm
	// begin inline asm
	mma.sync.aligned.m16n8k16.row.col.f32.f16.f16.f32{%f10241,  %f10242,  %f10243,  %f10244},{%r17999,  %r18000,  %r17997,  %r17998},{%r17999,  %r18000},{%f10217, %f10218, %f10219, %f10220};

	// end inline asm
	// begin inline asm
	mma.sync.aligned.m16n8k16.row.col.f32.f16.f16.f32{%f10249,  %f10250,  %f10251,  %f10252},{%r17999,  %r18000,  %r17997,  %r17998},{%r17999,  %r18000},{%f10225, %f10226, %f10227, %f10228};

	// end inline asm
	// begin inline asm
	mma.sync.aligned.m16n8k16.row.col.f32.f16.f16.f32{%f10257,  %f10258,  %f10259,  %f10260},{%r17999,  %r18000,  %r17997,  %r17998},{%r17999,  %r18000},{%f10233, %f10234, %f10235, %f10236};

	// end inline asm
	// begin inline asm
	mma.sync.aligned.m16n8k16.row.col.f32.f16.f16.f32{%f10265,  %f10266,  %f10267,  %f10268},{%r17999,  %r18000,  %r17997,  %r17998},{%r17999,  %r18000},{%f10241, %f10242, %f10243, %f10244};

	// end inline asm
	// begin inline asm
	mma.sync.aligned.m16n8k16.row.col.f32.f16.f16.f32{%f10273,  %f10274,  %f10275,  %f10276},{%r17999,  %r18000,  %r17997,  %r17998},{%r17999,  %r18000},{%f10249, %f10250, %f10251, %f10252};

	// end inline asm
	// begin inline asm
	mma.sync.aligned.m16n8k16.row.col.f32.f16.f16.f32{%f10281,  %f10282,  %f10283,  %f10284},{%r17999,  %r18000,  %r17997,  %r17998},{%r17999,  %r18000},{%f10257, %f10258, %f10259, %f10260};

	// end inline asm
	// begin inline asm
	mma.sync.aligned.m16n8k16.row.col.f32.f16.f16.f32{%f10289,  %f10290,  %f10291,  %f10292},{%r17999,  %r18000,  %r17997,  %r17998},{%r17999,  %r18000},{%f10265, %f10266, %f10267, %f10268};

	// end inline asm
	// begin inline asm
	mma.sync.aligned.m16n8k16.row.col.f32.f16.f16.f32{%f10297,  %f10298,  %f10299,  %f10300},{%r17999,  %r18000,  %r17997,  %r17998},{%r17999,  %r18000},{%f10273, %f10274, %f10275, %f10276};

	// end inline asm
	// begin inline asm
	mma.sync.aligned.m16n8k16.row.col.f32.f16.f16.f32{%f10305,  %f10306,  %f10307,  %f10308},{%r17999,  %r18000,  %r17997,  %r17998},{%r17999,  %r18000},{%f10281, %f10282, %f10283, %f10284};

	// end inline asm
	// begin inline asm
	mma.sync.aligned.m16n8k16.row.col.f32.f16.f16.f32{%f10313,  %f10314,  %f10315,  %f10316},{%r17999,  %r18000,  %r17997,  %r17998},{%r17999,  %r18000},{%f10289, %f10290, %f10291, %f10292};

	// end inline asm
	// begin inline asm
	mma.sync.aligned.m16n8k16.row.col.f32.f16.f16.f32{%f10321,  %f10322,  %f10323,  %f10324},{%r17999,  %r18000,  %r17997,  %r17998},{%r17999,  %r18000},{%f10297, %f10298, %f10299, %f10300};

	// end inline asm
	// begin inline asm
	mma.sync.aligned.m16n8k16.row.col.f32.f16.f16.f32{%f10329,  %f10330,  %f10331,  %f10332},{%r17999,  %r18000,  %r17997,  %r17998},{%r17999,  %r18000},{%f10305, %f10306, %f10307, %f10308};

	// end inline asm
	// begin inline asm
	mma.sync.aligned.m16n8k16.row.col.f32.f16.f16.f32{%f10337,  %f10338,  %f10339,  %f10340},{%r17999,  %r18000,  %r17997,  %r17998},{%r17999,  %r18000},{%f10313, %f10314, %f10315, %f10316};

	// end inline asm
	// begin inline asm
	mma.sync.aligned.m16n8k16.row.col.f32.f16.f16.f32{%f10345,  %f10346,  %f10347,  %f10348},{%r17999,  %r18000,  %r17997,  %r17998},{%r17999,  %r18000},{%f10321, %f10322, %f10323, %f10324};

	// end inline asm
	// begin inline asm
	mma.sync.aligned.m16n8k16.row.col.f32.f16.f16.f32{%f10353,  %f10354,  %f10355,  %f10356},{%r17999,  %r18000,  %r17997,  %r17998},{%r17999,  %r18000},{%f10329, %f10330, %f10331, %f10332};

	// end inline asm
	// begin inline asm
	mma.sync.aligned.m16n8k16.row.col.f32.f16.f16.f32{%f10361,  %f10362,  %f10363,  %f10364},{%r17999,  %r18000,  %r17997,  %r17998},{%r17999,  %r18000},{%f10337, %f10338, %f10339, %f10340};

	// end inline asm
	// begin inline asm
	mma.sync.aligned.m16n8k16.row.col.f32.f16.f16.f32{%f10369,  %f10370,  %f10371,  %f10372},{%r17999,  %r18000,  %r17997,  %r17998},{%r17999,  %r18000},{%f10345, %f10346, %f10347, %f10348};

	// end inline asm
	// begin inline asm
	mma.sync.aligned.m16n8k16.row.col.f32.f16.f16.f32{%f10377,  %f10378,  %f10379,  %f10380},{%r17999,  %r18000,  %r17997,  %r17998},{%r17999,  %r18000},{%f10353, %f10354, %f10355, %f10356};

	// end inline asm
	// begin inline asm
	mma.sync.aligned.m16n8k16.row.col.f32.f16.f16.f32{%f10385,  %f10386,  %f10387,  %f10388},{%r17999,  %r18000,  %r17997,  %r17998},{%r17999,  %r18000},{%f10361, %f10362, %f10363, %f10364};

	// end inline asm
	// begin inline asm
	mma.sync.aligned.m16n8k16.row.col.f32.f16.f16.f32{%f10393,  %f10394,  %f10395,  %f10396},{%r17999,  %r18000,  %r17997,  %r17998},{%r17999,  %r18000},{%f10369, %f10370, %f10371, %f10372};

	// end inline asm
	// begin inline asm
	mma.sync.aligned.m16n8k16.row.col.f32.f16.f16.f32{%f10401,  %f10402,  %f10403,  %f10404},{%r17999,  %r18000,  %r17997,  %r17998},{%r17999,  %r18000},{%f10377, %f10378, %f10379, %f10380};

	// end inline asm
	// begin inline asm
	mma.sync.aligned.m16n8k16.row.col.f32.f16.f16.f32{%f10409,  %f10410,  %f10411,  %f10412},{%r17999,  %r18000,  %r17997,  %r17998},{%r17999,  %r18000},{%f10385, %f10386, %f10387, %f10388};

	// end inline asm
	// begin inline asm
	mma.sync.aligned.m16n8k16.row.col.f32.f16.f16.f32{%f10417,  %f10418,  %f10419,  %f10420},{%r17999,  %r18000,  %r17997,  %r17998},{%r17999,  %r18000},{%f10393, %f10394, %f10395, %f10396};

	// end inline asm
	// begin inline asm
	mma.sync.aligned.m16n8k16.row.col.f32.f16.f16.f32{%f10425,  %f10426,  %f10427,  %f10428},{%r17999,  %r18000,  %r17997,  %r17998},{%r17999,  %r18000},{%f10401, %f10402, %f10403, %f10404};

	// end inline asm
	// begin inline asm
	mma.sync.aligned.m16n8k16.row.col.f32.f16.f16.f32{%f10433,  %f10434,  %f10435,  %f10436},{%r17999,  %r18000,  %r17997,  %r17998},{%r17999,  %r18000},{%f10409, %f10410, %f10411, %f10412};

	// end inline asm
	// begin inline asm
	mma.sync.aligned.m16n8k16.row.col.f32.f16.f16.f32{%f10441,  %f10442,  %f10443,  %f10444},{%r17999,  %r18000,  %r17997,  %r17998},{%r17999,  %r18000},{%f10417, %f10418, %f10419, %f10420};

	// end inline asm
	// begin inline asm
	mma.sync.aligned.m16n8k16.row.col.f32.f16.f16.f32{%f10449,  %f10450,  %f10451,  %f10452},{%r17999,  %r18000,  %r17997,  %r17998},{%r17999,  %r18000},{%f10425, %f10426, %f10427, %f10428};

	// end inline asm
	// begin inline asm
	mma.sync.aligned.m16n8k16.row.col.f32.f16.f16.f32{%f10457,  %f10458,  %f10459,  %f10460},{%r17999,  %r18000,  %r17997,  %r17998},{%r17999,  %r18000},{%f10433, %f10434, %f10435, %f10436};

	// end inline asm
	// begin inline asm
	mma.sync.aligned.m16n8k16.row.col.f32.f16.f16.f32{%f10465,  %f10466,  %f10467,  %f10468},{%r17999,  %r18000,  %r17997,  %r17998},{%r17999,  %r18000},{%f10441, %f10442, %f10443, %f10444};

	// end inline asm
	// begin inline asm
	mma.sync.aligned.m16n8k16.row.col.f32.f16.f16.f32{%f10473,  %f10474,  %f10475,  %f10476},{%r17999,  %r18000,  %r17997,  %r17998},{%r17999,  %r18000},{%f10449, %f10450, %f10451, %f10452};

	// end inline asm
	// begin inline asm
	mma.sync.aligned.m16n8k16.row.col.f32.f16.f16.f32{%f10481,  %f10482,  %f10483,  %f10484},{%r17999,  %r18000,  %r17997,  %r17998},{%r17999,  %r18000},{%f10457, %f10458, %f10459, %f10460};

	// end inline asm
	// begin inline asm
	mma.sync.aligned.m16n8k16.row.col.f32.f16.f16.f32{%f10489,  %f10490,  %f10491,  %f10492},{%r17999,  %r18000,  %r17997,  %r17998},{%r17999,  %r18000},{%f10465, %f10466, %f10467, %f10468};

	// end inline asm
	// begin inline asm
	mma.sync.aligned.m16n8k16.row.col.f32.f16.f16.f32{%f10497,  %f10498,  %f10499,  %f10500},{%r17999,  %r18000,  %r17997,  %r17998},{%r17999,  %r18000},{%f10473, %f10474, %f10475, %f10476};

	// end inline asm
	// begin inline asm
	mma.sync.aligned.m16n8k16.row.col.f32.f16.f16.f32{%f10505,  %f10506,  %f10507,  %f10508},{%r17999,  %r18000,  %r17997,  %r17998},{%r17999,  %r18000},{%f10481, %f10482, %f10483, %f10484};

	// end inline asm
	// begin inline asm
	mma.sync.aligned.m16n8k16.row.col.f32.f16.f16.f32{%f10513,  %f10514,  %f10515,  %f10516},{%r17999,  %r18000,  %r17997,  %r17998},{%r17999,  %r18000},{%f10489, %f10490, %f10491, %f10492};

	// end inline asm
	// begin inline asm
	mma.sync.aligned.m16n8k16.row.col.f32.f16.f16.f32{%f10521,  %f10522,  %f10523,  %f10524},{%r17999,  %r18000,  %r17997,  %r17998},{%r17999,  %r18000},{%f10497, %f10498, %f10499, %f10500};

	// end inline asm
	// begin inline asm
	mma.sync.aligned.m16n8k16.row.col.f32.f16.f16.f32{%f10529,  %f10530,  %f10531,  %f10532},{%r17999,  %r18000,  %r17997,  %r17998},{%r17999,  %r18000},{%f10505, %f10506, %f10507, %f10508};

	// end inline asm
	// begin inline asm
	mma.sync.aligned.m16n8k16.row.col.f32.f16.f16.f32{%f10537,  %f10538,  %f10539,  %f10540},{%r17999,  %r18000,  %r17997,  %r17998},{%r17999,  %r18000},{%f10513, %f10514, %f10515, %f10516};

	// end inline asm
	// begin inline asm
	mma.sync.aligned.m16n8k16.row.col.f32.f16.f16.f32{%f10545,  %f10546,  %f10547,  %f10548},{%r17999,  %r18000,  %r17997,  %r17998},{%r17999,  %r18000},{%f10521, %f10522, %f10523, %f10524};

	// end inline asm
	// begin inline asm
	mma.sync.aligned.m16n8k16.row.col.f32.f16.f16.f32{%f10553,  %f10554,  %f10555,  %f10556},{%r17999,  %r18000,  %r17997,  %r17998},{%r17999,  %r18000},{%f10529, %f10530, %f10531, %f10532};

	// end inline asm
	// begin inline asm
	mma.sync.aligned.m16n8k16.row.col.f32.f16.f16.f32{%f10561,  %f10562,  %f10563,  %f10564},{%r17999,  %r18000,  %r17997,  %r17998},{%r17999,  %r18000},{%f10537, %f10538, %f10539, %f10540};

	// end inline asm
	// begin inline asm
	mma.sync.aligned.m16n8k16.row.col.f32.f16.f16.f32{%f10569,  %f10570,  %f10571,  %f10572},{%r17999,  %r18000,  %r17997,  %r17998},{%r17999,  %r18000},{%f10545, %f10546, %f10547, %f10548};

	// end inline asm
	// begin inline asm
	mma.sync.aligned.m16n8k16.row.col.f32.f16.f16.f32{%f10577,  %f10578,  %f10579,  %f10580},{%r17999,  %r18000,  %r17997,  %r17998},{%r17999,  %r18000},{%f10553, %f10554, %f10555, %f10556};

	// end inline asm
	// begin inline asm
	mma.sync.aligned.m16n8k16.row.col.f32.f16.f16.f32{%f10585,  %f10586,  %f10587,  %f10588},{%r17999,  %r18000,  %r17997,  %r17998},{%r17999,  %r18000},{%f10561, %f10562, %f10563, %f10564};

	// end inline asm
	// begin inline asm
	mma.sync.aligned.m16n8k16.row.col.f32.f16.f16.f32{%f10593,  %f10594,  %f10595,  %f10596},{%r17999,  %r18000,  %r17997,  %r17998},{%r17999,  %r18000},{%f10569, %f10570, %f10571, %f10572};

	// end inline asm
	// begin inline asm
	mma.sync.aligned.m16n8k16.row.col.f32.f16.f16.f32{%f10601,  %f10602,  %f10603,  %f10604},{%r17999,  %r18000,  %r17997,  %r17998},{%r17999,  %r18000},{%f10577, %f10578, %f10579, %f10580};

	// end inline asm
	// begin inline asm
	mma.sync.aligned.m16n8k16.row.col.f32.f16.f16.f32{%f10609,  %f10610,  %f10611,  %f10612},{%r17999,  %r18000,  %r17997,  %r17998},{%r17999,  %r18000},{%f10585, %f10586, %f10587, %f10588};

	// end inline asm
	// begin inline asm
	mma.sync.aligned.m16n8k16.row.col.f32.f16.f16.f32{%f10617,  %f10618,  %f10619,  %f10620},{%r17999,  %r18000,  %r17997,  %r17998},{%r17999,  %r18000},{%f10593, %f10594, %f10595, %f10596};

	// end inline asm
	// begin inline asm
	mma.sync.aligned.m16n8k16.row.col.f32.f16.f16.f32{%f10625,  %f10626,  %f10627,  %f10628},{%r17999,  %r18000,  %r17997,  %r17998},{%r17999,  %r18000},{%f10601, %f10602, %f10603, %f10604};

	// end inline asm
	// begin inline asm
	mma.sync.aligned.m16n8k16.row.col.f32.f16.f16.f32{%f10633,  %f10634,  %f10635,  %f10636},{%r17999,  %r18000,  %r17997,  %r17998},{%r17999,  %r18000},{%f10609, %f10610, %f10611, %f10612};

	// end inline asm
	// begin inline asm
	mma.sync.aligned.m16n8k16.row.col.f32.f16.f16.f32{%f10641,  %f10642,  %f10643,  %f10644},{%r17999,  %r18000,  %r17997,  %r17998},{%r17999,  %r18000},{%f10617, %f10618, %f10619, %f10620};

	// end inline asm
	// begin inline asm
	mma.sync.aligned.m16n8k16.row.col.f32.f16.f16.f32{%f10649,  %f10650,  %f10651,  %f10652},{%r17999,  %r18000,  %r17997,  %r17998},{%r17999,  %r18000},{%f10625, %f10626, %f10627, %f10628};

	// end inline asm
	// begin inline asm
	mma.sync.aligned.m16n8k16.row.col.f32.f16.f16.f32{%f10657,  %f10658,  %f10659,  %f10660},{%r17999,  %r18000,  %r17997,  %r17998},{%r17999,  %r18000},{%f10633, %f10634, %f10635, %f10636};

	// end inline asm
	// begin inline asm
	mma.sync.aligned.m16n8k16.row.col.f32.f16.f16.f32{%f10665,  %f10666,  %f10667,  %f10668},{%r17999,  %r18000,  %r17997,  %r17998},{%r17999,  %r18000},{%f10641, %f10642, %f10643, %f10644};

	// end inline asm
	// begin inline asm
	mma.sync.aligned.m16n8k16.row.col.f32.f16.f16.f32{%f10673,  %f10674,  %f10675,  %f10676},{%r17999,  %r18000,  %r17997,  %r17998},{%r17999,  %r18000},{%f10649, %f10650, %f10651, %f10652};

	// end inline asm
	// begin inline asm
	mma.sync.aligned.m16n8k16.row.col.f32.f16.f16.f32{%f10681,  %f10682,  %f10683,  %f10684},{%r17999,  %r18000,  %r17997,  %r17998},{%r17999,  %r18000},{%f10657, %f10658, %f10659, %f10660};

	// end inline asm
	// begin inline asm
	mma.sync.aligned.m16n8k16.row.col.f32.f16.f16.f32{%f10689,  %f10690,  %f10691,  %f10692},{%r17999,  %r18000,  %r17997,  %r17998},{%r17999,  %r18000},{%f10665, %f10666, %f10667, %f10668};

	// end inline asm
	// begin inline asm
	mma.sync.aligned.m16n8k16.row.col.f32.f16.f16.f32{%f10697,  %f10698,  %f10699,  %f10700},{%r17999,  %r18000,  %r17997,  %r17998},{%r17999,  %r18000},{%f10673, %f10674, %f10675, %f10676};

	// end inline asm
	// begin inline asm
	mma.sync.aligned.m16n8k16.row.col.f32.f16.f16.f32{%f10705,  %f10706,  %f10707,  %f10708},{%r17999,  %r18000,  %r17997,  %r17998},{%r17999,  %r18000},{%f10681, %f10682, %f10683, %f10684};

	// end inline asm
	// begin inline asm
	mma.sync.aligned.m16n8k16.row.col.f32.f16.f16.f32{%f10713,  %f10714,  %f10715,  %f10716},{%r17999,  %r18000,  %r17997,  %r17998},{%r17999,  %r18000},{%f10689, %f10690, %f10691, %f10692};

	// end inline asm
	// begin inline asm
	mma.sync.aligned.m16n8k16.row.col.f32.f16.f16.f32{%f10721,  %f10722,  %f10723,  %f10724},{%r17999,  %r18000,  %r17997,  %r17998},{%r17999,  %r18000},{%f10697, %f10698, %f10699, %f10700};

	// end inline asm
	// begin inline asm
	mma.sync.aligned.m16n8k16.row.col.f32.f16.f16.f32{%f10729,  %f10730,  %f10731,  %f10732},{%r17999,  %r18000,  %r17997,  %r17998},{%r17999,  %r18000},{%f10705, %f10706, %f10707, %f10708};

	// end inline asm
	// begin inline asm
	mma.sync.aligned.m16n8k16.row.col.f32.f16.f16.f32{%f10737,  %f10738,  %f10739,  %f10740},{%r17999,  %r18000,  %r17997,  %r17998},{%r17999,  %r18000},{%f10713, %f10714, %f10715, %f10716};

	// end inline asm
	// begin inline asm
	mma.sync.aligned.m16n8k16.row.col.f32.f16.f16.f32{%f10745,  %f10746,  %f10747,  %f10748},{%r17999,  %r18000,  %r17997,  %r17998},{%r17999,  %r18000},{%f10721, %f10722, %f10723, %f10724};

	// end inline asm
	// begin inline asm
	mma.sync.aligned.m16n8k16.row.col.f32.f16.f16.f32{%f10753,  %f10754,  %f10755,  %f10756},{%r17999,  %r18000,  %r17997,  %r17998},{%r17999,  %r18000},{%f10729, %f10730, %f10731, %f10732};

	// end inline asm
	// begin inline asm
	mma.sync.aligned.m16n8k16.row.col.f32.f16.f16.f32{%f10761,  %f10762,  %f10763,  %f10764},{%r17999,  %r18000,  %r17997,  %r17998},{%r17999,  %r18000},{%f10737, %f10738, %f10739, %f10740};

	// end inline asm
	// begin inline asm
	mma.sync.aligned.m16n8k16.row.col.f32.f16.f16.f32{%f10769,  %f10770,  %f10771,  %f10772},{%r17999,  %r18000,  %r17997,  %r17998},{%r17999,  %r18000},{%f10745, %f10746, %f10747, %f10748};

	// end inline asm
	// begin inline asm
	mma.sync.aligned.m16n8k16.row.col.f32.f16.f16.f32{%f10777,  %f10778,  %f10779,  %f10780},{%r17999,  %r18000,  %r17997,  %r17998},{%r17999,  %r18000},{%f10753, %f10754, %f10755, %f10756};

	// end inline asm
	// begin inline asm
	mma.sync.aligned.m16n8k16.row.col.f32.f16.f16.f32{%f10785,  %f10786,  %f10787,  %f10788},{%r17999,  %r18000,  %r17997,  %r17998},{%r17999,  %r18000},{%f10761, %f10762, %f10763, %f10764};

	// end inline asm
	// begin inline asm
	mma.sync.aligned.m16n8k16.row.col.f32.f16.f16.f32{%f10793,  %f10794,  %f10795,  %f10796},{%r17999,  %r18000,  %r17997,  %r17998},{%r17999,  %r18000},{%f10769, %f10770, %f10771, %f10772};

	// end inline asm
	// begin inline asm
	mma.sync.aligned.m16n8k16.row.col.f32.f16.f16.f32{%f10801,  %f10802,  %f10803,  %f10804},{%r17999,  %r18000,  %r17997,  %r17998},{%r17999,  %r18000},{%f10777, %f10778, %f10779, %f10780};

	// end inline asm
	// begin inline asm
	mma.sync.aligned.m16n8k16.row.col.f32.f16.f16.f32{%f10809,  %f10810,  %f10811,  %f10812},{%r17999,  %r18000,  %r17997,  %r17998},{%r17999,  %r18000},{%f10785, %f10786, %f10787, %f10788};

	// end inline asm
	// begin inline asm
	mma.sync.aligned.m16n8k16.row.col.f32.f16.f16.f32{%f10817,  %f10818,  %f10819,  %f10820},{%r17999,  %r18000,  %r17997,  %r17998},{%r17999,  %r18000},{%f10793, %f10794, %f10795, %f10796};

	// end inline asm
	// begin inline asm
	mma.sync.aligned.m16n8k16.row.col.f32.f16.f16.f32{%f10825,  %f10826,  %f10827,  %f10828},{%r17999,  %r18000,  %r17997,  %r17998},{%r17999,  %r18000},{%f10801, %f10802, %f10803, %f10804};

	// end inline asm
	// begin inline asm
	mma.sync.aligned.m16n8k16.row.col.f32.f16.f16.f32{%f10833,  %f10834,  %f10835,  %f10836},{%r17999,  %r18000,  %r17997,  %r17998},{%r17999,  %r18000},{%f10809, %f10810, %f10811, %f10812};

	// end inline asm
	// begin inline asm
	mma.sync.aligned.m16n8k16.row.col.f32.f16.f16.f32{%f10841,  %f10842,  %f10843,  %f10844},{%r17999,  %r18000,  %r17997,  %r17998},{%r17999,  %r18000},{%f10817, %f10818, %f10819, %f10820};

	// end inline asm
	// begin inline asm
	mma.sync.aligned.m16n8k16.row.col.f32.f16.f16.f32{%f10849,  %f10850,  %f10851,  %f10852},{%r17999,  %r18000,  %r17997,  %r17998},{%r17999,  %r18000},{%f10825, %f10826, %f10827, %f10828};

	// end inline asm
	// begin inline asm
	mma.sync.aligned.m16n8k16.row.col.f32.f16.f16.f32{%f10857,  %f10858,  %f10859,  %f10860},{%r17999,  %r18000,  %r17997,  %r17998},{%r17999,  %r18000},{%f10833, %f10834, %f10835, %f10836};

	// end inline asm
	// begin inline asm
	mma.sync.aligned.m16n8k16.row.col.f32.f16.f16.f32{%f10865,  %f10866,  %f10867,  %f10868},{%r17999,  %r18000,  %r17997,  %r17998},{%r17999,  %r18000},{%f10841, %f10842, %f10843, %f10844};

	// end inline asm
	// begin inline asm
	mma.sync.aligned.m16n8k16.row.col.f32.f16.f16.f32{%f10873,  %f10874,  %f10875,  %f10876},{%r17999,  %r18000,  %r17997,  %r17998},{%r17999,  %r18000},{%f10849, %f10850, %f10851, %f10852};

	// end inline asm
	// begin inline asm
	mma.sync.aligned.m16n8k16.row.col.f32.f16.f16.f32{%f10881,  %f10882,  %f10883,  %f10884},{%r17999,  %r18000,  %r17997,  %r17998},{%r17999,  %r18000},{%f10857, %f10858, %f10859, %f10860};

	// end inline asm
	// begin inline asm
	mma.sync.aligned.m16n8k16.row.col.f32.f16.f16.f32{%f10889,  %f10890,  %f10891,  %f10892},{%r17999,  %r18000,  %r17997,  %r17998},{%r17999,  %r18000},{%f10865, %f10866, %f10867, %f10868};

	// end inline asm
	// begin inline asm
	mma.sync.aligned.m16n8k16.row.col.f32.f16.f16.f32{%f10897,  %f10898,  %f10899,  %f10900},{%r17999,  %r18000,  %r17997,  %r17998},{%r17999,  %r18000},{%f10873, %f10874, %f10875, %f10876};

	// end inline asm
	// begin inline asm
	mma.sync.aligned.m16n8k16.row.col.f32.f16.f16.f32{%f10905,  %f10906,  %f10907,  %f10908},{%r17999,  %r18000,  %r17997,  %r17998},{%r17999,  %r18000},{%f10881, %f10882, %f10883, %f10884};

	// end inline asm
	// begin inline asm
	mma.sync.aligned.m16n8k16.row.col.f32.f16.f16.f32{%f10913,  %f10914,  %f10915,  %f10916},{%r17999,  %r18000,  %r17997,  %r17998},{%r17999,  %r18000},{%f10889, %f10890, %f10891, %f10892};

	// end inline asm
	// begin inline asm
	mma.sync.aligned.m16n8k16.row.col.f32.f16.f16.f32{%f10921,  %f10922,  %f10923,  %f10924},{%r17999,  %r18000,  %r17997,  %r17998},{%r17999,  %r18000},{%f10897, %f10898, %f10899, %f10900};

	// end inline asm
	// begin inline asm
	mma.sync.aligned.m16n8k16.row.col.f32.f16.f16.f32{%f10929,  %f10930,  %f10931,  %f10932},{%r17999,  %r18000,  %r17997,  %r17998},{%r17999,  %r18000},{%f10905, %f10906, %f10907, %f10908};

	// end inline asm
	// begin inline asm
	mma.sync.aligned.m16n8k16.row.col.f32.f16.f16.f32{%f10937,  %f10938,  %f10939,  %f10940},{%r17999,  %r18000,  %r17997,  %r17998},{%r17999,  %r18000},{%f10913, %f10914, %f10915, %f10916};

	// end inline asm
	// begin inline asm
	mma.sync.aligned.m16n8k16.row.col.f32.f16.f16.f32{%f10945,  %f10946,  %f10947,  %f10948},{%r17999,  %r18000,  %r17997,  %r17998},{%r17999,  %r18000},{%f10921, %f10922, %f10923, %f10924};

	// end inline asm
	// begin inline asm
	mma.sync.aligned.m16n8k16.row.col.f32.f16.f16.f32{%f10953,  %f10954,  %f10955,  %f10956},{%r17999,  %r18000,  %r17997,  %r17998},{%r17999,  %r18000},{%f10929, %f10930, %f10931, %f10932};

	// end inline asm
	// begin inline asm
	mma.sync.aligned.m16n8k16.row.col.f32.f16.f16.f32{%f10961,  %f10962,  %f10963,  %f10964},{%r17999,  %r18000,  %r17997,  %r17998},{%r17999,  %r18000},{%f10937, %f10938, %f10939, %f10940};

	// end inline asm
	// begin inline asm
	mma.sync.aligned.m16n8k16.row.col.f32.f16.f16.f32{%f10969,  %f10970,  %f10971,  %f10972},{%r17999,  %r18000,  %r17997,  %r17998},{%r17999,  %r18000},{%f10945, %f10946, %f10947, %f10948};

	// end inline asm
	// begin inline asm
	mma.sync.aligned.m16n8k16.row.col.f32.f16.f16.f32{%f10977,  %f10978,  %f10979,  %f10980},{%r17999,  %r18000,  %r17997,  %r17998},{%r17999,  %r18000},{%f10953, %f10954, %f10955, %f10956};

	// end inline asm
	// begin inline asm
	mma.sync.aligned.m16n8k16.row.col.f32.f16.f16.f32{%f10985,  %f10986,  %f10987,  %f10988},{%r17999,  %r18000,  %r17997,  %r17998},{%r17999,  %r18000},{%f10961, %f10962, %f10963, %f10964};

	// end inline asm
	// begin inline asm
	mma.sync.aligned.m16n8k16.row.col.f32.f16.f16.f32{%f10993,  %f10994,  %f10995,  %f10996},{%r17999,  %r18000,  %r17997,  %r17998},{%r17999,  %r18000},{%f10969, %f10970, %f10971, %f10972};

	// end inline asm
	// begin inline asm
	mma.sync.aligned.m16n8k16.row.col.f32.f16.f16.f32{%f11001,  %f11002,  %f11003,  %f11004},{%r17999,  %r18000,  %r17997,  %r17998},{%r17999,  %r18000},{%f10977, %f10978, %f10979, %f10980};

	// end inline asm
	// begin inline asm
	mma.sync.aligned.m16n8k16.row.col.f32.f16.f16.f32{%f11009,  %f11010,  %f11011,  %f11012},{%r17999,  %r18000,  %r17997,  %r17998},{%r17999,  %r18000},{%f10985, %f10986, %f10987, %f10988};

	// end inline asm
	// begin inline asm
	mma.sync.aligned.m16n8k16.row.col.f32.f16.f16.f32{%f11017,  %f11018,  %f11019,  %f11020},{%r17999,  %r18000,  %r17997,  %r17998},{%r17999,  %r18000},{%f10993, %f10994, %f10995, %f10996};

	// end inline asm
	// begin inline asm
	mma.sync.aligned.m16n8k16.row.col.f32.f16.f16.f32{%f11025,  %f11026,  %f11027,  %f11028},{%r17999,  %r18000,  %r17997,  %r17998},{%r17999,  %r18000},{%f11001, %f11002, %f11003, %f11004};

	// end inline asm
	// begin inline asm
	mma.sync.aligned.m16n8k16.row.col.f32.f16.f16.f32{%f11033,  %f11034,  %f11035,  %f11036},{%r17999,  %r18000,  %r17997,  %r17998},{%r17999,  %r18000},{%f11009, %f11010, %f11011, %f11012};

	// end inline asm
	// begin inline asm
	mma.sync.aligned.m16n8k16.row.col.f32.f16.f16.f32{%f11041,  %f11042,  %f11043,  %f11044},{%r17999,  %r18000,  %r17997,  %r17998},{%r17999,  %r18000},{%f11017, %f11018, %f11019, %f11020};

	// end inline asm
	// begin inline asm
	mma.sync.aligned.m16n8k16.row.col.f32.f16.f16.f32{%f11049,  %f11050,  %f11051,  %f11052},{%r17999,  %r18000,  %r17997,  %r17998},{%r17999,  %r18000},{%f11025, %f11026, %f11027, %f11028};

	// end inline asm
	// begin inline asm
	mma.sync.aligned.m16n8k16.row.col.f32.f16.f16.f32{%f11057,  %f11058,  %f11059,  %f11060},{%r17999,  %r18000,  %r17997,  %r17998},{%r17999,  %r18000},{%f11033, %f11034, %f11035, %f11036};

	// end inline asm
	// begin inline asm
	mma.sync.aligned.m16n8k16.row.col.f32.f16.f16.f32{%f11065,  %f11066,  %f11067,  %f11068},{%r17999,  %r18000,  %r17997,  %r17998},{%r17999,  %r18000},{%f11041, %f11042, %f11043, %f11044};

	// end inline asm
	// begin inline asm
	mma.sync.aligned.m16n8k16.row.col.f32.f16.f16.f32{%f11073,  %f11074,  %f11075,  %f11076},{%r17999,  %r18000,  %r17997,  %r17998},{%r17999,  %r18000},{%f11049, %f11050, %f11051, %f11052};

	// end inline asm
	// begin inline asm
	mma.sync.aligned.m16n8k16.row.col.f32.f16.f16.f32{%f11081,  %f11082,  %f11083,  %f11084},{%r17999,  %r18000,  %r17997,  %r17998},{%r17999,  %r18000},{%f11057, %f11058, %f11059, %f11060};

	// end inline asm
	// begin inline asm
	mma.sync.aligned.m16n8k16.row.col.f32.f16.f16.f32{%f11089,  %f11090,  %f11091,  %f11092},{%r17999,  %r18000,  %r17997,  %r17998},{%r17999,  %r18000},{%f11065, %f11066, %f11067, %f11068};

	// end inline asm
	// begin inline asm
	mma.sync.aligned.m16n8k16.row.col.f32.f16.f16.f32{%f11097,  %f11098,  %f11099,  %f11100},{%r17999,  %r18000,  %r17997,  %r17998},{%r17999,  %r18000},{%f11073, %f11074, %f11075, %f11076};

	// end inline asm
	// begin inline asm
	mma.sync.aligned.m16n8k16.row.col.f32.f16.f16.f32{%f11105,  %f11106,  %f11107,  %f11108},{%r17999,  %r18000,  %r17997,  %r17998},{%r17999,  %r18000},{%f11081, %f11082, %f11083, %f11084};

	// end inline asm
	// begin inline asm
	mma.sync.aligned.m16n8k16.row.col.f32.f16.f16.f32{%f11113,  %f11114,  %f11115,  %f11116},{%r17999,  %r18000,  %r17997,  %r17998},{%r17999,  %r18000},{%f11089, %f11090, %f11091, %f11092};

	// end inline asm
	// begin inline asm
	mma.sync.aligned.m16n8k16.row.col.f32.f16.f16.f32{%f11121,  %f11122,  %f11123,  %f11124},{%r17999,  %r18000,  %r17997,  %r17998},{%r17999,  %r18000},{%f11097, %f11098, %f11099, %f11100};

	// end inline asm
	// begin inline asm
	mma.sync.aligned.m16n8k16.row.col.f32.f16.f16.f32{%f11129,  %f11130,  %f11131,  %f11132},{%r17999,  %r18000,  %r17997,  %r17998},{%r17999,  %r18000},{%f11105, %f11106, %f11107, %f11108};

	// end inline asm
	// begin inline asm
	mma.sync.aligned.m16n8k16.row.col.f32.f16.f16.f32{%f11137,  %f11138,  %f11139,  %f11140},{%r17999,  %r18000,  %r17997,  %r17998},{%r17999,  %r18000},{%f11113, %f11114, %f11115, %f11116};

	// end inline asm
	// begin inline asm
	mma.sync.aligned.m16n8k16.row.col.f32.f16.f16.f32{%f11145,  %f11146,  %f11147,  %f11148},{%r17999,  %r18000,  %r17997,  %r17998},{%r17999,  %r18000},{%f11121, %f11122, %f11123, %f11124};

	// end inline asm
	// begin inline asm
	mma.sync.aligned.m16n8k16.row.col.f32.f16.f16.f32{%f11153,  %f11154,  %f11155,  %f11156},{%r17999,  %r18000,  %r17997,  %r17998},{%r17999,  %r18000},{%f11129, %f11130, %f11131, %f11132};

	// end inline asm
	// begin inline asm
	mma.sync.aligned.m16n8k16.row.col.f32.f16.f16.f32{%f11161,  %f11162,  %f11163,  %f11164},{%r17999,  %r18000,  %r17997,  %r17998},{%r17999,  %r18000},{%f11137, %f11138, %f11139, %f11140};

	// end inline asm
	// begin inline asm
	mma.sync.aligned.m16n8k16.row.col.f32.f16.f16.f32{%f11169,  %f11170,  %f11171,  %f11172},{%r17999,  %r18000,  %r17997,  %r17998},{%r17999,  %r18000},{%f11145, %f11146, %f11147, %f11148};

	// end inline asm
	// begin inline asm
	mma.sync.aligned.m16n8k16.row.col.f32.f16.f16.f32{%f11177,  %f11178,  %f11179,  %f11180},{%r17999,  %r18000,  %r17997,  %r17998},{%r17999,  %r18000},{%f11153, %f11154, %f11155, %f11156};

	// end inline asm
	// begin inline asm
	mma.sync.aligned.m16n8k16.row.col.f32.f16.f16.f32{%f11185,  %f11186,  %f11187,  %f11188},{%r17999,  %r18000,  %r17997,  %r17998},{%r17999,  %r18000},{%f11161, %f11162, %f11163, %f11164};

	// end inline asm
	// begin inline asm
	mma.sync.aligned.m16n8k16.row.col.f32.f16.f16.f32{%f11193,  %f11194,  %f11195,  %f11196},{%r17999,  %r18000,  %r17997,  %r17998},{%r17999,  %r18000},{%f11169, %f11170, %f11171, %f11172};

	// end inline asm
	// begin inline asm
	mma.sync.aligned.m16n8k16.row.col.f32.f16.f16.f32{%f11201,  %f11202,  %f11203,  %f11204},{%r17999,  %r18000,  %r17997,  %r17998},{%r17999,  %r18000},{%f11177, %f11178, %f11179, %f11180};

	// end inline asm
	// begin inline asm
	mma.sync.aligned.m16n8k16.row.col.f32.f16.f16.f32{%f11209,  %f11210,  %f11211,  %f11212},{%r17999,  %r18000,  %r17997,  %r17998},{%r17999,  %r18000},{%f11185, %f11186, %f11187, %f11188};

	// end inline asm
	// begin inline asm
	mma.sync.aligned.m16n8k16.row.col.f32.f16.f16.f32{%f11217,  %f11218,  %f11219,  %f11220},{%r17999,  %r18000,  %r17997,  %r17998},{%r17999,  %r18000},{%f11193, %f11194, %f11195, %f11196};

	// end inline asm
	// begin inline asm
	mma.sync.aligned.m16n8k16.row.col.f32.f16.f16.f32{%f11225,  %f11226,  %f11227,  %f11228},{%r17999,  %r18000,  %r17997,  %r17998},{%r17999,  %r18000},{%f11201, %f11202, %f11203, %f11204};

	// end inline asm
	// begin inline asm
	mma.sync.aligned.m16n8k16.row.col.f32.f16.f16.f32{%f11233,  %f11234,  %f11235,  %f11236},{%r17999,  %r18000,  %r17997,  %r17998},{%r17999,  %r18000},{%f11209, %f11210, %f11211, %f11212};

	// end inline asm
	// begin inline asm
	mma.sync.aligned.m16n8k16.row.col.f32.f16.f16.f32{%f11241,  %f11242,  %f11243,  %f11244},{%r17999,  %r18000,  %r17997,  %r17998},{%r17999,  %r18000},{%f11217, %f11218, %f11219, %f11220};

	// end inline asm
	// begin inline asm
	mma.sync.aligned.m16n8k16.row.col.f32.f16.f16.f32{%f11249,  %f11250,  %f11251,  %f11252},{%r17999,  %r18000,  %r17997,  %r17998},{%r17999,  %r18000},{%f11225, %f11226, %f11227, %f11228};

	// end inline asm
	// begin inline asm
	mma.sync.aligned.m16n8k16.row.col.f32.f16.f16.f32{%f11257,  %f11258,  %f11259,  %f11260},{%r17999,  %r18000,  %r17997,  %r17998},{%r17999,  %r18000},{%f11233, %f11234, %f11235, %f11236};

	// end inline asm
	// begin inline asm
	mma.sync.aligned.m16n8k16.row.col.f32.f16.f16.f32{%f11265,  %f11266,  %f11267,  %f11268},{%r17999,  %r18000,  %r17997,  %r17998},{%r17999,  %r18000},{%f11241, %f11242, %f11243, %f11244};

	// end inline asm
	// begin inline asm
	mma.sync.aligned.m16n8k16.row.col.f32.f16.f16.f32{%f11273,  %f11274,  %f11275,  %f11276},{%r17999,  %r18000,  %r17997,  %r17998},{%r17999,  %r18000},{%f11249, %f11250, %f11251, %f11252};

	// end inline asm
	// begin inline asm
	mma.sync.aligned.m16n8k16.row.col.f32.f16.f16.f32{%f11281,  %f11282,  %f11283,  %f11284},{%r17999,  %r18000,  %r17997,  %r17998},{%r17999,  %r18000},{%f11257, %f11258, %f11259, %f11260};

	// end inline asm
	// begin inline asm
	mma.sync.aligned.m16n8k16.row.col.f32.f16.f16.f32{%f11289,  %f11290,  %f11291,  %f11292},{%r17999,  %r18000,  %r17997,  %r17998},{%r17999,  %r18000},{%f11265, %f11266, %f11267, %f11268};

	// end inline asm
	// begin inline asm
	mma.sync.aligned.m16n8k16.row.col.f32.f16.f16.f32{%f11297,  %f11298,  %f11299,  %f11300},{%r17999,  %r18000,  %r17997,  %r17998},{%r17999,  %r18000},{%f11273, %f11274, %f11275, %f11276};

	// end inline asm
	// begin inline asm
	mma.sync.aligned.m16n8k16.row.col.f32.f16.f16.f32{%f11305,  %f11306,  %f11307,  %f11308},{%r17999,  %r18000,  %r17997,  %r17998},{%r17999,  %r18000},{%f11281, %f11282, %f11283, %f11284};

	// end inline asm
	// begin inline asm
	mma.sync.aligned.m16n8k16.row.col.f32.f16.f16.f32{%f11313,  %f11314,  %f11315,  %f11316},{%r17999,  %r18000,  %r17997,  %r17998},{%r17999,  %r18000},{%f11289, %f11290, %f11291, %f11292};

	// end inline asm
	// begin inline asm
	mma.sync.aligned.m16n8k16.row.col.f32.f16.f16.f32{%f11321,  %f11322,  %f11323,  %f11324},{%r17999,  %r18000,  %r17997,  %r17998},{%r17999,  %r18000},{%f11297, %f11298, %f11299, %f11300};

	// end inline asm
	// begin inline asm
	mma.sync.aligned.m16n8k16.row.col.f32.f16.f16.f32{%f11329,  %f11330,  %f11331,  %f11332},{%r17999,  %r18000,  %r17997,  %r17998},{%r17999,  %r18000},{%f11305, %f11306, %f11307, %f11308};

	// end inline asm
	// begin inline asm
	mma.sync.aligned.m16n8k16.row.col.f32.f16.f16.f32{%f11337,  %f11338,  %f11339,  %f11340},{%r17999,  %r18000,  %r17997,  %r17998},{%r17999,  %r18000},{%f11313, %f11314, %f11315, %f11316};

	// end inline asm
	// begin inline asm
	mma.sync.aligned.m16n8k16.row.col.f32.f16.f16.f32{%f11345,  %f11346,  %f11347,  %f11348},{%r17999,  %r18000,  %r17997,  %r17998},{%r17999,  %r18000},{%f11321, %f11322, %f11323, %f11324};

	// end inline asm
	// begin inline asm
	mma.sync.aligned.m16n8k16.row.col.f32.f16.f16.f32{%f11353,  %f11354,  %f11355,  %f11356},{%r17999,  %r18000,  %r17997,  %r17998},{%r17999,  %r18000},{%f11329, %f11330, %f11331, %f11332};

	// end inline asm
	// begin inline asm
	mma.sync.aligned.m16n8k16.row.col.f32.f16.f16.f32{%f11361,  %f11362,  %f11363,  %f11364},{%r17999,  %r18000,  %r17997,  %r17998},{%r17999,  %r18000},{%f11337, %f11338, %f11339, %f11340};

	// end inline asm
	// begin inline asm
	mma.sync.aligned.m16n8k16.row.col.f32.f16.f16.f32{%f11369,  %f11370,  %f11371,  %f11372},{%r17999,  %r18000,  %r17997,  %r17998},{%r17999,  %r18000},{%f11345, %f11346, %f11347, %f11348};

	// end inline asm
	// begin inline asm
	mma.sync.aligned.m16n8k16.row.col.f32.f16.f16.f32{%f11377,  %f11378,  %f11379,  %f11380},{%r17999,  %r18000,  %r17997,  %r17998},{%r17999,  %r18000},{%f11353, %f11354, %f11355, %f11356};

	// end inline asm
	// begin inline asm
	mma.sync.aligned.m16n8k16.row.col.f32.f16.f16.f32{%f11385,  %f11386,  %f11387,  %f11388},{%r17999,  %r18000,  %r17997,  %r17998},{%r17999,  %r18000},{%f11361, %f11362, %f11363, %f11364};

	// end inline asm
	// begin inline asm
	mma.sync.aligned.m16n8k16.row.col.f32.f16.f16.f32{%f11393,  %f11394,  %f11395,  %f11396},{%r17999,  %r18000,  %r17997,  %r17998},{%r17999,  %r18000},{%f11369, %f11370, %f11371, %f11372};

	// end inline asm
	// begin inline asm
	mma.sync.aligned.m16n8k16.row.col.f32.f16.f16.f32{%f11401,  %f11402,  %f11403,  %f11404},{%r17999,  %r18000,  %r17997,  %r17998},{%r17999,  %r18000},{%f11377, %f11378, %f11379, %f11380};

	// end inline asm
	// begin inline asm
	mma.sync.aligned.m16n8k16.row.col.f32.f16.f16.f32{%f11409,  %f11410,  %f11411,  %f11412},{%r17999,  %r18000,  %r17997,  %r17998},{%r17999,  %r18000},{%f11385, %f11386, %f11387, %f11388};

	// end inline asm
	// begin inline asm
	mma.sync.aligned.m16n8k16.row.col.f32.f16.f16.f32{%f11417,  %f11418,  %f11419,  %f11420},{%r17999,  %r18000,  %r17997,  %r17998},{%r17999,  %r18000},{%f11393, %f11394, %f11395, %f11396};

	// end inline asm
	// begin inline asm
	mma.sync.aligned.m16n8k16.row.col.f32.f16.f16.f32{%f11425,  %f11426,  %f11427,  %f11428},{%r17999,  %r18000,  %r17997,  %r17998},{%r17999,  %r18000},{%f11401, %f11402, %f11403, %f11404};

	// end inline asm
	// begin inline asm
	mma.sync.aligned.m16n8k16.row.col.f32.f16.f16.f32{%f11433,  %f11434,  %f11435,  %f11436},{%r17999,  %r18000,  %r17997,  %r17998},{%r17999,  %r18000},{%f11409, %f11410, %f11411, %f11412};

	// end inline asm
	// begin inline asm
	mma.sync.aligned.m16n8k16.row.col.f32.f16.f16.f32{%f11441,  %f11442,  %f11443,  %f11444},{%r17999,  %r18000,  %r17997,  %r17998},{%r17999,  %r18000},{%f11417, %f11418, %f11419, %f11420};

	// end inline asm
	// begin inline asm
	mma.sync.aligned.m16n8k16.row.col.f32.f16.f16.f32{%f11449,  %f11450,  %f11451,  %f11452},{%r17999,  %r18000,  %r17997,  %r17998},{%r17999,  %r18000},{%f11425, %f11426, %f11427, %f11428};

	// end inline asm
	// begin inline asm
	mma.sync.aligned.m16n8k16.row.col.f32.f16.f16.f32{%f11457,  %f11458,  %f11459,  %f11460},{%r17999,  %r18000,  %r17997,  %r17998},{%r17999,  %r18000},{%f11433, %f11434, %f11435, %f11436};

	// end inline asm
	// begin inline asm
	mma.sync.aligned.m16n8k16.row.col.f32.f16.f16.f32{%f11465,  %f11466,  %f11467,  %f11468},{%r17999,  %r18000,  %r17997,  %r17998},{%r17999,  %r18000},{%f11441, %f11442, %f11443, %f11444};

	// end inline asm
	// begin inline asm
	mma.sync.aligned.m16n8k16.row.col.f32.f16.f16.f32{%f11473,  %f11474,  %f11475,  %f11476},{%r17999,  %r18000,  %r17997,  %r17998},{%r17999,  %r18000},{%f11449, %f11450, %f11451, %f11452};

	// end inline asm
	// begin inline asm
	mma.sync.aligned.m16n8k16.row.col.f32.f16.f16.f32{%f11481,  %f11482,  %f11483,  %f11484},{%r17999,  %r18000,  %r17997,  %r17998},{%r17999,  %r18000},{%f11457, %f11458, %f11459, %f11460};

	// end inline asm
	// begin inline asm
	mma.sync.aligned.m16n8k16.row.col.f32.f16.f16.f32{%f11489,  %f11490,  %f11491,  %f11492},{%r17999,  %r18000,  %r17997,  %r17998},{%r17999,  %r18000},{%f11465, %f11466, %f11467, %f11468};

	// end inline asm
	// begin inline asm
	mma.sync.aligned.m16n8k16.row.col.f32.f16.f16.f32{%f11497,  %f11498,  %f11499,  %f11500},{%r17999,  %r18000,  %r17997,  %r17998},{%r17999,  %r18000},{%f11473, %f11474, %f11475, %f11476};

	// end inline asm
	// begin inline asm
	mma.sync.aligned.m16n8k16.row.col.f32.f16.f16.f32{%f11505,  %f11506,  %f11507,  %f11508},{%r17999,  %r18000,  %r17997,  %r17998},{%r17999,  %r18000},{%f11481, %f11482, %f11483, %f11484};

	// end inline asm
	// begin inline asm
	mma.sync.aligned.m16n8k16.row.col.f32.f16.f16.f32{%f11513,  %f11514,  %f11515,  %f11516},{%r17999,  %r18000,  %r17997,  %r17998},{%r17999,  %r18000},{%f11489, %f11490, %f11491, %f11492};

	// end inline asm
	// begin inline asm
	mma.sync.aligned.m16n8k16.row.col.f32.f16.f16.f32{%f11521,  %f11522,  %f11523,  %f11524},{%r17999,  %r18000,  %r17997,  %r17998},{%r17999,  %r18000},{%f11497, %f11498, %f11499, %f11500};

	// end inline asm
	// begin inline asm
	mma.sync.aligned.m16n8k16.row.col.f32.f16.f16.f32{%f11529,  %f11530,  %f11531,  %f11532},{%r17999,  %r18000,  %r17997,  %r17998},{%r17999,  %r18000},{%f11505, %f11506, %f11507, %f11508};

	// end inline asm
	// begin inline asm
	mma.sync.aligned.m16n8k16.row.col.f32.f16.f16.f32{%f11537,  %f11538,  %f11539,  %f11540},{%r17999,  %r18000,  %r17997,  %r17998},{%r17999,  %r18000},{%f11513, %f11514, %f11515, %f11516};

	// end inline asm
	// begin inline asm
	mma.sync.aligned.m16n8k16.row.col.f32.f16.f16.f32{%f11545,  %f11546,  %f11547,  %f11548},{%r17999,  %r18000,  %r17997,  %r17998},{%r17999,  %r18000},{%f11521, %f11522, %f11523, %f11524};

	// end inline asm
	// begin inline asm
	mma.sync.aligned.m16n8k16.row.col.f32.f16.f16.f32{%f11553,  %f11554,  %f11555,  %f11556},{%r17999,  %r18000,  %r17997,  %r17998},{%r17999,  %r18000},{%f11529, %f11530, %f11531, %f11532};

	// end inline asm
	// begin inline asm
	mma.sync.aligned.m16n8k16.row.col.f32.f16.f16.f32{%f11561,  %f11562,  %f11563,  %f11564},{%r17999,  %r18000,  %r17997,  %r17998},{%r17999,  %r18000},{%f11537, %f11538, %f11539, %f11540};

	// end inline asm
	// begin inline asm
	mma.sync.aligned.m16n8k16.row.col.f32.f16.f16.f32{%f11569,  %f11570,  %f11571,  %f11572},{%r17999,  %r18000,  %r17997,  %r17998},{%r17999,  %r18000},{%f11545, %f11546, %f11547, %f11548};

	// end inline asm
	// begin inline asm
	mma.sync.aligned.m16n8k16.row.col.f32.f16.f16.f32{%f11577,  %f11578,  %f11579,  %f11580},{%r17999,  %r18000,  %r17997,  %r17998},{%r17999,  %r18000},{%f11553, %f11554, %f11555, %f11556};

	// end inline asm
	// begin inline asm
	mma.sync.aligned.m16n8k16.row.col.f32.f16.f16.f32{%f11585,  %f11586,  %f11587,  %f11588},{%r17999,  %r18000,  %r17997,  %r17998},{%r17999,  %r18000},{%f11561, %f11562, %f11563, %f11564};

	// end inline asm
	// begin inline asm
	mma.sync.aligned.m16n8k16.row.col.f32.f16.f16.f32{%f11593,  %f11594,  %f11595,  %f11596},{%r17999,  %r18000,  %r17997,  %r17998},{%r17999,  %r18000},{%f11569, %f11570, %f11571, %f11572};

	// end inline asm
	// begin inline asm
	mma.sync.aligned.m16n8k16.row.col.f32.f16.f16.f32{%f11601,  %f11602,  %f11603,  %f11604},{%r17999,  %r18000,  %r17997,  %r17998},{%r17999,  %r18000},{%f11577, %f11578, %f11579, %f11580};

	// end inline asm
	// begin inline asm
	mma.sync.aligned.m16n8k16.row.col.f32.f16.f16.f32{%f11609,  %f11610,  %f11611,  %f11612},{%r17999,  %r18000,  %r17997,  %r17998},{%r17999,  %r18000},{%f11585, %f11586, %f11587, %f11588};

	// end inline asm
	// begin inline asm
	mma.sync.aligned.m16n8k16.row.col.f32.f16.f16.f32{%f11617,  %f11618,  %f11619,  %f11620},{%r17999,  %r18000,  %r17997,  %r17998},{%r17999,  %r18000},{%f11593, %f11594, %f11595, %f11596};

	// end inline asm
	// begin inline asm
	mma.sync.aligned.m16n8k16.row.col.f32.f16.f16.f32{%f11625,  %f11626,  %f11627,  %f11628},{%r17999,  %r18000,  %r17997,  %r17998},{%r17999,  %r18000},{%f11601, %f11602, %f11603, %f11604};

	// end inline asm
	// begin inline asm
	mma.sync.aligned.m16n8k16.row.col.f32.f16.f16.f32{%f11633,  %f11634,  %f11635,  %f11636},{%r17999,  %r18000,  %r17997,  %r17998},{%r17999,  %r18000},{%f11609, %f11610, %f11611, %f11612};

	// end inline asm
	// begin inline asm
	mma.sync.aligned.m16n8k16.row.col.f32.f16.f16.f32{%f11641,  %f11642,  %f11643,  %f11644},{%r17999,  %r18000,  %r17997,  %r17998},{%r17999,  %r18000},{%f11617, %f11618, %f11619, %f11620};

	// end inline asm
	// begin inline asm
	mma.sync.aligned.m16n8k16.row.col.f32.f16.f16.f32{%f11649,  %f11650,  %f11651,  %f11652},{%r17999,  %r18000,  %r17997,  %r17998},{%r17999,  %r18000},{%f11625, %f11626, %f11627, %f11628};

	// end inline asm
	// begin inline asm
	mma.sync.aligned.m16n8k16.row.col.f32.f16.f16.f32{%f11657,  %f11658,  %f11659,  %f11660},{%r17999,  %r18000,  %r17997,  %r17998},{%r17999,  %r18000},{%f11633, %f11634, %f11635, %f11636};

	// end inline asm
	// begin inline asm
	mma.sync.aligned.m16n8k16.row.col.f32.f16.f16.f32{%f11665,  %f11666,  %f11667,  %f11668},{%r17999,  %r18000,  %r17997,  %r17998},{%r17999,  %r18000},{%f11641, %f11642, %f11643, %f11644};

	// end inline asm
	// begin inline asm
	mma.sync.aligned.m16n8k16.row.col.f32.f16.f16.f32{%f11673,  %f11674,  %f11675,  %f11676},{%r17999,  %r18000,  %r17997,  %r17998},{%r17999,  %r18000},{%f11649, %f11650, %f11651, %f11652};

	// end inline asm
	// begin inline asm
	mma.sync.aligned.m16n8k16.row.col.f32.f16.f16.f32{%f11681,  %f11682,  %f11683,  %f11684},{%r17999,  %r18000,  %r17997,  %r17998},{%r17999,  %r18000},{%f11657, %f11658, %f11659, %f11660};

	// end inline asm
	// begin inline asm
	mma.sync.aligned.m16n8k16.row.col.f32.f16.f16.f32{%f11689,  %f11690,  %f11691,  %f11692},{%r17999,  %r18000,  %r17997,  %r17998},{%r17999,  %r18000},{%f11665, %f11666, %f11667, %f11668};

	// end inline asm
	// begin inline asm
	mma.sync.aligned.m16n8k16.row.col.f32.f16.f16.f32{%f11697,  %f11698,  %f11699,  %f11700},{%r17999,  %r18000,  %r17997,  %r17998},{%r17999,  %r18000},{%f11673, %f11674, %f11675, %f11676};

	// end inline asm
	// begin inline asm
	mma.sync.aligned.m16n8k16.row.col.f32.f16.f16.f32{%f11705,  %f11706,  %f11707,  %f11708},{%r17999,  %r18000,  %r17997,  %r17998},{%r17999,  %r18000},{%f11681, %f11682, %f11683, %f11684};

	// end inline asm
	// begin inline asm
	mma.sync.aligned.m16n8k16.row.col.f32.f16.f16.f32{%f11713,  %f11714,  %f11715,  %f11716},{%r17999,  %r18000,  %r17997,  %r17998},{%r17999,  %r18000},{%f11689, %f11690, %f11691, %f11692};

	// end inline asm
	// begin inline asm
	mma.sync.aligned.m16n8k16.row.col.f32.f16.f16.f32{%f11721,  %f11722,  %f11723,  %f11724},{%r17999,  %r18000,  %r17997,  %r17998},{%r17999,  %r18000},{%f11697, %f11698, %f11699, %f11700};

	// end inline asm
	// begin inline asm
	mma.sync.aligned.m16n8k16.row.col.f32.f16.f16.f32{%f11729,  %f11730,  %f11731,  %f11732},{%r17999,  %r18000,  %r17997,  %r17998},{%r17999,  %r18000},{%f11705, %f11706, %f11707, %f11708};

	// end inline asm
	// begin inline asm
	mma.sync.aligned.m16n8k16.row.col.f32.f16.f16.f32{%f11737,  %f11738,  %f11739,  %f11740},{%r17999,  %r18000,  %r17997,  %r17998},{%r17999,  %r18000},{%f11713, %f11714, %f11715, %f11716};

	// end inline asm
	// begin inline asm
	mma.sync.aligned.m16n8k16.row.col.f32.f16.f16.f32{%f11745,  %f11746,  %f11747,  %f11748},{%r17999,  %r18000,  %r17997,  %r17998},{%r17999,  %r18000},{%f11721, %f11722, %f11723, %f11724};

	// end inline asm
	// begin inline asm
	mma.sync.aligned.m16n8k16.row.col.f32.f16.f16.f32{%f11753,  %f11754,  %f11755,  %f11756},{%r17999,  %r18000,  %r17997,  %r17998},{%r17999,  %r18000},{%f11729, %f11730, %f11731, %f11732};

	// end inline asm
	// begin inline asm
	mma.sync.aligned.m16n8k16.row.col.f32.f16.f16.f32{%f11761,  %f11762,  %f11763,  %f11764},{%r17999,  %r18000,  %r17997,  %r17998},{%r17999,  %r18000},{%f11737, %f11738, %f11739, %f11740};

	// end inline asm
	// begin inline asm
	mma.sync.aligned.m16n8k16.row.col.f32.f16.f16.f32{%f11769,  %f11770,  %f11771,  %f11772},{%r17999,  %r18000,  %r17997,  %r17998},{%r17999,  %r18000},{%f11745, %f11746, %f11747, %f11748};

	// end inline asm
	// begin inline asm
	mma.sync.aligned.m16n8k16.row.col.f32.f16.f16.f32{%f11777,  %f11778,  %f11779,  %f11780},{%r17999,  %r18000,  %r17997,  %r17998},{%r17999,  %r18000},{%f11753, %f11754, %f11755, %f11756};

	// end inline asm
	// begin inline asm
	mma.sync.aligned.m16n8k16.row.col.f32.f16.f16.f32{%f11785,  %f11786,  %f11787,  %f11788},{%r17999,  %r18000,  %r17997,  %r17998},{%r17999,  %r18000},{%f11761, %f11762, %f11763, %f11764};

	// end inline asm
	// begin inline asm
	mma.sync.aligned.m16n8k16.row.col.f32.f16.f16.f32{%f11793,  %f11794,  %f11795,  %f11796},{%r17999,  %r18000,  %r17997,  %r17998},{%r17999,  %r18000},{%f11769, %f11770, %f11771, %f11772};

	// end inline asm
	// begin inline asm
	mma.sync.aligned.m16n8k16.row.col.f32.f16.f16.f32{%f11801,  %f11802,  %f11803,  %f11804},{%r17999,  %r18000,  %r17997,  %r17998},{%r17999,  %r18000},{%f11777, %f11778, %f11779, %f11780};

	// end inline asm
	// begin inline asm
	mma.sync.aligned.m16n8k16.row.col.f32.f16.f16.f32{%f11809,  %f11810,  %f11811,  %f11812},{%r17999,  %r18000,  %r17997,  %r17998},{%r17999,  %r18000},{%f11785, %f11786, %f11787, %f11788};

	// end inline asm
	// begin inline asm
	mma.sync.aligned.m16n8k16.row.col.f32.f16.f16.f32{%f11817,  %f11818,  %f11819,  %f11820},{%r17999,  %r18000,  %r17997,  %r17998},{%r17999,  %r18000},{%f11793, %f11794, %f11795, %f11796};

	// end inline asm
	// begin inline asm
	mma.sync.aligned.m16n8k16.row.col.f32.f16.f16.f32{%f11825,  %f11826,  %f11827,  %f11828},{%r17999,  %r18000,  %r17997,  %r17998},{%r17999,  %r18000},{%f11801, %f11802, %f11803, %f11804};

	// end inline asm
	// begin inline asm
	mma.sync.aligned.m16n8k16.row.col.f32.f16.f16.f32{%f11833,  %f11834,  %f11835,  %f11836},{%r17999,  %r18000,  %r17997,  %r17998},{%r17999,  %r18000},{%f11809, %f11810, %f11811, %f11812};

	// end inline asm
	// begin inline asm
	mma.sync.aligned.m16n8k16.row.col.f32.f16.f16.f32{%f11841,  %f11842,  %f11843,  %f11844},{%r17999,  %r18000,  %r17997,  %r17998},{%r17999,  %r18000},{%f11817, %f11818, %f11819, %f11820};

	// end inline asm
	// begin inline asm
	mma.sync.aligned.m16n8k16.row.col.f32.f16.f16.f32{%f11849,  %f11850,  %f11851,  %f11852},{%r17999,  %r18000,  %r17997,  %r17998},{%r17999,  %r18000},{%f11825, %f11826, %f11827, %f11828};

	// end inline asm
	// begin inline asm
	mma.sync.aligned.m16n8k16.row.col.f32.f16.f16.f32{%f11857,  %f11858,  %f11859,  %f11860},{%r17999,  %r18000,  %r17997,  %r17998},{%r17999,  %r18000},{%f11833, %f11834, %f11835, %f11836};

	// end inline asm
	// begin inline asm
	mma.sync.aligned.m16n8k16.row.col.f32.f16.f16.f32{%f11865,  %f11866,  %f11867,  %f11868},{%r17999,  %r18000,  %r17997,  %r17998},{%r17999,  %r18000},{%f11841, %f11842, %f11843, %f11844};

	// end inline asm
	// begin inline asm
	mma.sync.aligned.m16n8k16.row.col.f32.f16.f16.f32{%f11873,  %f11874,  %f11875,  %f11876},{%r17999,  %r18000,  %r17997,  %r17998},{%r17999,  %r18000},{%f11849, %f11850, %f11851, %f11852};

	// end inline asm
	// begin inline asm
	mma.sync.aligned.m16n8k16.row.col.f32.f16.f16.f32{%f11881,  %f11882,  %f11883,  %f11884},{%r17999,  %r18000,  %r17997,  %r17998},{%r17999,  %r18000},{%f11857, %f11858, %f11859, %f11860};

	// end inline asm
	// begin inline asm
	mma.sync.aligned.m16n8k16.row.col.f32.f16.f16.f32{%f11889,  %f11890,  %f11891,  %f11892},{%r17999,  %r18000,  %r17997,  %r17998},{%r17999,  %r18000},{%f11865, %f11866, %f11867, %f11868};

	// end inline asm
	// begin inline asm
	mma.sync.aligned.m16n8k16.row.col.f32.f16.f16.f32{%f11897,  %f11898,  %f11899,  %f11900},{%r17999,  %r18000,  %r17997,  %r17998},{%r17999,  %r18000},{%f11873, %f11874, %f11875, %f11876};

	// end inline asm
	// begin inline asm
	mma.sync.aligned.m16n8k16.row.col.f32.f16.f16.f32{%f11905,  %f11906,  %f11907,  %f11908},{%r17999,  %r18000,  %r17997,  %r17998},{%r17999,  %r18000},{%f11881, %f11882, %f11883, %f11884};

	// end inline asm
	// begin inline asm
	mma.sync.aligned.m16n8k16.row.col.f32.f16.f16.f32{%f11913,  %f11914,  %f11915,  %f11916},{%r17999,  %r18000,  %r17997,  %r17998},{%r17999,  %r18000},{%f11889, %f11890, %f11891, %f11892};

	// end inline asm
	// begin inline asm
	mma.sync.aligned.m16n8k16.row.col.f32.f16.f16.f32{%f11921,  %f11922,  %f11923,  %f11924},{%r17999,  %r18000,  %r17997,  %r17998},{%r17999,  %r18000},{%f11897, %f11898, %f11899, %f11900};

	// end inline asm
	// begin inline asm
	mma.sync.aligned.m16n8k16.row.col.f32.f16.f16.f32{%f11929,  %f11930,  %f11931,  %f11932},{%r17999,  %r18000,  %r17997,  %r17998},{%r17999,  %r18000},{%f11905, %f11906, %f11907, %f11908};

	// end inline asm
	// begin inline asm
	mma.sync.aligned.m16n8k16.row.col.f32.f16.f16.f32{%f11937,  %f11938,  %f11939,  %f11940},{%r17999,  %r18000,  %r17997,  %r17998},{%r17999,  %r18000},{%f11913, %f11914, %f11915, %f11916};

	// end inline asm
	// begin inline asm
	mma.sync.aligned.m16n8k16.row.col.f32.f16.f16.f32{%f11945,  %f11946,  %f11947,  %f11948},{%r17999,  %r18000,  %r17997,  %r17998},{%r17999,  %r18000},{%f11921, %f11922, %f11923, %f11924};

	// end inline asm
	// begin inline asm
	mma.sync.aligned.m16n8k16.row.col.f32.f16.f16.f32{%f11953,  %f11954,  %f11955,  %f11956},{%r17999,  %r18000,  %r17997,  %r17998},{%r17999,  %r18000},{%f11929, %f11930, %f11931, %f11932};

	// end inline asm
	// begin inline asm
	mma.sync.aligned.m16n8k16.row.col.f32.f16.f16.f32{%f11961,  %f11962,  %f11963,  %f11964},{%r17999,  %r18000,  %r17997,  %r17998},{%r17999,  %r18000},{%f11937, %f11938, %f11939, %f11940};

	// end inline asm
	// begin inline asm
	mma.sync.aligned.m16n8k16.row.col.f32.f16.f16.f32{%f11969,  %f11970,  %f11971,  %f11972},{%r17999,  %r18000,  %r17997,  %r17998},{%r17999,  %r18000},{%f11945, %f11946, %f11947, %f11948};

	// end inline asm
	// begin inline asm
	mma.sync.aligned.m16n8k16.row.col.f32.f16.f16.f32{%f11977,  %f11978,  %f11979,  %f11980},{%r17999,  %r18000,  %r17997,  %r17998},{%r17999,  %r18000},{%f11953, %f11954, %f11955, %f11956};

	// end inline asm
	// begin inline asm
	mma.sync.aligned.m16n8k16.row.col.f32.f16.f16.f32{%f11985,  %f11986,  %f11987,  %f11988},{%r17999,  %r18000,  %r17997,  %r17998},{%r17999,  %r18000},{%f11961, %f11962, %f11963, %f11964};

	// end inline asm
	// begin inline asm
	mma.sync.aligned.m16n8k16.row.col.f32.f16.f16.f32{%f11993,  %f11994,  %f11995,  %f11996},{%r17999,  %r18000,  %r17997,  %r17998},{%r17999,  %r18000},{%f11969, %f11970, %f11971, %f11972};

	// end inline asm
	// begin inline asm
	mma.sync.aligned.m16n8k16.row.col.f32.f16.f16.f32{%f12001,  %f12002,  %f12003,  %f12004},{%r17999,  %r18000,  %r17997,  %r17998},{%r17999,  %r18000},{%f11977, %f11978, %f11979, %f11980};

	// end inline asm
	// begin inline asm
	mma.sync.aligned.m16n8k16.row.col.f32.f16.f16.f32{%f12009,  %f12010,  %f12011,  %f12012},{%r17999,  %r18000,  %r17997,  %r17998},{%r17999,  %r18000},{%f11985, %f11986, %f11987, %f11988};

	// end inline asm
	// begin inline asm
	mma.sync.aligned.m16n8k16.row.col.f32.f16.f16.f32{%f12017,  %f12018,  %f12019,  %f12020},{%r17999,  %r18000,  %r17997,  %r17998},{%r17999,  %r18000},{%f11993, %f11994, %f11995, %f11996};

	// end inline asm
	// begin inline asm
	mma.sync.aligned.m16n8k16.row.col.f32.f16.f16.f32{%f12025,  %f12026,  %f12027,  %f12028},{%r17999,  %r18000,  %r17997,  %r17998},{%r17999,  %r18000},{%f12001, %f12002, %f12003, %f12004};

	// end inline asm
	// begin inline asm
	mma.sync.aligned.m16n8k16.row.col.f32.f16.f16.f32{%f12033,  %f12034,  %f12035,  %f12036},{%r17999,  %r18000,  %r17997,  %r17998},{%r17999,  %r18000},{%f12009, %f12010, %f12011, %f12012};

	// end inline asm
	// begin inline asm
	mma.sync.aligned.m16n8k16.row.col.f32.f16.f16.f32{%f12041,  %f12042,  %f12043,  %f12044},{%r17999,  %r18000,  %r17997,  %r17998},{%r17999,  %r18000},{%f12017, %f12018, %f12019, %f12020};

	// end inline asm
	// begin inline asm
	mma.sync.aligned.m16n8k16.row.col.f32.f16.f16.f32{%f12049,  %f12050,  %f12051,  %f12052},{%r17999,  %r18000,  %r17997,  %r17998},{%r17999,  %r18000},{%f12025, %f12026, %f12027, %f12028};

	// end inline asm
	// begin inline asm
	mma.sync.aligned.m16n8k16.row.col.f32.f16.f16.f32{%f12057,  %f12058,  %f12059,  %f12060},{%r17999,  %r18000,  %r17997,  %r17998},{%r17999,  %r18000},{%f12033, %f12034, %f12035, %f12036};

	// end inline asm
	// begin inline asm
	mma.sync.aligned.m16n8k16.row.col.f32.f16.f16.f32{%f12065,  %f12066,  %f12067,  %f12068},{%r17999,  %r18000,  %r17997,  %r17998},{%r17999,  %r18000},{%f12041, %f12042, %f12043, %f12044};

	// end inline asm
	// begin inline asm
	mma.sync.aligned.m16n8k16.row.col.f32.f16.f16.f32{%f12073,  %f12074,  %f12075,  %f12076},{%r17999,  %r18000,  %r17997,  %r17998},{%r17999,  %r18000},{%f12049, %f12050, %f12051, %f12052};

	// end inline asm
	// begin inline asm
	mma.sync.aligned.m16n8k16.row.col.f32.f16.f16.f32{%f12081,  %f12082,  %f12083,  %f12084},{%r17999,  %r18000,  %r17997,  %r17998},{%r17999,  %r18000},{%f12057, %f12058, %f12059, %f12060};

	// end inline asm
	// begin inline asm
	mma.sync.aligned.m16n8k16.row.col.f32.f16.f16.f32{%f12089,  %f12090,  %f12091,  %f12092},{%r17999,  %r18000,  %r17997,  %r17998},{%r17999,  %r18000},{%f12065, %f12066, %f12067, %f12068};

	// end inline asm
	// begin inline asm
	mma.sync.aligned.m16n8k16.row.col.f32.f16.f16.f32{%f12097,  %f12098,  %f12099,  %f12100},{%r17999,  %r18000,  %r17997,  %r17998},{%r17999,  %r18000},{%f12073, %f12074, %f12075, %f12076};

	// end inline asm
	// begin inline asm
	mma.sync.aligned.m16n8k16.row.col.f32.f16.f16.f32{%f12105,  %f12106,  %f12107,  %f12108},{%r17999,  %r18000,  %r17997,  %r17998},{%r17999,  %r18000},{%f12081, %f12082, %f12083, %f12084};

	// end inline asm
	// begin inline asm
	mma.sync.aligned.m16n8k16.row.col.f32.f16.f16.f32{%f12113,  %f12114,  %f12115,  %f12116},{%r17999,  %r18000,  %r17997,  %r17998},{%r17999,  %r18000},{%f12089, %f12090, %f12091, %f12092};

	// end inline asm
	// begin inline asm
	mma.sync.aligned.m16n8k16.row.col.f32.f16.f16.f32{%f12121,  %f12122,  %f12123,  %f12124},{%r17999,  %r18000,  %r17997,  %r17998},{%r17999,  %r18000},{%f12097, %f12098, %f12099, %f12100};

	// end inline asm
	// begin inline asm
	mma.sync.aligned.m16n8k16.row.col.f32.f16.f16.f32{%f12129,  %f12130,  %f12131,  %f12132},{%r17999,  %r18000,  %r17997,  %r17998},{%r17999,  %r18000},{%f12105, %f12106, %f12107, %f12108};

	// end inline asm
	// begin inline asm
	mma.sync.aligned.m16n8k16.row.col.f32.f16.f16.f32{%f12137,  %f12138,  %f12139,  %f12140},{%r17999,  %r18000,  %r17997,  %r17998},{%r17999,  %r18000},{%f12113, %f12114, %f12115, %f12116};

	// end inline asm
	// begin inline asm
	mma.sync.aligned.m16n8k16.row.col.f32.f16.f16.f32{%f12145,  %f12146,  %f12147,  %f12148},{%r17999,  %r18000,  %r17997,  %r17998},{%r17999,  %r18000},{%f12121, %f12122, %f12123, %f12124};

	// end inline asm
	// begin inline asm
	mma.sync.aligned.m16n8k16.row.col.f32.f16.f16.f32{%f12153,  %f12154,  %f12155,  %f12156},{%r17999,  %r18000,  %r17997,  %r17998},{%r17999,  %r18000},{%f12129, %f12130, %f12131, %f12132};

	// end inline asm
	// begin inline asm
	mma.sync.aligned.m16n8k16.row.col.f32.f16.f16.f32{%f12161,  %f12162,  %f12163,  %f12164},{%r17999,  %r18000,  %r17997,  %r17998},{%r17999,  %r18000},{%f12137, %f12138, %f12139, %f12140};

	// end inline asm
	// begin inline asm
	mma.sync.aligned.m16n8k16.row.col.f32.f16.f16.f32{%f12169,  %f12170,  %f12171,  %f12172},{%r17999,  %r18000,  %r17997,  %r17998},{%r17999,  %r18000},{%f12145, %f12146, %f12147, %f12148};

	// end inline asm
	// begin inline asm
	mma.sync.aligned.m16n8k16.row.col.f32.f16.f16.f32{%f12177,  %f12178,  %f12179,  %f12180},{%r17999,  %r18000,  %r17997,  %r17998},{%r17999,  %r18000},{%f12153, %f12154, %f12155, %f12156};

	// end inline asm
	// begin inline asm
	mma.sync.aligned.m16n8k16.row.col.f32.f16.f16.f32{%f12185,  %f12186,  %f12187,  %f12188},{%r17999,  %r18000,  %r17997,  %r17998},{%r17999,  %r18000},{%f12161, %f12162, %f12163, %f12164};

	// end inline asm
	// begin inline asm
	mma.sync.aligned.m16n8k16.row.col.f32.f16.f16.f32{%f12193,  %f12194,  %f12195,  %f12196},{%r17999,  %r18000,  %r17997,  %r17998},{%r17999,  %r18000},{%f12169, %f12170, %f12171, %f12172};

	// end inline asm
	// begin inline asm
	mma.sync.aligned.m16n8k16.row.col.f32.f16.f16.f32{%f12201,  %f12202,  %f12203,  %f12204},{%r17999,  %r18000,  %r17997,  %r17998},{%r17999,  %r18000},{%f12177, %f12178, %f12179, %f12180};

	// end inline asm
	// begin inline asm
	mma.sync.aligned.m16n8k16.row.col.f32.f16.f16.f32{%f12209,  %f12210,  %f12211,  %f12212},{%r17999,  %r18000,  %r17997,  %r17998},{%r17999,  %r18000},{%f12185, %f12186, %f12187, %f12188};

	// end inline asm
	// begin inline asm
	mma.sync.aligned.m16n8k16.row.col.f32.f16.f16.f32{%f12217,  %f12218,  %f12219,  %f12220},{%r17999,  %r18000,  %r17997,  %r17998},{%r17999,  %r18000},{%f12193, %f12194, %f12195, %f12196};

	// end inline asm
	// begin inline asm
	mma.sync.aligned.m16n8k16.row.col.f32.f16.f16.f32{%f12225,  %f12226,  %f12227,  %f12228},{%r17999,  %r18000,  %r17997,  %r17998},{%r17999,  %r18000},{%f12201, %f12202, %f12203, %f12204};

	// end inline asm
	// begin inline asm
	mma.sync.aligned.m16n8k16.row.col.f32.f16.f16.f32{%f12233,  %f12234,  %f12235,  %f12236},{%r17999,  %r18000,  %r17997,  %r17998},{%r17999,  %r18000},{%f12209, %f12210, %f12211, %f12212};

	// end inline asm
	// begin inline asm
	mma.sync.aligned.m16n8k16.row.col.f32.f16.f16.f32{%f12241,  %f12242,  %f12243,  %f12244},{%r17999,  %r18000,  %r17997,  %r17998},{%r17999,  %r18000},{%f12217, %f12218, %f12219, %f12220};

	// end inline asm
	// begin inline asm
	mma.sync.aligned.m16n8k16.row.col.f32.f16.f16.f32{%f12249,  %f12250,  %f12251,  %f12252},{%r17999,  %r18000,  %r17997,  %r17998},{%r17999,  %r18000},{%f12225, %f12226, %f12227, %f12228};

	// end inline asm
	// begin inline asm
	mma.sync.aligned.m16n8k16.row.col.f32.f16.f16.f32{%f12257,  %f12258,  %f12259,  %f12260},{%r17999,  %r18000,  %r17997,  %r17998},{%r17999,  %r18000},{%f12233, %f12234, %f12235, %f12236};

	// end inline asm
	// begin inline asm
	mma.sync.aligned.m16n8k16.row.col.f32.f16.f16.f32{%f12265,  %f12266,  %f12267,  %f12268},{%r17999,  %r18000,  %r17997,  %r17998},{%r17999,  %r18000},{%f12241, %f12242, %f12243, %f12244};

	// end inline asm
	// begin inline asm
	mma.sync.aligned.m16n8k16.row.col.f32.f16.f16.f32{%f12273,  %f12274,  %f12275,  %f12276},{%r17999,  %r18000,  %r17997,  %r17998},{%r17999,  %r18000},{%f12249, %f12250, %f12251, %f12252};

	// end inline asm
	// begin inline asm
	mma.sync.aligned.m16n8k16.row.col.f32.f16.f16.f32{%f12281,  %f12282,  %f12283,  %f12284},{%r17999,  %r18000,  %r17997,  %r17998},{%r17999,  %r18000},{%f12257, %f12258, %f12259, %f12260};

	// end inline asm
	// begin inline asm
	mma.sync.aligned.m16n8k16.row.col.f32.f16.f16.f32{%f12289,  %f12290,  %f12291,  %f12292},{%r17999,  %r18000,  %r17997,  %r17998},{%r17999,  %r18000},{%f12265, %f12266, %f12267, %f12268};

	// end inline asm
	// begin inline asm
	mma.sync.aligned.m16n8k16.row.col.f32.f16.f16.f32{%f12297,  %f12298,  %f12299,  %f12300},{%r17999,  %r18000,  %r17997,  %r17998},{%r17999,  %r18000},{%f12273, %f12274, %f12275, %f12276};

	// end inline asm
	// begin inline asm
	mma.sync.aligned.m16n8k16.row.col.f32.f16.f16.f32{%f12305,  %f12306,  %f12307,  %f12308},{%r17999,  %r18000,  %r17997,  %r17998},{%r17999,  %r18000},{%f12281, %f12282, %f12283, %f12284};

	// end inline asm
	// begin inline asm
	mma.sync.aligned.m16n8k16.row.col.f32.f16.f16.f32{%f12313,  %f12314,  %f12315,  %f12316},{%r17999,  %r18000,  %r17997,  %r17998},{%r17999,  %r18000},{%f12289, %f12290, %f12291, %f12292};

	// end inline asm
	// begin inline asm
	mma.sync.aligned.m16n8k16.row.col.f32.f16.f16.f32{%f12321,  %f12322,  %f12323,  %f12324},{%r17999,  %r18000,  %r17997,  %r17998},{%r17999,  %r18000},{%f12297, %f12298, %f12299, %f12300};

	// end inline asm
	// begin inline asm
	mma.sync.aligned.m16n8k16.row.col.f32.f16.f16.f32{%f12329,  %f12330,  %f12331,  %f12332},{%r17999,  %r18000,  %r17997,  %r17998},{%r17999,  %r18000},{%f12305, %f12306, %f12307, %f12308};

	// end inline asm
	// begin inline asm
	mma.sync.aligned.m16n8k16.row.col.f32.f16.f16.f32{%f12337,  %f12338,  %f12339,  %f12340},{%r17999,  %r18000,  %r17997,  %r17998},{%r17999,  %r18000},{%f12313, %f12314, %f12315, %f12316};

	// end inline asm
	// begin inline asm
	mma.sync.aligned.m16n8k16.row.col.f32.f16.f16.f32{%f12345,  %f12346,  %f12347,  %f12348},{%r17999,  %r18000,  %r17997,  %r17998},{%r17999,  %r18000},{%f12321, %f12322, %f12323, %f12324};

	// end inline asm
	// begin inline asm
	mma.sync.aligned.m16n8k16.row.col.f32.f16.f16.f32{%f12353,  %f12354,  %f12355,  %f12356},{%r17999,  %r18000,  %r17997,  %r17998},{%r17999,  %r18000},{%f12329, %f12330, %f12331, %f12332};

	// end inline asm
	// begin inline asm
	mma.sync.aligned.m16n8k16.row.col.f32.f16.f16.f32{%f12361,  %f12362,  %f12363,  %f12364},{%r17999,  %r18000,  %r17997,  %r17998},{%r17999,  %r18000},{%f12337, %f12338, %f12339, %f12340};

	// end inline asm
	// begin inline asm
	mma.sync.aligned.m16n8k16.row.col.f32.f16.f16.f32{%f12369,  %f12370,  %f12371,  %f12372},{%r17999,  %r18000,  %r17997,  %r17998},{%r17999,  %r18000},{%f12345, %f12346, %f12347, %f12348};

	// end inline asm
	// begin inline asm
	mma.sync.aligned.m16n8k16.row.col.f32.f16.f16.f32{%f12377,  %f12378,  %f12379,  %f12380},{%r17999,  %r18000,  %r17997,  %r17998},{%r17999,  %r18000},{%f12353, %f12354, %f12355, %f12356};

	// end inline asm
	// begin inline asm
	mma.sync.aligned.m16n8k16.row.col.f32.f16.f16.f32{%f12385,  %f12386,  %f12387,  %f12388},{%r17999,  %r18000,  %r17997,  %r17998},{%r17999,  %r18000},{%f12361, %f12362, %f12363, %f12364};

	// end inline asm
	// begin inline asm
	mma.sync.aligned.m16n8k16.row.col.f32.f16.f16.f32{%f12393,  %f12394,  %f12395,  %f12396},{%r17999,  %r18000,  %r17997,  %r17998},{%r17999,  %r18000},{%f12369, %f12370, %f12371, %f12372};

	// end inline asm
	// begin inline asm
	mma.sync.aligned.m16n8k16.row.col.f32.f16.f16.f32{%f12401,  %f12402,  %f12403,  %f12404},{%r17999,  %r18000,  %r17997,  %r17998},{%r17999,  %r18000},{%f12377, %f12378, %f12379, %f12380};

	// end inline asm
	// begin inline asm
	mma.sync.aligned.m16n8k16.row.col.f32.f16.f16.f32{%f12409,  %f12410,  %f12411,  %f12412},{%r17999,  %r18000,  %r17997,  %r17998},{%r17999,  %r18000},{%f12385, %f12386, %f12387, %f12388};

	// end inline asm
	// begin inline asm
	mma.sync.aligned.m16n8k16.row.col.f32.f16.f16.f32{%f12417,  %f12418,  %f12419,  %f12420},{%r17999,  %r18000,  %r17997,  %r17998},{%r17999,  %r18000},{%f12393, %f12394, %f12395, %f12396};

	// end inline asm
	// begin inline asm
	mma.sync.aligned.m16n8k16.row.col.f32.f16.f16.f32{%f12425,  %f12426,  %f12427,  %f12428},{%r17999,  %r18000,  %r17997,  %r17998},{%r17999,  %r18000},{%f12401, %f12402, %f12403, %f12404};

	// end inline asm
	// begin inline asm
	mma.sync.aligned.m16n8k16.row.col.f32.f16.f16.f32{%f12433,  %f12434,  %f12435,  %f12436},{%r17999,  %r18000,  %r17997,  %r17998},{%r17999,  %r18000},{%f12409, %f12410, %f12411, %f12412};

	// end inline asm
	// begin inline asm
	mma.sync.aligned.m16n8k16.row.col.f32.f16.f16.f32{%f12441,  %f12442,  %f12443,  %f12444},{%r17999,  %r18000,  %r17997,  %r17998},{%r17999,  %r18000},{%f12417, %f12418, %f12419, %f12420};

	// end inline asm
	// begin inline asm
	mma.sync.aligned.m16n8k16.row.col.f32.f16.f16.f32{%f12449,  %f12450,  %f12451,  %f12452},{%r17999,  %r18000,  %r17997,  %r17998},{%r17999,  %r18000},{%f12425, %f12426, %f12427, %f12428};

	// end inline asm
	// begin inline asm
	mma.sync.aligned.m16n8k16.row.col.f32.f16.f16.f32{%f12457,  %f12458,  %f12459,  %f12460},{%r17999,  %r18000,  %r17997,  %r17998},{%r17999,  %r18000},{%f12433, %f12434, %f12435, %f12436};

	// end inline asm
	// begin inline asm
	mma.sync.aligned.m16n8k16.row.col.f32.f16.f16.f32{%f12465,  %f12466,  %f12467,  %f12468},{%r17999,  %r18000,  %r17997,  %r17998},{%r17999,  %r18000},{%f12441, %f12442, %f12443, %f12444};

	// end inline asm
	// begin inline asm
	mma.sync.aligned.m16n8k16.row.col.f32.f16.f16.f32{%f12473,  %f12474,  %f12475,  %f12476},{%r17999,  %r18000,  %r17997,  %r17998},{%r17999,  %r18000},{%f12449, %f12450, %f12451, %f12452};

	// end inline asm
	// begin inline asm
	mma.sync.aligned.m16n8k16.row.col.f32.f16.f16.f32{%f12481,  %f12482,  %f12483,  %f12484},{%r17999,  %r18000,  %r17997,  %r17998},{%r17999,  %r18000},{%f12457, %f12458, %f12459, %f12460};

	// end inline asm
	// begin inline asm
	mma.sync.aligned.m16n8k16.row.col.f32.f16.f16.f32{%f12489,  %f12490,  %f12491,  %f12492},{%r17999,  %r18000,  %r17997,  %r17998},{%r17999,  %r18000},{%f12465, %f12466, %f12467, %f12468};

	// end inline asm
	// begin inline asm
	mma.sync.aligned.m16n8k16.row.col.f32.f16.f16.f32{%f12497,  %f12498,  %f12499,  %f12500},{%r17999,  %r18000,  %r17997,  %r17998},{%r17999,  %r18000},{%f12473, %f12474, %f12475, %f12476};

	// end inline asm
	// begin inline asm
	mma.sync.aligned.m16n8k16.row.col.f32.f16.f16.f32{%f12505,  %f12506,  %f12507,  %f12508},{%r17999,  %r18000,  %r17997,  %r17998},{%r17999,  %r18000},{%f12481, %f12482, %f12483, %f12484};

	// end inline asm
	// begin inline asm
	mma.sync.aligned.m16n8k16.row.col.f32.f16.f16.f32{%f12513,  %f12514,  %f12515,  %f12516},{%r17999,  %r18000,  %r17997,  %r17998},{%r17999,  %r18000},{%f12489, %f12490, %f12491, %f12492};

	// end inline asm
	// begin inline asm
	mma.sync.aligned.m16n8k16.row.col.f32.f16.f16.f32{%f12521,  %f12522,  %f12523,  %f12524},{%r17999,  %r18000,  %r17997,  %r17998},{%r17999,  %r18000},{%f12497, %f12498, %f12499, %f12500};

	// end inline asm
	// begin inline asm
	mma.sync.aligned.m16n8k16.row.col.f32.f16.f16.f32{%f12529,  %f12530,  %f12531,  %f12532},{%r17999,  %r18000,  %r17997,  %r17998},{%r17999,  %r18000},{%f12505, %f12506, %f12507, %f12508};

	// end inline asm
	// begin inline asm
	mma.sync.aligned.m16n8k16.row.col.f32.f16.f16.f32{%f12537,  %f12538,  %f12539,  %f12540},{%r17999,  %r18000,  %r17997,  %r17998},{%r17999,  %r18000},{%f12513, %f12514, %f12515, %f12516};

	// end inline asm
	// begin inline asm
	mma.sync.aligned.m16n8k16.row.col.f32.f16.f16.f32{%f12545,  %f12546,  %f12547,  %f12548},{%r17999,  %r18000,  %r17997,  %r17998},{%r17999,  %r18000},{%f12521, %f12522, %f12523, %f12524};

	// end inline asm
	// begin inline asm
	mma.sync.aligned.m16n8k16.row.col.f32.f16.f16.f32{%f12553,  %f12554,  %f12555,  %f12556},{%r17999,  %r18000,  %r17997,  %r17998},{%r17999,  %r18000},{%f12529, %f12530, %f12531, %f12532};

	// end inline asm
	// begin inline asm
	mma.sync.aligned.m16n8k16.row.col.f32.f16.f16.f32{%f12561,  %f12562,  %f12563,  %f12564},{%r17999,  %r18000,  %r17997,  %r17998},{%r17999,  %r18000},{%f12537, %f12538, %f12539, %f12540};

	// end inline asm
	// begin inline asm
	mma.sync.aligned.m16n8k16.row.col.f32.f16.f16.f32{%f12569,  %f12570,  %f12571,  %f12572},{%r17999,  %r18000,  %r17997,  %r17998},{%r17999,  %r18000},{%f12545, %f12546, %f12547, %f12548};

	// end inline asm
	// begin inline asm
	mma.sync.aligned.m16n8k16.row.col.f32.f16.f16.f32{%f12577,  %f12578,  %f12579,  %f12580},{%r17999,  %r18000,  %r17997,  %r17998},{%r17999,  %r18000},{%f12553, %f12554, %f12555, %f12556};

	// end inline asm
	// begin inline asm
	mma.sync.aligned.m16n8k16.row.col.f32.f16.f16.f32{%f12585,  %f12586,  %f12587,  %f12588},{%r17999,  %r18000,  %r17997,  %r17998},{%r17999,  %r18000},{%f12561, %f12562, %f12563, %f12564};

	// end inline asm
	// begin inline asm
	mma.sync.aligned.m16n8k16.row.col.f32.f16.f16.f32{%f12593,  %f12594,  %f12595,  %f12596},{%r17999,  %r18000,  %r17997,  %r17998},{%r17999,  %r18000},{%f12569, %f12570, %f12571, %f12572};

	// end inline asm
	// begin inline asm
	mma.sync.aligned.m16n8k16.row.col.f32.f16.f16.f32{%f12601,  %f12602,  %f12603,  %f12604},{%r17999,  %r18000,  %r17997,  %r17998},{%r17999,  %r18000},{%f12577, %f12578, %f12579, %f12580};

	// end inline asm
	// begin inline asm
	mma.sync.aligned.m16n8k16.row.col.f32.f16.f16.f32{%f12609,  %f12610,  %f12611,  %f12612},{%r17999,  %r18000,  %r17997,  %r17998},{%r17999,  %r18000},{%f12585, %f12586, %f12587, %f12588};

	// end inline asm
	// begin inline asm
	mma.sync.aligned.m16n8k16.row.col.f32.f16.f16.f32{%f12617,  %f12618,  %f12619,  %f12620},{%r17999,  %r18000,  %r17997,  %r17998},{%r17999,  %r18000},{%f12593, %f12594, %f12595, %f12596};

	// end inline asm
	// begin inline asm
	mma.sync.aligned.m16n8k16.row.col.f32.f16.f16.f32{%f12625,  %f12626,  %f12627,  %f12628},{%r17999,  %r18000,  %r17997,  %r17998},{%r17999,  %r18000},{%f12601, %f12602, %f12603, %f12604};

	// end inline asm
	// begin inline asm
	mma.sync.aligned.m16n8k16.row.col.f32.f16.f16.f32{%f12633,  %f12634,  %f12635,  %f12636},{%r17999,  %r18000,  %r17997,  %r17998},{%r17999,  %r18000},{%f12609, %f12610, %f12611, %f12612};

	// end inline asm
	// begin inline asm
	mma.sync.aligned.m16n8k16.row.col.f32.f16.f16.f32{%f12641,  %f12642,  %f12643,  %f12644},{%r17999,  %r18000,  %r17997,  %r17998},{%r17999,  %r18000},{%f12617, %f12618, %f12619, %f12620};

	// end inline asm
	// begin inline asm
	mma.sync.aligned.m16n8k16.row.col.f32.f16.f16.f32{%f12649,  %f12650,  %f12651,  %f12652},{%r17999,  %r18000,  %r17997,  %r17998},{%r17999,  %r18000},{%f12625, %f12626, %f12627, %f12628};

	// end inline asm
	// begin inline asm
	mma.sync.aligned.m16n8k16.row.col.f32.f16.f16.f32{%f12657,  %f12658,  %f12659,  %f12660},{%r17999,  %r18000,  %r17997,  %r17998},{%r17999,  %r18000},{%f12633, %f12634, %f12635, %f12636};

	// end inline asm
	// begin inline asm
	mma.sync.aligned.m16n8k16.row.col.f32.f16.f16.f32{%f12665,  %f12666,  %f12667,  %f12668},{%r17999,  %r18000,  %r17997,  %r17998},{%r17999,  %r18000},{%f12641, %f12642, %f12643, %f12644};

	// end inline asm
	// begin inline asm
	mma.sync.aligned.m16n8k16.row.col.f32.f16.f16.f32{%f12673,  %f12674,  %f12675,  %f12676},{%r17999,  %r18000,  %r17997,  %r17998},{%r17999,  %r18000},{%f12649, %f12650, %f12651, %f12652};

	// end inline asm
	// begin inline asm
	mma.sync.aligned.m16n8k16.row.col.f32.f16.f16.f32{%f12681,  %f12682,  %f12683,  %f12684},{%r17999,  %r18000,  %r17997,  %r17998},{%r17999,  %r18000},{%f12657, %f12658, %f12659, %f12660};

	// end inline asm
	// begin inline asm
	mma.sync.aligned.m16n8k16.row.col.f32.f16.f16.f32{%f12689,  %f12690,  %f12691,  %f12692},{%r17999,  %r18000,  %r17997,  %r17998},{%r17999,  %r18000},{%f12665, %f12666, %f12667, %f12668};

	// end inline asm
	// begin inline asm
	mma.sync.aligned.m16n8k16.row.col.f32.f16.f16.f32{%f12697,  %f12698,  %f12699,  %f12700},{%r17999,  %r18000,  %r17997,  %r17998},{%r17999,  %r18000},{%f12673, %f12674, %f12675, %f12676};

	// end inline asm
	// begin inline asm
	mma.sync.aligned.m16n8k16.row.col.f32.f16.f16.f32{%f12705,  %f12706,  %f12707,  %f12708},{%r17999,  %r18000,  %r17997,  %r17998},{%r17999,  %r18000},{%f12681, %f12682, %f12683, %f12684};

	// end inline asm
	// begin inline asm
	mma.sync.aligned.m16n8k16.row.col.f32.f16.f16.f32{%f12713,  %f12714,  %f12715,  %f12716},{%r17999,  %r18000,  %r17997,  %r17998},{%r17999,  %r18000},{%f12689, %f12690, %f12691, %f12692};

	// end inline asm
	// begin inline asm
	mma.sync.aligned.m16n8k16.row.col.f32.f16.f16.f32{%f12721,  %f12722,  %f12723,  %f12724},{%r17999,  %r18000,  %r17997,  %r17998},{%r17999,  %r18000},{%f12697, %f12698, %f12699, %f12700};

	// end inline asm
	// begin inline asm
	mma.sync.aligned.m16n8k16.row.col.f32.f16.f16.f32{%f12729,  %f12730,  %f12731,  %f12732},{%r17999,  %r18000,  %r17997,  %r17998},{%r17999,  %r18000},{%f12705, %f12706, %f12707, %f12708};

	// end inline asm
	// begin inline asm
	mma.sync.aligned.m16n8k16.row.col.f32.f16.f16.f32{%f12737,  %f12738,  %f12739,  %f12740},{%r17999,  %r18000,  %r17997,  %r17998},{%r17999,  %r18000},{%f12713, %f12714, %f12715, %f12716};

	// end inline asm
	// begin inline asm
	mma.sync.aligned.m16n8k16.row.col.f32.f16.f16.f32{%f12745,  %f12746,  %f12747,  %f12748},{%r17999,  %r18000,  %r17997,  %r17998},{%r17999,  %r18000},{%f12721, %f12722, %f12723, %f12724};

	// end inline asm
	// begin inline asm
	mma.sync.aligned.m16n8k16.row.col.f32.f16.f16.f32{%f12753,  %f12754,  %f12755,  %f12756},{%r17999,  %r18000,  %r17997,  %r17998},{%r17999,  %r18000},{%f12729, %f12730, %f12731, %f12732};

	// end inline asm
	// begin inline asm
	mma.sync.aligned.m16n8k16.row.col.f32.f16.f16.f32{%f12761,  %f12762,  %f12763,  %f12764},{%r17999,  %r18000,  %r17997,  %r17998},{%r17999,  %r18000},{%f12737, %f12738, %f12739, %f12740};

	// end inline asm
	// begin inline asm
	mma.sync.aligned.m16n8k16.row.col.f32.f16.f16.f32{%f12769,  %f12770,  %f12771,  %f12772},{%r17999,  %r18000,  %r17997,  %r17998},{%r17999,  %r18000},{%f12745, %f12746, %f12747, %f12748};

	// end inline asm
	// begin inline asm
	mma.sync.aligned.m16n8k16.row.col.f32.f16.f16.f32{%f12777,  %f12778,  %f12779,  %f12780},{%r17999,  %r18000,  %r17997,  %r17998},{%r17999,  %r18000},{%f12753, %f12754, %f12755, %f12756};

	// end inline asm
	// begin inline asm
	mma.sync.aligned.m16n8k16.row.col.f32.f16.f16.f32{%f12785,  %f12786,  %f12787,  %f12788},{%r17999,  %r18000,  %r17997,  %r17998},{%r17999,  %r18000},{%f12761, %f12762, %f12763, %f12764};

	// end inline asm
	// begin inline asm
	mma.sync.aligned.m16n8k16.row.col.f32.f16.f16.f32{%f12793,  %f12794,  %f12795,  %f12796},{%r17999,  %r18000,  %r17997,  %r17998},{%r17999,  %r18000},{%f12769, %f12770, %f12771, %f12772};

	// end inline asm
	// begin inline asm
	mma.sync.aligned.m16n8k16.row.col.f32.f16.f16.f32{%f12801,  %f12802,  %f12803,  %f12804},{%r17999,  %r18000,  %r17997,  %r17998},{%r17999,  %r18000},{%f12777, %f12778, %f12779, %f12780};

	// end inline asm
	// begin inline asm
	mma.sync.aligned.m16n8k16.row.col.f32.f16.f16.f32{%f12809,  %f12810,  %f12811,  %f12812},{%r17999,  %r18000,  %r17997,  %r17998},{%r17999,  %r18000},{%f12785, %f12786, %f12787, %f12788};

	// end inline asm
	// begin inline asm
	mma.sync.aligned.m16n8k16.row.col.f32.f16.f16.f32{%f12817,  %f12818,  %f12819,  %f12820},{%r17999,  %r18000,  %r17997,  %r17998},{%r17999,  %r18000},{%f12793, %f12794, %f12795, %f12796};

	// end inline asm
	// begin inline asm
	mma.sync.aligned.m16n8k16.row.col.f32.f16.f16.f32{%f12825,  %f12826,  %f12827,  %f12828},{%r17999,  %r18000,  %r17997,  %r17998},{%r17999,  %r18000},{%f12801, %f12802, %f12803, %f12804};

	// end inline asm
	// begin inline asm
	mma.sync.aligned.m16n8k16.row.col.f32.f16.f16.f32{%f12833,  %f12834,  %f12835,  %f12836},{%r17999,  %r18000,  %r17997,  %r17998},{%r17999,  %r18000},{%f12809, %f12810, %f12811, %f12812};

	// end inline asm
	// begin inline asm
	mma.sync.aligned.m16n8k16.row.col.f32.f16.f16.f32{%f12841,  %f12842,  %f12843,  %f12844},{%r17999,  %r18000,  %r17997,  %r17998},{%r17999,  %r18000},{%f12817, %f12818, %f12819, %f12820};

	// end inline asm
	// begin inline asm
	mma.sync.aligned.m16n8k16.row.col.f32.f16.f16.f32{%f12849,  %f12850,  %f12851,  %f12852},{%r17999,  %r18000,  %r17997,  %r17998},{%r17999,  %r18000},{%f12825, %f12826, %f12827, %f12828};

	// end inline asm
	// begin inline asm
	mma.sync.aligned.m16n8k16.row.col.f32.f16.f16.f32{%f12857,  %f12858,  %f12859,  %f12860},{%r17999,  %r18000,  %r17997,  %r17998},{%r17999,  %r18000},{%f12833, %f12834, %f12835, %f12836};

	// end inline asm
	// begin inline asm
	mma.sync.aligned.m16n8k16.row.col.f32.f16.f16.f32{%f12865,  %f12866,  %f12867,  %f12868},{%r17999,  %r18000,  %r17997,  %r17998},{%r17999,  %r18000},{%f12841, %f12842, %f12843, %f12844};

	// end inline asm
	// begin inline asm
	mma.sync.aligned.m16n8k16.row.col.f32.f16.f16.f32{%f12873,  %f12874,  %f12875,  %f12876},{%r17999,  %r18000,  %r17997,  %r17998},{%r17999,  %r18000},{%f12849, %f12850, %f12851, %f12852};

	// end inline asm
	// begin inline asm
	mma.sync.aligned.m16n8k16.row.col.f32.f16.f16.f32{%f12881,  %f12882,  %f12883,  %f12884},{%r17999,  %r18000,  %r17997,  %r17998},{%r17999,  %r18000},{%f12857, %f12858, %f12859, %f12860};

	// end inline asm
	// begin inline asm
	mma.sync.aligned.m16n8k16.row.col.f32.f16.f16.f32{%f12889,  %f12890,  %f12891,  %f12892},{%r17999,  %r18000,  %r17997,  %r17998},{%r17999,  %r18000},{%f12865, %f12866, %f12867, %f12868};

	// end inline asm
	// begin inline asm
	mma.sync.aligned.m16n8k16.row.col.f32.f16.f16.f32{%f12897,  %f12898,  %f12899,  %f12900},{%r17999,  %r18000,  %r17997,  %r17998},{%r17999,  %r18000},{%f12873, %f12874, %f12875, %f12876};

	// end inline asm
	// begin inline asm
	mma.sync.aligned.m16n8k16.row.col.f32.f16.f16.f32{%f12905,  %f12906,  %f12907,  %f12908},{%r17999,  %r18000,  %r17997,  %r17998},{%r17999,  %r18000},{%f12881, %f12882, %f12883, %f12884};

	// end inline asm
	// begin inline asm
	mma.sync.aligned.m16n8k16.row.col.f32.f16.f16.f32{%f12913,  %f12914,  %f12915,  %f12916},{%r17999,  %r18000,  %r17997,  %r17998},{%r17999,  %r18000},{%f12889, %f12890, %f12891, %f12892};

	// end inline asm
	// begin inline asm
	mma.sync.aligned.m16n8k16.row.col.f32.f16.f16.f32{%f12921,  %f12922,  %f12923,  %f12924},{%r17999,  %r18000,  %r17997,  %r17998},{%r17999,  %r18000},{%f12897, %f12898, %f12899, %f12900};

	// end inline asm
	// begin inline asm
	mma.sync.aligned.m16n8k16.row.col.f32.f16.f16.f32{%f12929,  %f12930,  %f12931,  %f12932},{%r17999,  %r18000,  %r17997,  %r17998},{%r17999,  %r18000},{%f12905, %f12906, %f12907, %f12908};

	// end inline asm
	// begin inline asm
	mma.sync.aligned.m16n8k16.row.col.f32.f16.f16.f32{%f12937,  %f12938,  %f12939,  %f12940},{%r17999,  %r18000,  %r17997,  %r17998},{%r17999,  %r18000},{%f12913, %f12914, %f12915, %f12916};

	// end inline asm
	// begin inline asm
	mma.sync.aligned.m16n8k16.row.col.f32.f16.f16.f32{%f12945,  %f12946,  %f12947,  %f12948},{%r17999,  %r18000,  %r17997,  %r17998},{%r17999,  %r18000},{%f12921, %f12922, %f12923, %f12924};

	// end inline asm
	// begin inline asm
	mma.sync.aligned.m16n8k16.row.col.f32.f16.f16.f32{%f12953,  %f12954,  %f12955,  %f12956},{%r17999,  %r18000,  %r17997,  %r17998},{%r17999,  %r18000},{%f12929, %f12930, %f12931, %f12932};

	// end inline asm
	// begin inline asm
	mma.sync.aligned.m16n8k16.row.col.f32.f16.f16.f32{%f12961,  %f12962,  %f12963,  %f12964},{%r17999,  %r18000,  %r17997,  %r17998},{%r17999,  %r18000},{%f12937, %f12938, %f12939, %f12940};

	// end inline asm
	// begin inline asm
	mma.sync.aligned.m16n8k16.row.col.f32.f16.f16.f32{%f12969,  %f12970,  %f12971,  %f12972},{%r17999,  %r18000,  %r17997,  %r17998},{%r17999,  %r18000},{%f12945, %f12946, %f12947, %f12948};

	// end inline asm
	// begin inline asm
	mma.sync.aligned.m16n8k16.row.col.f32.f16.f16.f32{%f12977,  %f12978,  %f12979,  %f12980},{%r17999,  %r18000,  %r17997,  %r17998},{%r17999,  %r18000},{%f12953, %f12954, %f12955, %f12956};

	// end inline asm
	// begin inline asm
	mma.sync.aligned.m16n8k16.row.col.f32.f16.f16.f32{%f12985,  %f12986,  %f12987,  %f12988},{%r17999,  %r18000,  %r17997,  %r17998},{%r17999,  %r18000},{%f12961, %f12962, %f12963, %f12964};

	// end inline asm
	// begin inline asm
	mma.sync.aligned.m16n8k16.row.col.f32.f16.f16.f32{%f12993,  %f12994,  %f12995,  %f12996},{%r17999,  %r18000,  %r17997,  %r17998},{%r17999,  %r18000},{%f12969, %f12970, %f12971, %f12972};

	// end inline asm
	// begin inline asm
	mma.sync.aligned.m16n8k16.row.col.f32.f16.f16.f32{%f13001,  %f13002,  %f13003,  %f13004},{%r17999,  %r18000,  %r17997,  %r17998},{%r17999,  %r18000},{%f12977, %f12978, %f12979, %f12980};

	// end inline asm
	// begin inline asm
	mma.sync.aligned.m16n8k16.row.col.f32.f16.f16.f32{%f13009,  %f13010,  %f13011,  %f13012},{%r17999,  %r18000,  %r17997,  %r17998},{%r17999,  %r18000},{%f12985, %f12986, %f12987, %f12988};

	// end inline asm
	// begin inline asm
	mma.sync.aligned.m16n8k16.row.col.f32.f16.f16.f32{%f13017,  %f13018,  %f13019,  %f13020},{%r17999,  %r18000,  %r17997,  %r17998},{%r17999,  %r18000},{%f12993, %f12994, %f12995, %f12996};

	// end inline asm
	// begin inline asm
	mma.sync.aligned.m16n8k16.row.col.f32.f16.f16.f32{%f13025,  %f13026,  %f13027,  %f13028},{%r17999,  %r18000,  %r17997,  %r17998},{%r17999,  %r18000},{%f13001, %f13002, %f13003, %f13004};

	// end inline asm
	// begin inline asm
	mma.sync.aligned.m16n8k16.row.col.f32.f16.f16.f32{%f13033,  %f13034,  %f13035,  %f13036},{%r17999,  %r18000,  %r17997,  %r17998},{%r17999,  %r18000},{%f13009, %f13010, %f13011, %f13012};

	// end inline asm
	// begin inline asm
	mma.sync.aligned.m16n8k16.row.col.f32.f16.f16.f32{%f13041,  %f13042,  %f13043,  %f13044},{%r17999,  %r18000,  %r17997,  %r17998},{%r17999,  %r18000},{%f13017, %f13018, %f13019, %f13020};

	// end inline asm
	// begin inline asm
	mma.sync.aligned.m16n8k16.row.col.f32.f16.f16.f32{%f13049,  %f13050,  %f13051,  %f13052},{%r17999,  %r18000,  %r17997,  %r17998},{%r17999,  %r18000},{%f13025, %f13026, %f13027, %f13028};

	// end inline asm
	// begin inline asm
	mma.sync.aligned.m16n8k16.row.col.f32.f16.f16.f32{%f13057,  %f13058,  %f13059,  %f13060},{%r17999,  %r18000,  %r17997,  %r17998},{%r17999,  %r18000},{%f13033, %f13034, %f13035, %f13036};

	// end inline asm
	// begin inline asm
	mma.sync.aligned.m16n8k16.row.col.f32.f16.f16.f32{%f13065,  %f13066,  %f13067,  %f13068},{%r17999,  %r18000,  %r17997,  %r17998},{%r17999,  %r18000},{%f13041, %f13042, %f13043, %f13044};

	// end inline asm
	// begin inline asm
	mma.sync.aligned.m16n8k16.row.col.f32.f16.f16.f32{%f13073,  %f13074,  %f13075,  %f13076},{%r17999,  %r18000,  %r17997,  %r17998},{%r17999,  %r18000},{%f13049, %f13050, %f13051, %f13052};

	// end inline asm
	// begin inline asm
	mma.sync.aligned.m16n8k16.row.col.f32.f16.f16.f32{%f13081,  %f13082,  %f13083,  %f13084},{%r17999,  %r18000,  %r17997,  %r17998},{%r17999,  %r18000},{%f13057, %f13058, %f13059, %f13060};

	// end inline asm
	// begin inline asm
	mma.sync.aligned.m16n8k16.row.col.f32.f16.f16.f32{%f13089,  %f13090,  %f13091,  %f13092},{%r17999,  %r18000,  %r17997,  %r17998},{%r17999,  %r18000},{%f13065, %f13066, %f13067, %f13068};

	// end inline asm
	// begin inline asm
	mma.sync.aligned.m16n8k16.row.col.f32.f16.f16.f32{%f13097,  %f13098,  %f13099,  %f13100},{%r17999,  %r18000,  %r17997,  %r17998},{%r17999,  %r18000},{%f13073, %f13074, %f13075, %f13076};

	// end inline asm
	// begin inline asm
	mma.sync.aligned.m16n8k16.row.col.f32.f16.f16.f32{%f13105,  %f13106,  %f13107,  %f13108},{%r17999,  %r18000,  %r17997,  %r17998},{%r17999,  %r18000},{%f13081, %f13082, %f13083, %f13084};

	// end inline asm
	// begin inline asm
	mma.sync.aligned.m16n8k16.row.col.f32.f16.f16.f32{%f13113,  %f13114,  %f13115,  %f13116},{%r17999,  %r18000,  %r17997,  %r17998},{%r17999,  %r18000},{%f13089, %f13090, %f13091, %f13092};

	// end inline asm
	// begin inline asm
	mma.sync.aligned.m16n8k16.row.col.f32.f16.f16.f32{%f13121,  %f13122,  %f13123,  %f13124},{%r17999,  %r18000,  %r17997,  %r17998},{%r17999,  %r18000},{%f13097, %f13098, %f13099, %f13100};

	// end inline asm
	// begin inline asm
	mma.sync.aligned.m16n8k16.row.col.f32.f16.f16.f32{%f13129,  %f13130,  %f13131,  %f13132},{%r17999,  %r18000,  %r17997,  %r17998},{%r17999,  %r18000},{%f13105, %f13106, %f13107, %f13108};

	// end inline asm
	// begin inline asm
	mma.sync.aligned.m16n8k16.row.col.f32.f16.f16.f32{%f13137,  %f13138,  %f13139,  %f13140},{%r17999,  %r18000,  %r17997,  %r17998},{%r17999,  %r18000},{%f13113, %f13114, %f13115, %f13116};

	// end inline asm
	// begin inline asm
	mma.sync.aligned.m16n8k16.row.col.f32.f16.f16.f32{%f13145,  %f13146,  %f13147,  %f13148},{%r17999,  %r18000,  %r17997,  %r17998},{%r17999,  %r18000},{%f13121, %f13122, %f13123, %f13124};

	// end inline asm
	// begin inline asm
	mma.sync.aligned.m16n8k16.row.col.f32.f16.f16.f32{%f13153,  %f13154,  %f13155,  %f13156},{%r17999,  %r18000,  %r17997,  %r17998},{%r17999,  %r18000},{%f13129, %f13130, %f13131, %f13132};

	// end inline asm
	// begin inline asm
	mma.sync.aligned.m16n8k16.row.col.f32.f16.f16.f32{%f13161,  %f13162,  %f13163,  %f13164},{%r17999,  %r18000,  %r17997,  %r17998},{%r17999,  %r18000},{%f13137, %f13138, %f13139, %f13140};

	// end inline asm
	// begin inline asm
	mma.sync.aligned.m16n8k16.row.col.f32.f16.f16.f32{%f13169,  %f13170,  %f13171,  %f13172},{%r17999,  %r18000,  %r17997,  %r17998},{%r17999,  %r18000},{%f13145, %f13146, %f13147, %f13148};

	// end inline asm
	// begin inline asm
	mma.sync.aligned.m16n8k16.row.col.f32.f16.f16.f32{%f13177,  %f13178,  %f13179,  %f13180},{%r17999,  %r18000,  %r17997,  %r17998},{%r17999,  %r18000},{%f13153, %f13154, %f13155, %f13156};

	// end inline asm
	// begin inline asm
	mma.sync.aligned.m16n8k16.row.col.f32.f16.f16.f32{%f13185,  %f13186,  %f13187,  %f13188},{%r17999,  %r18000,  %r17997,  %r17998},{%r17999,  %r18000},{%f13161, %f13162, %f13163, %f13164};

	// end inline asm
	// begin inline asm
	mma.sync.aligned.m16n8k16.row.col.f32.f16.f16.f32{%f13193,  %f13194,  %f13195,  %f13196},{%r17999,  %r18000,  %r17997,  %r17998},{%r17999,  %r18000},{%f13169, %f13170, %f13171, %f13172};

	// end inline asm
	// begin inline asm
	mma.sync.aligned.m16n8k16.row.col.f32.f16.f16.f32{%f13201,  %f13202,  %f13203,  %f13204},{%r17999,  %r18000,  %r17997,  %r17998},{%r17999,  %r18000},{%f13177, %f13178, %f13179, %f13180};

	// end inline asm
	// begin inline asm
	mma.sync.aligned.m16n8k16.row.col.f32.f16.f16.f32{%f13209,  %f13210,  %f13211,  %f13212},{%r17999,  %r18000,  %r17997,  %r17998},{%r17999,  %r18000},{%f13185, %f13186, %f13187, %f13188};

	// end inline asm
	// begin inline asm
	mma.sync.aligned.m16n8k16.row.col.f32.f16.f16.f32{%f13217,  %f13218,  %f13219,  %f13220},{%r17999,  %r18000,  %r17997,  %r17998},{%r17999,  %r18000},{%f13193, %f13194, %f13195, %f13196};

	// end inline asm
	// begin inline asm
	mma.sync.aligned.m16n8k16.row.col.f32.f16.f16.f32{%f13225,  %f13226,  %f13227,  %f13228},{%r17999,  %r18000,  %r17997,  %r17998},{%r17999,  %r18000},{%f13201, %f13202, %f13203, %f13204};

	// end inline asm
	// begin inline asm
	mma.sync.aligned.m16n8k16.row.col.f32.f16.f16.f32{%f13233,  %f13234,  %f13235,  %f13236},{%r17999,  %r18000,  %r17997,  %r17998},{%r17999,  %r18000},{%f13209, %f13210, %f13211, %f13212};

	// end inline asm
	// begin inline asm
	mma.sync.aligned.m16n8k16.row.col.f32.f16.f16.f32{%f13241,  %f13242,  %f13243,  %f13244},{%r17999,  %r18000,  %r17997,  %r17998},{%r17999,  %r18000},{%f13217, %f13218, %f13219, %f13220};

	// end inline asm
	// begin inline asm
	mma.sync.aligned.m16n8k16.row.col.f32.f16.f16.f32{%f13249,  %f13250,  %f13251,  %f13252},{%r17999,  %r18000,  %r17997,  %r17998},{%r17999,  %r18000},{%f13225, %f13226, %f13227, %f13228};

	// end inline asm
	// begin inline asm
	mma.sync.aligned.m16n8k16.row.col.f32.f16.f16.f32{%f13257,  %f13258,  %f13259,  %f13260},{%r17999,  %r18000,  %r17997,  %r17998},{%r17999,  %r18000},{%f13233, %f13234, %f13235, %f13236};

	// end inline asm
	// begin inline asm
	mma.sync.aligned.m16n8k16.row.col.f32.f16.f16.f32{%f13265,  %f13266,  %f13267,  %f13268},{%r17999,  %r18000,  %r17997,  %r17998},{%r17999,  %r18000},{%f13241, %f13242, %f13243, %f13244};

	// end inline asm
	// begin inline asm
	mma.sync.aligned.m16n8k16.row.col.f32.f16.f16.f32{%f13273,  %f13274,  %f13275,  %f13276},{%r17999,  %r18000,  %r17997,  %r17998},{%r17999,  %r18000},{%f13249, %f13250, %f13251, %f13252};

	// end inline asm
	// begin inline asm
	mma.sync.aligned.m16n8k16.row.col.f32.f16.f16.f32{%f13281,  %f13282,  %f13283,  %f13284},{%r17999,  %r18000,  %r17997,  %r17998},{%r17999,  %r18000},{%f13257, %f13258, %f13259, %f13260};

	// end inline asm
	// begin inline asm
	mma.sync.aligned.m16n8k16.row.col.f32.f16.f16.f32{%f13289,  %f13290,  %f13291,  %f13292},{%r17999,  %r18000,  %r17997,  %r17998},{%r17999,  %r18000},{%f13265, %f13266, %f13267, %f13268};

	// end inline asm
	// begin inline asm
	mma.sync.aligned.m16n8k16.row.col.f32.f16.f16.f32{%f13297,  %f13298,  %f13299,  %f13300},{%r17999,  %r18000,  %r17997,  %r17998},{%r17999,  %r18000},{%f13273, %f13274, %f13275, %f13276};

	// end inline asm
	// begin inline asm
	mma.sync.aligned.m16n8k16.row.col.f32.f16.f16.f32{%f13305,  %f13306,  %f13307,  %f13308},{%r17999,  %r18000,  %r17997,  %r17998},{%r17999,  %r18000},{%f13281, %f13282, %f13283, %f13284};

	// end inline asm
	// begin inline asm
	mma.sync.aligned.m16n8k16.row.col.f32.f16.f16.f32{%f13313,  %f13314,  %f13315,  %f13316},{%r17999,  %r18000,  %r17997,  %r17998},{%r17999,  %r18000},{%f13289, %f13290, %f13291, %f13292};

	// end inline asm
	// begin inline asm
	mma.sync.aligned.m16n8k16.row.col.f32.f16.f16.f32{%f13321,  %f13322,  %f13323,  %f13324},{%r17999,  %r18000,  %r17997,  %r17998},{%r17999,  %r18000},{%f13297, %f13298, %f13299, %f13300};

	// end inline asm
	// begin inline asm
	mma.sync.aligned.m16n8k16.row.col.f32.f16.f16.f32{%f13329,  %f13330,  %f13331,  %f13332},{%r17999,  %r18000,  %r17997,  %r17998},{%r17999,  %r18000},{%f13305, %f13306, %f13307, %f13308};

	// end inline asm
	// begin inline asm
	mma.sync.aligned.m16n8k16.row.col.f32.f16.f16.f32{%f13337,  %f13338,  %f13339,  %f13340},{%r17999,  %r18000,  %r17997,  %r17998},{%r17999,  %r18000},{%f13313, %f13314, %f13315, %f13316};

	// end inline asm
	// begin inline asm
	mma.sync.aligned.m16n8k16.row.col.f32.f16.f16.f32{%f13345,  %f13346,  %f13347,  %f13348},{%r17999,  %r18000,  %r17997,  %r17998},{%r17999,  %r18000},{%f13321, %f13322, %f13323, %f13324};

	// end inline asm
	// begin inline asm
	mma.sync.aligned.m16n8k16.row.col.f32.f16.f16.f32{%f13353,  %f13354,  %f13355,  %f13356},{%r17999,  %r18000,  %r17997,  %r17998},{%r17999,  %r18000},{%f13329, %f13330, %f13331, %f13332};

	// end inline asm
	// begin inline asm
	mma.sync.aligned.m16n8k16.row.col.f32.f16.f16.f32{%f13361,  %f13362,  %f13363,  %f13364},{%r17999,  %r18000,  %r17997,  %r17998},{%r17999,  %r18000},{%f13337, %f13338, %f13339, %f13340};

	// end inline asm
	// begin inline asm
	mma.sync.aligned.m16n8k16.row.col.f32.f16.f16.f32{%f13369,  %f13370,  %f13371,  %f13372},{%r17999,  %r18000,  %r17997,  %r17998},{%r17999,  %r18000},{%f13345, %f13346, %f13347, %f13348};

	// end inline asm
	// begin inline asm
	mma.sync.aligned.m16n8k16.row.col.f32.f16.f16.f32{%f13377,  %f13378,  %f13379,  %f13380},{%r17999,  %r18000,  %r17997,  %r17998},{%r17999,  %r18000},{%f13353, %f13354, %f13355, %f13356};

	// end inline asm
	// begin inline asm
	mma.sync.aligned.m16n8k16.row.col.f32.f16.f16.f32{%f13385,  %f13386,  %f13387,  %f13388},{%r17999,  %r18000,  %r17997,  %r17998},{%r17999,  %r18000},{%f13361, %f13362, %f13363, %f13364};

	// end inline asm
	// begin inline asm
	mma.sync.aligned.m16n8k16.row.col.f32.f16.f16.f32{%f13393,  %f13394,  %f13395,  %f13396},{%r17999,  %r18000,  %r17997,  %r17998},{%r17999,  %r18000},{%f13369, %f13370, %f13371, %f13372};

	// end inline asm
	// begin inline asm
	mma.sync.aligned.m16n8k16.row.col.f32.f16.f16.f32{%f13401,  %f13402,  %f13403,  %f13404},{%r17999,  %r18000,  %r17997,  %r17998},{%r17999,  %r18000},{%f13377, %f13378, %f13379, %f13380};

	// end inline asm
	// begin inline asm
	mma.sync.aligned.m16n8k16.row.col.f32.f16.f16.f32{%f13409,  %f13410,  %f13411,  %f13412},{%r17999,  %r18000,  %r17997,  %r17998},{%r17999,  %r18000},{%f13385, %f13386, %f13387, %f13388};

	// end inline asm
	// begin inline asm
	mma.sync.aligned.m16n8k16.row.col.f32.f16.f16.f32{%f13417,  %f13418,  %f13419,  %f13420},{%r17999,  %r18000,  %r17997,  %r17998},{%r17999,  %r18000},{%f13393, %f13394, %f13395, %f13396};

	// end inline asm
	// begin inline asm
	mma.sync.aligned.m16n8k16.row.col.f32.f16.f16.f32{%f13425,  %f13426,  %f13427,  %f13428},{%r17999,  %r18000,  %r17997,  %r17998},{%r17999,  %r18000},{%f13401, %f13402, %f13403, %f13404};

	// end inline asm
	// begin inline asm
	mma.sync.aligned.m16n8k16.row.col.f32.f16.f16.f32{%f13433,  %f13434,  %f13435,  %f13436},{%r17999,  %r18000,  %r17997,  %r17998},{%r17999,  %r18000},{%f13409, %f13410, %f13411, %f13412};

	// end inline asm
	// begin inline asm
	mma.sync.aligned.m16n8k16.row.col.f32.f16.f16.f32{%f13441,  %f13442,  %f13443,  %f13444},{%r17999,  %r18000,  %r17997,  %r17998},{%r17999,  %r18000},{%f13417, %f13418, %f13419, %f13420};

	// end inline asm
	// begin inline asm
	mma.sync.aligned.m16n8k16.row.col.f32.f16.f16.f32{%f13449,  %f13450,  %f13451,  %f13452},{%r17999,  %r18000,  %r17997,  %r17998},{%r17999,  %r18000},{%f13425, %f13426, %f13427, %f13428};

	// end inline asm
	// begin inline asm
	mma.sync.aligned.m16n8k16.row.col.f32.f16.f16.f32{%f13457,  %f13458,  %f13459,  %f13460},{%r17999,  %r18000,  %r17997,  %r17998},{%r17999,  %r18000},{%f13433, %f13434, %f13435, %f13436};

	// end inline asm
	// begin inline asm
	mma.sync.aligned.m16n8k16.row.col.f32.f16.f16.f32{%f13465,  %f13466,  %f13467,  %f13468},{%r17999,  %r18000,  %r17997,  %r17998},{%r17999,  %r18000},{%f13441, %f13442, %f13443, %f13444};

	// end inline asm
	// begin inline asm
	mma.sync.aligned.m16n8k16.row.col.f32.f16.f16.f32{%f13473,  %f13474,  %f13475,  %f13476},{%r17999,  %r18000,  %r17997,  %r17998},{%r17999,  %r18000},{%f13449, %f13450, %f13451, %f13452};

	// end inline asm
	// begin inline asm
	mma.sync.aligned.m16n8k16.row.col.f32.f16.f16.f32{%f13481,  %f13482,  %f13483,  %f13484},{%r17999,  %r18000,  %r17997,  %r17998},{%r17999,  %r18000},{%f13457, %f13458, %f13459, %f13460};

	// end inline asm
	// begin inline asm
	mma.sync.aligned.m16n8k16.row.col.f32.f16.f16.f32{%f13489,  %f13490,  %f13491,  %f13492},{%r17999,  %r18000,  %r17997,  %r17998},{%r17999,  %r18000},{%f13465, %f13466, %f13467, %f13468};

	// end inline asm
	// begin inline asm
	mma.sync.aligned.m16n8k16.row.col.f32.f16.f16.f32{%f13497,  %f13498,  %f13499,  %f13500},{%r17999,  %r18000,  %r17997,  %r17998},{%r17999,  %r18000},{%f13473, %f13474, %f13475, %f13476};

	// end inline asm
	// begin inline asm
	mma.sync.aligned.m16n8k16.row.col.f32.f16.f16.f32{%f13505,  %f13506,  %f13507,  %f13508},{%r17999,  %r18000,  %r17997,  %r17998},{%r17999,  %r18000},{%f13481, %f13482, %f13483, %f13484};

	// end inline asm
	// begin inline asm
	mma.sync.aligned.m16n8k16.row.col.f32.f16.f16.f32{%f13513,  %f13514,  %f13515,  %f13516},{%r17999,  %r18000,  %r17997,  %r17998},{%r17999,  %r18000},{%f13489, %f13490, %f13491, %f13492};

	// end inline asm
	// begin inline asm
	mma.sync.aligned.m16n8k16.row.col.f32.f16.f16.f32{%f13521,  %f13522,  %f13523,  %f13524},{%r17999,  %r18000,  %r17997,  %r17998},{%r17999,  %r18000},{%f13497, %f13498, %f13499, %f13500};

	// end inline asm
	// begin inline asm
	mma.sync.aligned.m16n8k16.row.col.f32.f16.f16.f32{%f13529,  %f13530,  %f13531,  %f13532},{%r17999,  %r18000,  %r17997,  %r17998},{%r17999,  %r18000},{%f13505, %f13506, %f13507, %f13508};

	// end inline asm
	// begin inline asm
	mma.sync.aligned.m16n8k16.row.col.f32.f16.f16.f32{%f13537,  %f13538,  %f13539,  %f13540},{%r17999,  %r18000,  %r17997,  %r17998},{%r17999,  %r18000},{%f13513, %f13514, %f13515, %f13516};

	// end inline asm
	// begin inline asm
	mma.sync.aligned.m16n8k16.row.col.f32.f16.f16.f32{%f13545,  %f13546,  %f13547,  %f13548},{%r17999,  %r18000,  %r17997,  %r17998},{%r17999,  %r18000},{%f13521, %f13522, %f13523, %f13524};

	// end inline asm
	// begin inline asm
	mma.sync.aligned.m16n8k16.row.col.f32.f16.f16.f32{%f13553,  %f13554,  %f13555,  %f13556},{%r17999,  %r18000,  %r17997,  %r17998},{%r17999,  %r18000},{%f13529, %f13530, %f13531, %f13532};

	// end inline asm
	// begin inline asm
	mma.sync.aligned.m16n8k16.row.col.f32.f16.f16.f32{%f13561,  %f13562,  %f13563,  %f13564},{%r17999,  %r18000,  %r17997,  %r17998},{%r17999,  %r18000},{%f13537, %f13538, %f13539, %f13540};

	// end inline asm
	// begin inline asm
	mma.sync.aligned.m16n8k16.row.col.f32.f16.f16.f32{%f13569,  %f13570,  %f13571,  %f13572},{%r17999,  %r18000,  %r17997,  %r17998},{%r17999,  %r18000},{%f13545, %f13546, %f13547, %f13548};

	// end inline asm
	// begin inline asm
	mma.sync.aligned.m16n8k16.row.col.f32.f16.f16.f32{%f13577,  %f13578,  %f13579,  %f13580},{%r17999,  %r18000,  %r17997,  %r17998},{%r17999,  %r18000},{%f13553, %f13554, %f13555, %f13556};

	// end inline asm
	// begin inline asm
	mma.sync.aligned.m16n8k16.row.col.f32.f16.f16.f32{%f13585,  %f13586,  %f13587,  %f13588},{%r17999,  %r18000,  %r17997,  %r17998},{%r17999,  %r18000},{%f13561, %f13562, %f13563, %f13564};

	// end inline asm
	// begin inline asm
	mma.sync.aligned.m16n8k16.row.col.f32.f16.f16.f32{%f13593,  %f13594,  %f13595,  %f13596},{%r17999,  %r18000,  %r17997,  %r17998},{%r17999,  %r18000},{%f13569, %f13570, %f13571, %f13572};

	// end inline asm
	// begin inline asm
	mma.sync.aligned.m16n8k16.row.col.f32.f16.f16.f32{%f13601,  %f13602,  %f13603,  %f13604},{%r17999,  %r18000,  %r17997,  %r17998},{%r17999,  %r18000},{%f13577, %f13578, %f13579, %f13580};

	// end inline asm
	// begin inline asm
	mma.sync.aligned.m16n8k16.row.col.f32.f16.f16.f32{%f13609,  %f13610,  %f13611,  %f13612},{%r17999,  %r18000,  %r17997,  %r17998},{%r17999,  %r18000},{%f13585, %f13586, %f13587, %f13588};

	// end inline asm
	// begin inline asm
	mma.sync.aligned.m16n8k16.row.col.f32.f16.f16.f32{%f13617,  %f13618,  %f13619,  %f13620},{%r17999,  %r18000,  %r17997,  %r17998},{%r17999,  %r18000},{%f13593, %f13594, %f13595, %f13596};

	// end inline asm
	// begin inline asm
	mma.sync.aligned.m16n8k16.row.col.f32.f16.f16.f32{%f13625,  %f13626,  %f13627,  %f13628},{%r17999,  %r18000,  %r17997,  %r17998},{%r17999,  %r18000},{%f13601, %f13602, %f13603, %f13604};

	// end inline asm
	// begin inline asm
	mma.sync.aligned.m16n8k16.row.col.f32.f16.f16.f32{%f13633,  %f13634,  %f13635,  %f13636},{%r17999,  %r18000,  %r17997,  %r17998},{%r17999,  %r18000},{%f13609, %f13610, %f13611, %f13612};

	// end inline asm
	// begin inline asm
	mma.sync.aligned.m16n8k16.row.col.f32.f16.f16.f32{%f13641,  %f13642,  %f13643,  %f13644},{%r17999,  %r18000,  %r17997,  %r17998},{%r17999,  %r18000},{%f13617, %f13618, %f13619, %f13620};

	// end inline asm
	// begin inline asm
	mma.sync.aligned.m16n8k16.row.col.f32.f16.f16.f32{%f13649,  %f13650,  %f13651,  %f13652},{%r17999,  %r18000,  %r17997,  %r17998},{%r17999,  %r18000},{%f13625, %f13626, %f13627, %f13628};

	// end inline asm
	// begin inline asm
	mma.sync.aligned.m16n8k16.row.col.f32.f16.f16.f32{%f13657,  %f13658,  %f13659,  %f13660},{%r17999,  %r18000,  %r17997,  %r17998},{%r17999,  %r18000},{%f13633, %f13634, %f13635, %f13636};

	// end inline asm
	// begin inline asm
	mma.sync.aligned.m16n8k16.row.col.f32.f16.f16.f32{%f13665,  %f13666,  %f13667,  %f13668},{%r17999,  %r18000,  %r17997,  %r17998},{%r17999,  %r18000},{%f13641, %f13642, %f13643, %f13644};

	// end inline asm
	// begin inline asm
	mma.sync.aligned.m16n8k16.row.col.f32.f16.f16.f32{%f13673,  %f13674,  %f13675,  %f13676},{%r17999,  %r18000,  %r17997,  %r17998},{%r17999,  %r18000},{%f13649, %f13650, %f13651, %f13652};

	// end inline asm
	// begin inline asm
	mma.sync.aligned.m16n8k16.row.col.f32.f16.f16.f32{%f13681,  %f13682,  %f13683,  %f13684},{%r17999,  %r18000,  %r17997,  %r17998},{%r17999,  %r18000},{%f13657, %f13658, %f13659, %f13660};

	// end inline asm
	// begin inline asm
	mma.sync.aligned.m16n8k16.row.col.f32.f16.f16.f32{%f13689,  %f13690,  %f13691,  %f13692},{%r17999,  %r18000,  %r17997,  %r17998},{%r17999,  %r18000},{%f13665, %f13666, %f13667, %f13668};

	// end inline asm
	// begin inline asm
	mma.sync.aligned.m16n8k16.row.col.f32.f16.f16.f32{%f13697,  %f13698,  %f13699,  %f13700},{%r17999,  %r18000,  %r17997,  %r17998},{%r17999,  %r18000},{%f13673, %f13674, %f13675, %f13676};

	// end inline asm
	// begin inline asm
	mma.sync.aligned.m16n8k16.row.col.f32.f16.f16.f32{%f13705,  %f13706,  %f13707,  %f13708},{%r17999,  %r18000,  %r17997,  %r17998},{%r17999,  %r18000},{%f13681, %f13682, %f13683, %f13684};

	// end inline asm
	// begin inline asm
	mma.sync.aligned.m16n8k16.row.col.f32.f16.f16.f32{%f13713,  %f13714,  %f13715,  %f13716},{%r17999,  %r18000,  %r17997,  %r17998},{%r17999,  %r18000},{%f13689, %f13690, %f13691, %f13692};

	// end inline asm
	// begin inline asm
	mma.sync.aligned.m16n8k16.row.col.f32.f16.f16.f32{%f13721,  %f13722,  %f13723,  %f13724},{%r17999,  %r18000,  %r17997,  %r17998},{%r17999,  %r18000},{%f13697, %f13698, %f13699, %f13700};

	// end inline asm
	// begin inline asm
	mma.sync.aligned.m16n8k16.row.col.f32.f16.f16.f32{%f13729,  %f13730,  %f13731,  %f13732},{%r17999,  %r18000,  %r17997,  %r17998},{%r17999,  %r18000},{%f13705, %f13706, %f13707, %f13708};

	// end inline asm
	// begin inline asm
	mma.sync.aligned.m16n8k16.row.col.f32.f16.f16.f32{%f13737,  %f13738,  %f13739,  %f13740},{%r17999,  %r18000,  %r17997,  %r17998},{%r17999,  %r18000},{%f13713, %f13714, %f13715, %f13716};

	// end inline asm
	// begin inline asm
	mma.sync.aligned.m16n8k16.row.col.f32.f16.f16.f32{%f13745,  %f13746,  %f13747,  %f13748},{%r17999,  %r18000,  %r17997,  %r17998},{%r17999,  %r18000},{%f13721, %f13722, %f13723, %f13724};

	// end inline asm
	// begin inline asm
	mma.sync.aligned.m16n8k16.row.col.f32.f16.f16.f32{%f13753,  %f13754,  %f13755,  %f13756},{%r17999,  %r18000,  %r17997,  %r17998},{%r17999,  %r18000},{%f13729, %f13730, %f13731, %f13732};

	// end inline asm
	// begin inline asm
	mma.sync.aligned.m16n8k16.row.col.f32.f16.f16.f32{%f13761,  %f13762,  %f13763,  %f13764},{%r17999,  %r18000,  %r17997,  %r17998},{%r17999,  %r18000},{%f13737, %f13738, %f13739, %f13740};

	// end inline asm
	// begin inline asm
	mma.sync.aligned.m16n8k16.row.col.f32.f16.f16.f32{%f13769,  %f13770,  %f13771,  %f13772},{%r17999,  %r18000,  %r17997,  %r17998},{%r17999,  %r18000},{%f13745, %f13746, %f13747, %f13748};

	// end inline asm
	// begin inline asm
	mma.sync.aligned.m16n8k16.row.col.f32.f16.f16.f32{%f13777,  %f13778,  %f13779,  %f13780},{%r17999,  %r18000,  %r17997,  %r17998},{%r17999,  %r18000},{%f13753, %f13754, %f13755, %f13756};

	// end inline asm
	// begin inline asm
	mma.sync.aligned.m16n8k16.row.col.f32.f16.f16.f32{%f13785,  %f13786,  %f13787,  %f13788},{%r17999,  %r18000,  %r17997,  %r17998},{%r17999,  %r18000},{%f13761, %f13762, %f13763, %f13764};

	// end inline asm
	// begin inline asm
	mma.sync.aligned.m16n8k16.row.col.f32.f16.f16.f32{%f13793,  %f13794,  %f13795,  %f13796},{%r17999,  %r18000,  %r17997,  %r17998},{%r17999,  %r18000},{%f13769, %f13770, %f13771, %f13772};

	// end inline asm
	// begin inline asm
	mma.sync.aligned.m16n8k16.row.col.f32.f16.f16.f32{%f13801,  %f13802,  %f13803,  %f13804},{%r17999,  %r18000,  %r17997,  %r17998},{%r17999,  %r18000},{%f13777, %f13778, %f13779, %f13780};

	// end inline asm
	// begin inline asm
	mma.sync.aligned.m16n8k16.row.col.f32.f16.f16.f32{%f13809,  %f13810,  %f13811,  %f13812},{%r17999,  %r18000,  %r17997,  %r17998},{%r17999,  %r18000},{%f13785, %f13786, %f13787, %f13788};

	// end inline asm
	// begin inline asm
	mma.sync.aligned.m16n8k16.row.col.f32.f16.f16.f32{%f13817,  %f13818,  %f13819,  %f13820},{%r17999,  %r18000,  %r17997,  %r17998},{%r17999,  %r18000},{%f13793, %f13794, %f13795, %f13796};

	// end inline asm
	// begin inline asm
	mma.sync.aligned.m16n8k16.row.col.f32.f16.f16.f32{%f13825,  %f13826,  %f13827,  %f13828},{%r17999,  %r18000,  %r17997,  %r17998},{%r17999,  %r18000},{%f13801, %f13802, %f13803, %f13804};

	// end inline asm
	// begin inline asm
	mma.sync.aligned.m16n8k16.row.col.f32.f16.f16.f32{%f13833,  %f13834,  %f13835,  %f13836},{%r17999,  %r18000,  %r17997,  %r17998},{%r17999,  %r18000},{%f13809, %f13810, %f13811, %f13812};

	// end inline asm
	// begin inline asm
	mma.sync.aligned.m16n8k16.row.col.f32.f16.f16.f32{%f13841,  %f13842,  %f13843,  %f13844},{%r17999,  %r18000,  %r17997,  %r17998},{%r17999,  %r18000},{%f13817, %f13818, %f13819, %f13820};

	// end inline asm
	// begin inline asm
	mma.sync.aligned.m16n8k16.row.col.f32.f16.f16.f32{%f13849,  %f13850,  %f13851,  %f13852},{%r17999,  %r18000,  %r17997,  %r17998},{%r17999,  %r18000},{%f13825, %f13826, %f13827, %f13828};

	// end inline asm
	// begin inline asm
	mma.sync.aligned.m16n8k16.row.col.f32.f16.f16.f32{%f13857,  %f13858,  %f13859,  %f13860},{%r17999,  %r18000,  %r17997,  %r17998},{%r17999,  %r18000},{%f13833, %f13834, %f13835, %f13836};

	// end inline asm
	// begin inline asm
	mma.sync.aligned.m16n8k16.row.col.f32.f16.f16.f32{%f13865,  %f13866,  %f13867,  %f13868},{%r17999,  %r18000,  %r17997,  %r17998},{%r17999,  %r18000},{%f13841, %f13842, %f13843, %f13844};

	// end inline asm
	// begin inline asm
	mma.sync.aligned.m16n8k16.row.col.f32.f16.f16.f32{%f13873,  %f13874,  %f13875,  %f13876},{%r17999,  %r18000,  %r17997,  %r17998},{%r17999,  %r18000},{%f13849, %f13850, %f13851, %f13852};

	// end inline asm
	// begin inline asm
	mma.sync.aligned.m16n8k16.row.col.f32.f16.f16.f32{%f13881,  %f13882,  %f13883,  %f13884},{%r17999,  %r18000,  %r17997,  %r17998},{%r17999,  %r18000},{%f13857, %f13858, %f13859, %f13860};

	// end inline asm
	// begin inline asm
	mma.sync.aligned.m16n8k16.row.col.f32.f16.f16.f32{%f13889,  %f13890,  %f13891,  %f13892},{%r17999,  %r18000,  %r17997,  %r17998},{%r17999,  %r18000},{%f13865, %f13866, %f13867, %f13868};

	// end inline asm
	// begin inline asm
	mma.sync.aligned.m16n8k16.row.col.f32.f16.f16.f32{%f13897,  %f13898,  %f13899,  %f13900},{%r17999,  %r18000,  %r17997,  %r17998},{%r17999,  %r18000},{%f13873, %f13874, %f13875, %f13876};

	// end inline asm
	// begin inline asm
	mma.sync.aligned.m16n8k16.row.col.f32.f16.f16.f32{%f13905,  %f13906,  %f13907,  %f13908},{%r17999,  %r18000,  %r17997,  %r17998},{%r17999,  %r18000},{%f13881, %f13882, %f13883, %f13884};

	// end inline asm
	// begin inline asm
	mma.sync.aligned.m16n8k16.row.col.f32.f16.f16.f32{%f13913,  %f13914,  %f13915,  %f13916},{%r17999,  %r18000,  %r17997,  %r17998},{%r17999,  %r18000},{%f13889, %f13890, %f13891, %f13892};

	// end inline asm
	// begin inline asm
	mma.sync.aligned.m16n8k16.row.col.f32.f16.f16.f32{%f13921,  %f13922,  %f13923,  %f13924},{%r17999,  %r18000,  %r17997,  %r17998},{%r17999,  %r18000},{%f13897, %f13898, %f13899, %f13900};

	// end inline asm
	// begin inline asm
	mma.sync.aligned.m16n8k16.row.col.f32.f16.f16.f32{%f13929,  %f13930,  %f13931,  %f13932},{%r17999,  %r18000,  %r17997,  %r17998},{%r17999,  %r18000},{%f13905, %f13906, %f13907, %f13908};

	// end inline asm
	// begin inline asm
	mma.sync.aligned.m16n8k16.row.col.f32.f16.f16.f32{%f13937,  %f13938,  %f13939,  %f13940},{%r17999,  %r18000,  %r17997,  %r17998},{%r17999,  %r18000},{%f13913, %f13914, %f13915, %f13916};

	// end inline asm
	// begin inline asm
	mma.sync.aligned.m16n8k16.row.col.f32.f16.f16.f32{%f13945,  %f13946,  %f13947,  %f13948},{%r17999,  %r18000,  %r17997,  %r17998},{%r17999,  %r18000},{%f13921, %f13922, %f13923, %f13924};

	// end inline asm
	// begin inline asm
	mma.sync.aligned.m16n8k16.row.col.f32.f16.f16.f32{%f13953,  %f13954,  %f13955,  %f13956},{%r17999,  %r18000,  %r17997,  %r17998},{%r17999,  %r18000},{%f13929, %f13930, %f13931, %f13932};

	// end inline asm
	// begin inline asm
	mma.sync.aligned.m16n8k16.row.col.f32.f16.f16.f32{%f13961,  %f13962,  %f13963,  %f13964},{%r17999,  %r18000,  %r17997,  %r17998},{%r17999,  %r18000},{%f13937, %f13938, %f13939, %f13940};

	// end inline asm
	// begin inline asm
	mma.sync.aligned.m16n8k16.row.col.f32.f16.f16.f32{%f13969,  %f13970,  %f13971,  %f13972},{%r17999,  %r18000,  %r17997,  %r17998},{%r17999,  %r18000},{%f13945, %f13946, %f13947, %f13948};

	// end inline asm
	// begin inline asm
	mma.sync.aligned.m16n8k16.row.col.f32.f16.f16.f32{%f13977,  %f13978,  %f13979,  %f13980},{%r17999,  %r18000,  %r17997,  %r17998},{%r17999,  %r18000},{%f13953, %f13954, %f13955, %f13956};

	// end inline asm
	// begin inline asm
	mma.sync.aligned.m16n8k16.row.col.f32.f16.f16.f32{%f13985,  %f13986,  %f13987,  %f13988},{%r17999,  %r18000,  %r17997,  %r17998},{%r17999,  %r18000},{%f13961, %f13962, %f13963, %f13964};

	// end inline asm
	// begin inline asm
	mma.sync.aligned.m16n8k16.row.col.f32.f16.f16.f32{%f13993,  %f13994,  %f13995,  %f13996},{%r17999,  %r18000,  %r17997,  %r17998},{%r17999,  %r18000},{%f13969, %f13970, %f13971, %f13972};

	// end inline asm
	// begin inline asm
	mma.sync.aligned.m16n8k16.row.col.f32.f16.f16.f32{%f14001,  %f14002,  %f14003,  %f14004},{%r17999,  %r18000,  %r17997,  %r17998},{%r17999,  %r18000},{%f13977, %f13978, %f13979, %f13980};

	// end inline asm
	// begin inline asm
	mma.sync.aligned.m16n8k16.row.col.f32.f16.f16.f32{%f14009,  %f14010,  %f14011,  %f14012},{%r17999,  %r18000,  %r17997,  %r17998},{%r17999,  %r18000},{%f13985, %f13986, %f13987, %f13988};

	// end inline asm
	// begin inline asm
	mma.sync.aligned.m16n8k16.row.col.f32.f16.f16.f32{%f14017,  %f14018,  %f14019,  %f14020},{%r17999,  %r18000,  %r17997,  %r17998},{%r17999,  %r18000},{%f13993, %f13994, %f13995, %f13996};

	// end inline asm
	// begin inline asm
	mma.sync.aligned.m16n8k16.row.col.f32.f16.f16.f32{%f14025,  %f14026,  %f14027,  %f14028},{%r17999,  %r18000,  %r17997,  %r17998},{%r17999,  %r18000},{%f14001, %f14002, %f14003, %f14004};

	// end inline asm
	// begin inline asm
	mma.sync.aligned.m16n8k16.row.col.f32.f16.f16.f32{%f14033,  %f14034,  %f14035,  %f14036},{%r17999,  %r18000,  %r17997,  %r17998},{%r17999,  %r18000},{%f14009, %f14010, %f14011, %f14012};

	// end inline asm
	// begin inline asm
	mma.sync.aligned.m16n8k16.row.col.f32.f16.f16.f32{%f14041,  %f14042,  %f14043,  %f14044},{%r17999,  %r18000,  %r17997,  %r17998},{%r17999,  %r18000},{%f14017, %f14018, %f14019, %f14020};

	// end inline asm
	// begin inline asm
	mma.sync.aligned.m16n8k16.row.col.f32.f16.f16.f32{%f14049,  %f14050,  %f14051,  %f14052},{%r17999,  %r18000,  %r17997,  %r17998},{%r17999,  %r18000},{%f14025, %f14026, %f14027, %f14028};

	// end inline asm
	// begin inline asm
	mma.sync.aligned.m16n8k16.row.col.f32.f16.f16.f32{%f14057,  %f14058,  %f14059,  %f14060},{%r17999,  %r18000,  %r17997,  %r17998},{%r17999,  %r18000},{%f14033, %f14034, %f14035, %f14036};

	// end inline asm
	// begin inline asm
	mma.sync.aligned.m16n8k16.row.col.f32.f16.f16.f32{%f14065,  %f14066,  %f14067,  %f14068},{%r17999,  %r18000,  %r17997,  %r17998},{%r17999,  %r18000},{%f14041, %f14042, %f14043, %f14044};

	// end inline asm
	// begin inline asm
	mma.sync.aligned.m16n8k16.row.col.f32.f16.f16.f32{%f14073,  %f14074,  %f14075,  %f14076},{%r17999,  %r18000,  %r17997,  %r17998},{%r17999,  %r18000},{%f14049, %f14050, %f14051, %f14052};

	// end inline asm
	// begin inline asm
	mma.sync.aligned.m16n8k16.row.col.f32.f16.f16.f32{%f14081,  %f14082,  %f14083,  %f14084},{%r17999,  %r18000,  %r17997,  %r17998},{%r17999,  %r18000},{%f14057, %f14058, %f14059, %f14060};

	// end inline asm
	// begin inline asm
	mma.sync.aligned.m16n8k16.row.col.f32.f16.f16.f32{%f14089,  %f14090,  %f14091,  %f14092},{%r17999,  %r18000,  %r17997,  %r17998},{%r17999,  %r18000},{%f14065, %f14066, %f14067, %f14068};

	// end inline asm
	// begin inline asm
	mma.sync.aligned.m16n8k16.row.col.f32.f16.f16.f32{%f14097,  %f14098,  %f14099,  %f14100},{%r17999,  %r18000,  %r17997,  %r17998},{%r17999,  %r18000},{%f14073, %f14074, %f14075, %f14076};

	// end inline asm
	// begin inline asm
	mma.sync.aligned.m16n8k16.row.col.f32.f16.f16.f32{%f14105,  %f14106,  %f14107,  %f14108},{%r17999,  %r18000,  %r17997,  %r17998},{%r17999,  %r18000},{%f14081, %f14082, %f14083, %f14084};

	// end inline asm
	// begin inline asm
	mma.sync.aligned.m16n8k16.row.col.f32.f16.f16.f32{%f14113,  %f14114,  %f14115,  %f14116},{%r17999,  %r18000,  %r17997,  %r17998},{%r17999,  %r18000},{%f14089, %f14090, %f14091, %f14092};

	// end inline asm
	// begin inline asm
	mma.sync.aligned.m16n8k16.row.col.f32.f16.f16.f32{%f14121,  %f14122,  %f14123,  %f14124},{%r17999,  %r18000,  %r17997,  %r17998},{%r17999,  %r18000},{%f14097, %f14098, %f14099, %f14100};

	// end inline asm
	// begin inline asm
	mma.sync.aligned.m16n8k16.row.col.f32.f16.f16.f32{%f14129,  %f14130,  %f14131,  %f14132},{%r17999,  %r18000,  %r17997,  %r17998},{%r17999,  %r18000},{%f14105, %f14106, %f14107, %f14108};

	// end inline asm
	// begin inline asm
	mma.sync.aligned.m16n8k16.row.col.f32.f16.f16.f32{%f14137,  %f14138,  %f14139,  %f14140},{%r17999,  %r18000,  %r17997,  %r17998},{%r17999,  %r18000},{%f14113, %f14114, %f14115, %f14116};

	// end inline asm
	// begin inline asm
	mma.sync.aligned.m16n8k16.row.col.f32.f16.f16.f32{%f14145,  %f14146,  %f14147,  %f14148},{%r17999,  %r18000,  %r17997,  %r17998},{%r17999,  %r18000},{%f14121, %f14122, %f14123, %f14124};

	// end inline asm
	// begin inline asm
	mma.sync.aligned.m16n8k16.row.col.f32.f16.f16.f32{%f14153,  %f14154,  %f14155,  %f14156},{%r17999,  %r18000,  %r17997,  %r17998},{%r17999,  %r18000},{%f14129, %f14130, %f14131, %f14132};

	// end inline asm
	// begin inline asm
	mma.sync.aligned.m16n8k16.row.col.f32.f16.f16.f32{%f14161,  %f14162,  %f14163,  %f14164},{%r17999,  %r18000,  %r17997,  %r17998},{%r17999,  %r18000},{%f14137, %f14138, %f14139, %f14140};

	// end inline asm
	// begin inline asm
	mma.sync.aligned.m16n8k16.row.col.f32.f16.f16.f32{%f14169,  %f14170,  %f14171,  %f14172},{%r17999,  %r18000,  %r17997,  %r17998},{%r17999,  %r18000},{%f14145, %f14146, %f14147, %f14148};

	// end inline asm
	// begin inline asm
	mma.sync.aligned.m16n8k16.row.col.f32.f16.f16.f32{%f14177,  %f14178,  %f14179,  %f14180},{%r17999,  %r18000,  %r17997,  %r17998},{%r17999,  %r18000},{%f14153, %f14154, %f14155, %f14156};

	// end inline asm
	// begin inline asm
	mma.sync.aligned.m16n8k16.row.col.f32.f16.f16.f32{%f14185,  %f14186,  %f14187,  %f14188},{%r17999,  %r18000,  %r17997,  %r17998},{%r17999,  %r18000},{%f14161, %f14162, %f14163, %f14164};

	// end inline asm
	// begin inline asm
	mma.sync.aligned.m16n8k16.row.col.f32.f16.f16.f32{%f14193,  %f14194,  %f14195,  %f14196},{%r17999,  %r18000,  %r17997,  %r17998},{%r17999,  %r18000},{%f14169, %f14170, %f14171, %f14172};

	// end inline asm
	// begin inline asm
	mma.sync.aligned.m16n8k16.row.col.f32.f16.f16.f32{%f14201,  %f14202,  %f14203,  %f14204},{%r17999,  %r18000,  %r17997,  %r17998},{%r17999,  %r18000},{%f14177, %f14178, %f14179, %f14180};

	// end inline asm
	// begin inline asm
	mma.sync.aligned.m16n8k16.row.col.f32.f16.f16.f32{%f14209,  %f14210,  %f14211,  %f14212},{%r17999,  %r18000,  %r17997,  %r17998},{%r17999,  %r18000},{%f14185, %f14186, %f14187, %f14188};

	// end inline asm
	// begin inline asm
	mma.sync.aligned.m16n8k16.row.col.f32.f16.f16.f32{%f14217,  %f14218,  %f14219,  %f14220},{%r17999,  %r18000,  %r17997,  %r17998},{%r17999,  %r18000},{%f14193, %f14194, %f14195, %f14196};

	// end inline asm
	// begin inline asm
	mma.sync.aligned.m16n8k16.row.col.f32.f16.f16.f32{%f14225,  %f14226,  %f14227,  %f14228},{%r17999,  %r18000,  %r17997,  %r17998},{%r17999,  %r18000},{%f14201, %f14202, %f14203, %f14204};

	// end inline asm
	// begin inline asm
	mma.sync.aligned.m16n8k16.row.col.f32.f16.f16.f32{%f14233,  %f14234,  %f14235,  %f14236},{%r17999,  %r18000,  %r17997,  %r17998},{%r17999,  %r18000},{%f14209, %f14210, %f14211, %f14212};

	// end inline asm
	// begin inline asm
	mma.sync.aligned.m16n8k16.row.col.f32.f16.f16.f32{%f14241,  %f14242,  %f14243,  %f14244},{%r17999,  %r18000,  %r17997,  %r17998},{%r17999,  %r18000},{%f14217, %f14218, %f14219, %f14220};

	// end inline asm
	// begin inline asm
	mma.sync.aligned.m16n8k16.row.col.f32.f16.f16.f32{%f14249,  %f14250,  %f14251,  %f14252},{%r17999,  %r18000,  %r17997,  %r17998},{%r17999,  %r18000},{%f14225, %f14226, %f14227, %f14228};

	// end inline asm
	// begin inline asm
	mma.sync.aligned.m16n8k16.row.col.f32.f16.f16.f32{%f14257,  %f14258,  %f14259,  %f14260},{%r17999,  %r18000,  %r17997,  %r17998},{%r17999,  %r18000},{%f14233, %f14234, %f14235, %f14236};

	// end inline asm
	// begin inline asm
	mma.sync.aligned.m16n8k16.row.col.f32.f16.f16.f32{%f14265,  %f14266,  %f14267,  %f14268},{%r17999,  %r18000,  %r17997,  %r17998},{%r17999,  %r18000},{%f14241, %f14242, %f14243, %f14244};

	// end inline asm
	// begin inline asm
	mma.sync.aligned.m16n8k16.row.col.f32.f16.f16.f32{%f14273,  %f14274,  %f14275,  %f14276},{%r17999,  %r18000,  %r17997,  %r17998},{%r17999,  %r18000},{%f14249, %f14250, %f14251, %f14252};

	// end inline asm
	// begin inline asm
	mma.sync.aligned.m16n8k16.row.col.f32.f16.f16.f32{%f14281,  %f14282,  %f14283,  %f14284},{%r17999,  %r18000,  %r17997,  %r17998},{%r17999,  %r18000},{%f14257, %f14258, %f14259, %f14260};

	// end inline asm
	// begin inline asm
	mma.sync.aligned.m16n8k16.row.col.f32.f16.f16.f32{%f14289,  %f14290,  %f14291,  %f14292},{%r17999,  %r18000,  %r17997,  %r17998},{%r17999,  %r18000},{%f14265, %f14266, %f14267, %f14268};

	// end inline asm
	// begin inline asm
	mma.sync.aligned.m16n8k16.row.col.f32.f16.f16.f32{%f14297,  %f14298,  %f14299,  %f14300},{%r17999,  %r18000,  %r17997,  %r17998},{%r17999,  %r18000},{%f14273, %f14274, %f14275, %f14276};

	// end inline asm
	// begin inline asm
	mma.sync.aligned.m16n8k16.row.col.f32.f16.f16.f32{%f14305,  %f14306,  %f14307,  %f14308},{%r17999,  %r18000,  %r17997,  %r17998},{%r17999,  %r18000},{%f14281, %f14282, %f14283, %f14284};

	// end inline asm
	// begin inline asm
	mma.sync.aligned.m16n8k16.row.col.f32.f16.f16.f32{%f14313,  %f14314,  %f14315,  %f14316},{%r17999,  %r18000,  %r17997,  %r17998},{%r17999,  %r18000},{%f14289, %f14290, %f14291, %f14292};

	// end inline asm
	// begin inline asm
	mma.sync.aligned.m16n8k16.row.col.f32.f16.f16.f32{%f14321,  %f14322,  %f14323,  %f14324},{%r17999,  %r18000,  %r17997,  %r17998},{%r17999,  %r18000},{%f14297, %f14298, %f14299, %f14300};

	// end inline asm
	// begin inline asm
	mma.sync.aligned.m16n8k16.row.col.f32.f16.f16.f32{%f14329,  %f14330,  %f14331,  %f14332},{%r17999,  %r18000,  %r17997,  %r17998},{%r17999,  %r18000},{%f14305, %f14306, %f14307, %f14308};

	// end inline asm
	// begin inline asm
	mma.sync.aligned.m16n8k16.row.col.f32.f16.f16.f32{%f14337,  %f14338,  %f14339,  %f14340},{%r17999,  %r18000,  %r17997,  %r17998},{%r17999,  %r18000},{%f14313, %f14314, %f14315, %f14316};

	// end inline asm
	// begin inline asm
	mma.sync.aligned.m16n8k16.row.col.f32.f16.f16.f32{%f14345,  %f14346,  %f14347,  %f14348},{%r17999,  %r18000,  %r17997,  %r17998},{%r17999,  %r18000},{%f14321, %f14322, %f14323, %f14324};

	// end inline asm
	// begin inline asm
	mma.sync.aligned.m16n8k16.row.col.f32.f16.f16.f32{%f14353,  %f14354,  %f14355,  %f14356},{%r17999,  %r18000,  %r17997,  %r17998},{%r17999,  %r18000},{%f14329, %f14330, %f14331, %f14332};

	// end inline asm
	// begin inline asm
	mma.sync.aligned.m16n8k16.row.col.f32.f16.f16.f32{%f14361,  %f14362,  %f14363,  %f14364},{%r17999,  %r18000,  %r17997,  %r17998},{%r17999,  %r18000},{%f14337, %f14338, %f14339, %f14340};

	// end inline asm
	// begin inline asm
	mma.sync.aligned.m16n8k16.row.col.f32.f16.f16.f32{%f14369,  %f14370,  %f14371,  %f14372},{%r17999,  %r18000,  %r17997,  %r17998},{%r17999,  %r18000},{%f14345, %f14346, %f14347, %f14348};

	// end inline asm
	// begin inline asm
	mma.sync.aligned.m16n8k16.row.col.f32.f16.f16.f32{%f14377,  %f14378,  %f14379,  %f14380},{%r17999,  %r18000,  %r17997,  %r17998},{%r17999,  %r18000},{%f14353, %f14354, %f14355, %f14356};

	// end inline asm
	// begin inline asm
	mma.sync.aligned.m16n8k16.row.col.f32.f16.f16.f32{%f14385,  %f14386,  %f14387,  %f14388},{%r17999,  %r18000,  %r17997,  %r17998},{%r17999,  %r18000},{%f14361, %f14362, %f14363, %f14364};

	// end inline asm
	// begin inline asm
	mma.sync.aligned.m16n8k16.row.col.f32.f16.f16.f32{%f14393,  %f14394,  %f14395,  %f14396},{%r17999,  %r18000,  %r17997,  %r17998},{%r17999,  %r18000},{%f14369, %f14370, %f14371, %f14372};

	// end inline asm
	// begin inline asm
	mma.sync.aligned.m16n8k16.row.col.f32.f16.f16.f32{%f14401,  %f14402,  %f14403,  %f14404},{%r17999,  %r18000,  %r17997,  %r17998},{%r17999,  %r18000},{%f14377, %f14378, %f14379, %f14380};

	// end inline asm
	// begin inline asm
	mma.sync.aligned.m16n8k16.row.col.f32.f16.f16.f32{%f14409,  %f14410,  %f14411,  %f14412},{%r17999,  %r18000,  %r17997,  %r17998},{%r17999,  %r18000},{%f14385, %f14386, %f14387, %f14388};

	// end inline asm
	// begin inline asm
	mma.sync.aligned.m16n8k16.row.col.f32.f16.f16.f32{%f14417,  %f14418,  %f14419,  %f14420},{%r17999,  %r18000,  %r17997,  %r17998},{%r17999,  %r18000},{%f14393, %f14394, %f14395, %f14396};

	// end inline asm
	// begin inline asm
	mma.sync.aligned.m16n8k16.row.col.f32.f16.f16.f32{%f14425,  %f14426,  %f14427,  %f14428},{%r17999,  %r18000,  %r17997,  %r17998},{%r17999,  %r18000},{%f14401, %f14402, %f14403, %f14404};

	// end inline asm
	// begin inline asm
	mma.sync.aligned.m16n8k16.row.col.f32.f16.f16.f32{%f14433,  %f14434,  %f14435,  %f14436},{%r17999,  %r18000,  %r17997,  %r17998},{%r17999,  %r18000},{%f14409, %f14410, %f14411, %f14412};

	// end inline asm
	// begin inline asm
	mma.sync.aligned.m16n8k16.row.col.f32.f16.f16.f32{%f14441,  %f14442,  %f14443,  %f14444},{%r17999,  %r18000,  %r17997,  %r17998},{%r17999,  %r18000},{%f14417, %f14418, %f14419, %f14420};

	// end inline asm
	// begin inline asm
	mma.sync.aligned.m16n8k16.row.col.f32.f16.f16.f32{%f14449,  %f14450,  %f14451,  %f14452},{%r17999,  %r18000,  %r17997,  %r17998},{%r17999,  %r18000},{%f14425, %f14426, %f14427, %f14428};

	// end inline asm
	// begin inline asm
	mma.sync.aligned.m16n8k16.row.col.f32.f16.f16.f32{%f14457,  %f14458,  %f14459,  %f14460},{%r17999,  %r18000,  %r17997,  %r17998},{%r17999,  %r18000},{%f14433, %f14434, %f14435, %f14436};

	// end inline asm
	// begin inline asm
	mma.sync.aligned.m16n8k16.row.col.f32.f16.f16.f32{%f14465,  %f14466,  %f14467,  %f14468},{%r17999,  %r18000,  %r17997,  %r17998},{%r17999,  %r18000},{%f14441, %f14442, %f14443, %f14444};

	// end inline asm
	// begin inline asm
	mma.sync.aligned.m16n8k16.row.col.f32.f16.f16.f32{%f14473,  %f14474,  %f14475,  %f14476},{%r17999,  %r18000,  %r17997,  %r17998},{%r17999,  %r18000},{%f14449, %f14450, %f14451, %f14452};

	// end inline asm
	// begin inline asm
	mma.sync.aligned.m16n8k16.row.col.f32.f16.f16.f32{%f14481,  %f14482,  %f14483,  %f14484},{%r17999,  %r18000,  %r17997,  %r17998},{%r17999,  %r18000},{%f14457, %f14458, %f14459, %f14460};

	// end inline asm
	// begin inline asm
	mma.sync.aligned.m16n8k16.row.col.f32.f16.f16.f32{%f14489,  %f14490,  %f14491,  %f14492},{%r17999,  %r18000,  %r17997,  %r17998},{%r17999,  %r18000},{%f14465, %f14466, %f14467, %f14468};

	// end inline asm
	// begin inline asm
	mma.sync.aligned.m16n8k16.row.col.f32.f16.f16.f32{%f14497,  %f14498,  %f14499,  %f14500},{%r17999,  %r18000,  %r17997,  %r17998},{%r17999,  %r18000},{%f14473, %f14474, %f14475, %f14476};

	// end inline asm
	// begin inline asm
	mma.sync.aligned.m16n8k16.row.col.f32.f16.f16.f32{%f14505,  %f14506,  %f14507,  %f14508},{%r17999,  %r18000,  %r17997,  %r17998},{%r17999,  %r18000},{%f14481, %f14482, %f14483, %f14484};

	// end inline asm
	// begin inline asm
	mma.sync.aligned.m16n8k16.row.col.f32.f16.f16.f32{%f14513,  %f14514,  %f14515,  %f14516},{%r17999,  %r18000,  %r17997,  %r17998},{%r17999,  %r18000},{%f14489, %f14490, %f14491, %f14492};

	// end inline asm
	// begin inline asm
	mma.sync.aligned.m16n8k16.row.col.f32.f16.f16.f32{%f14521,  %f14522,  %f14523,  %f14524},{%r17999,  %r18000,  %r17997,  %r17998},{%r17999,  %r18000},{%f14497, %f14498, %f14499, %f14500};

	// end inline asm
	// begin inline asm
	mma.sync.aligned.m16n8k16.row.col.f32.f16.f16.f32{%f14529,  %f14530,  %f14531,  %f14532},{%r17999,  %r18000,  %r17997,  %r17998},{%r17999,  %r18000},{%f14505, %f14506, %f14507, %f14508};

	// end inline asm
	// begin inline asm
	mma.sync.aligned.m16n8k16.row.col.f32.f16.f16.f32{%f14537,  %f14538,  %f14539,  %f14540},{%r17999,  %r18000,  %r17997,  %r17998},{%r17999,  %r18000},{%f14513, %f14514, %f14515, %f14516};

	// end inline asm
	// begin inline asm
	mma.sync.aligned.m16n8k16.row.col.f32.f16.f16.f32{%f14545,  %f14546,  %f14547,  %f14548},{%r17999,  %r18000,  %r17997,  %r17998},{%r17999,  %r18000},{%f14521, %f14522, %f14523, %f14524};

	// end inline asm
	// begin inline asm
	mma.sync.aligned.m16n8k16.row.col.f32.f16.f16.f32{%f14553,  %f14554,  %f14555,  %f14556},{%r17999,  %r18000,  %r17997,  %r17998},{%r17999,  %r18000},{%f14529, %f14530, %f14531, %f14532};

	// end inline asm
	// begin inline asm
	mma.sync.aligned.m16n8k16.row.col.f32.f16.f16.f32{%f14561,  %f14562,  %f14563,  %f14564},{%r17999,  %r18000,  %r17997,  %r17998},{%r17999,  %r18000},{%f14537, %f14538, %f14539, %f14540};

	// end inline asm
	// begin inline asm
	mma.sync.aligned.m16n8k16.row.col.f32.f16.f16.f32{%f14569,  %f14570,  %f14571,  %f14572},{%r17999,  %r18000,  %r17997,  %r17998},{%r17999,  %r18000},{%f14545, %f14546, %f14547, %f14548};

	// end inline asm
	// begin inline asm
	mma.sync.aligned.m16n8k16.row.col.f32.f16.f16.f32{%f14577,  %f14578,  %f14579,  %f14580},{%r17999,  %r18000,  %r17997,  %r17998},{%r17999,  %r18000},{%f14553, %f14554, %f14555, %f14556};

	// end inline asm
	// begin inline asm
	mma.sync.aligned.m16n8k16.row.col.f32.f16.f16.f32{%f14585,  %f14586,  %f14587,  %f14588},{%r17999,  %r18000,  %r17997,  %r17998},{%r17999,  %r18000},{%f14561, %f14562, %f14563, %f14564};

	// end inline asm
	// begin inline asm
	mma.sync.aligned.m16n8k16.row.col.f32.f16.f16.f32{%f14593,  %f14594,  %f14595,  %f14596},{%r17999,  %r18000,  %r17997,  %r17998},{%r17999,  %r18000},{%f14569, %f14570, %f14571, %f14572};

	// end inline asm
	// begin inline asm
	mma.sync.aligned.m16n8k16.row.col.f32.f16.f16.f32{%f14601,  %f14602,  %f14603,  %f14604},{%r17999,  %r18000,  %r17997,  %r17998},{%r17999,  %r18000},{%f14577, %f14578, %f14579, %f14580};

	// end inline asm
	// begin inline asm
	mma.sync.aligned.m16n8k16.row.col.f32.f16.f16.f32{%f14609,  %f14610,  %f14611,  %f14612},{%r17999,  %r18000,  %r17997,  %r17998},{%r17999,  %r18000},{%f14585, %f14586, %f14587, %f14588};

	// end inline asm
	// begin inline asm
	mma.sync.aligned.m16n8k16.row.col.f32.f16.f16.f32{%f14617,  %f14618,  %f14619,  %f14620},{%r17999,  %r18000,  %r17997,  %r17998},{%r17999,  %r18000},{%f14593, %f14594, %f14595, %f14596};

	// end inline asm
	// begin inline asm
	mma.sync.aligned.m16n8k16.row.col.f32.f16.f16.f32{%f14625,  %f14626,  %f14627,  %f14628},{%r17999,  %r18000,  %r17997,  %r17998},{%r17999,  %r18000},{%f14601, %f14602, %f14603, %f14604};

	// end inline asm
	// begin inline asm
	mma.sync.aligned.m16n8k16.row.col.f32.f16.f16.f32{%f14633,  %f14634,  %f14635,  %f14636},{%r17999,  %r18000,  %r17997,  %r17998},{%r17999,  %r18000},{%f14609, %f14610, %f14611, %f14612};

	// end inline asm
	// begin inline asm
	mma.sync.aligned.m16n8k16.row.col.f32.f16.f16.f32{%f14641,  %f14642,  %f14643,  %f14644},{%r17999,  %r18000,  %r17997,  %r17998},{%r17999,  %r18000},{%f14617, %f14618, %f14619, %f14620};

	// end inline asm
	// begin inline asm
	mma.sync.aligned.m16n8k16.row.col.f32.f16.f16.f32{%f14649,  %f14650,  %f14651,  %f14652},{%r17999,  %r18000,  %r17997,  %r17998},{%r17999,  %r18000},{%f14625, %f14626, %f14627, %f14628};

	// end inline asm
	// begin inline asm
	mma.sync.aligned.m16n8k16.row.col.f32.f16.f16.f32{%f14657,  %f14658,  %f14659,  %f14660},{%r17999,  %r18000,  %r17997,  %r17998},{%r17999,  %r18000},{%f14633, %f14634, %f14635, %f14636};

	// end inline asm
	// begin inline asm
	mma.sync.aligned.m16n8k16.row.col.f32.f16.f16.f32{%f14665,  %f14666,  %f14667,  %f14668},{%r17999,  %r18000,  %r17997,  %r17998},{%r17999,  %r18000},{%f14641, %f14642, %f14643, %f14644};

	// end inline asm
	// begin inline asm
	mma.sync.aligned.m16n8k16.row.col.f32.f16.f16.f32{%f14673,  %f14674,  %f14675,  %f14676},{%r17999,  %r18000,  %r17997,  %r17998},{%r17999,  %r18000},{%f14649, %f14650, %f14651, %f14652};

	// end inline asm
	// begin inline asm
	mma.sync.aligned.m16n8k16.row.col.f32.f16.f16.f32{%f14681,  %f14682,  %f14683,  %f14684},{%r17999,  %r18000,  %r17997,  %r17998},{%r17999,  %r18000},{%f14657, %f14658, %f14659, %f14660};

	// end inline asm
	// begin inline asm
	mma.sync.aligned.m16n8k16.row.col.f32.f16.f16.f32{%f14689,  %f14690,  %f14691,  %f14692},{%r17999,  %r18000,  %r17997,  %r17998},{%r17999,  %r18000},{%f14665, %f14666, %f14667, %f14668};

	// end inline asm
	// begin inline asm
	mma.sync.aligned.m16n8k16.row.col.f32.f16.f16.f32{%f14697,  %f14698,  %f14699,  %f14700},{%r17999,  %r18000,  %r17997,  %r17998},{%r17999,  %r18000},{%f14673, %f14674, %f14675, %f14676};

	// end inline asm
	// begin inline asm
	mma.sync.aligned.m16n8k16.row.col.f32.f16.f16.f32{%f14705,  %f14706,  %f14707,  %f14708},{%r17999,  %r18000,  %r17997,  %r17998},{%r17999,  %r18000},{%f14681, %f14682, %f14683, %f14684};

	// end inline asm
	// begin inline asm
	mma.sync.aligned.m16n8k16.row.col.f32.f16.f16.f32{%f14713,  %f14714,  %f14715,  %f14716},{%r17999,  %r18000,  %r17997,  %r17998},{%r17999,  %r18000},{%f14689, %f14690, %f14691, %f14692};

	// end inline asm
	// begin inline asm
	mma.sync.aligned.m16n8k16.row.col.f32.f16.f16.f32{%f14721,  %f14722,  %f14723,  %f14724},{%r17999,  %r18000,  %r17997,  %r17998},{%r17999,  %r18000},{%f14697, %f14698, %f14699, %f14700};

	// end inline asm
	// begin inline asm
	mma.sync.aligned.m16n8k16.row.col.f32.f16.f16.f32{%f14729,  %f14730,  %f14731,  %f14732},{%r17999,  %r18000,  %r17997,  %r17998},{%r17999,  %r18000},{%f14705, %f14706, %f14707, %f14708};

	// end inline asm
	// begin inline asm
	mma.sync.aligned.m16n8k16.row.col.f32.f16.f16.f32{%f14737,  %f14738,  %f14739,  %f14740},{%r17999,  %r18000,  %r17997,  %r17998},{%r17999,  %r18000},{%f14713, %f14714, %f14715, %f14716};

	// end inline asm
	// begin inline asm
	mma.sync.aligned.m16n8k16.row.col.f32.f16.f16.f32{%f14745,  %f14746,  %f14747,  %f14748},{%r17999,  %r18000,  %r17997,  %r17998},{%r17999,  %r18000},{%f14721, %f14722, %f14723, %f14724};

	// end inline asm
	// begin inline asm
	mma.sync.aligned.m16n8k16.row.col.f32.f16.f16.f32{%f14753,  %f14754,  %f14755,  %f14756},{%r17999,  %r18000,  %r17997,  %r17998},{%r17999,  %r18000},{%f14729, %f14730, %f14731, %f14732};

	// end inline asm
	// begin inline asm
	mma.sync.aligned.m16n8k16.row.col.f32.f16.f16.f32{%f14761,  %f14762,  %f14763,  %f14764},{%r17999,  %r18000,  %r17997,  %r17998},{%r17999,  %r18000},{%f14737, %f14738, %f14739, %f14740};

	// end inline asm
	// begin inline asm
	mma.sync.aligned.m16n8k16.row.col.f32.f16.f16.f32{%f14769,  %f14770,  %f14771,  %f14772},{%r17999,  %r18000,  %r17997,  %r17998},{%r17999,  %r18000},{%f14745, %f14746, %f14747, %f14748};

	// end inline asm
	// begin inline asm
	mma.sync.aligned.m16n8k16.row.col.f32.f16.f16.f32{%f14777,  %f14778,  %f14779,  %f14780},{%r17999,  %r18000,  %r17997,  %r17998},{%r17999,  %r18000},{%f14753, %f14754, %f14755, %f14756};

	// end inline asm
	// begin inline asm
	mma.sync.aligned.m16n8k16.row.col.f32.f16.f16.f32{%f14785,  %f14786,  %f14787,  %f14788},{%r17999,  %r18000,  %r17997,  %r17998},{%r17999,  %r18000},{%f14761, %f14762, %f14763, %f14764};

	// end inline asm
	// begin inline asm
	mma.sync.aligned.m16n8k16.row.col.f32.f16.f16.f32{%f14793,  %f14794,  %f14795,  %f14796},{%r17999,  %r18000,  %r17997,  %r17998},{%r17999,  %r18000},{%f14769, %f14770, %f14771, %f14772};

	// end inline asm
	// begin inline asm
	mma.sync.aligned.m16n8k16.row.col.f32.f16.f16.f32{%f14801,  %f14802,  %f14803,  %f14804},{%r17999,  %r18000,  %r17997,  %r17998},{%r17999,  %r18000},{%f14777, %f14778, %f14779, %f14780};

	// end inline asm
	// begin inline asm
	mma.sync.aligned.m16n8k16.row.col.f32.f16.f16.f32{%f14809,  %f14810,  %f14811,  %f14812},{%r17999,  %r18000,  %r17997,  %r17998},{%r17999,  %r18000},{%f14785, %f14786, %f14787, %f14788};

	// end inline asm
	// begin inline asm
	mma.sync.aligned.m16n8k16.row.col.f32.f16.f16.f32{%f14817,  %f14818,  %f14819,  %f14820},{%r17999,  %r18000,  %r17997,  %r17998},{%r17999,  %r18000},{%f14793, %f14794, %f14795, %f14796};

	// end inline asm
	// begin inline asm
	mma.sync.aligned.m16n8k16.row.col.f32.f16.f16.f32{%f14825,  %f14826,  %f14827,  %f14828},{%r17999,  %r18000,  %r17997,  %r17998},{%r17999,  %r18000},{%f14801, %f14802, %f14803, %f14804};

	// end inline asm
	// begin inline asm
	mma.sync.aligned.m16n8k16.row.col.f32.f16.f16.f32{%f14833,  %f14834,  %f14835,  %f14836},{%r17999,  %r18000,  %r17997,  %r17998},{%r17999,  %r18000},{%f14809, %f14810, %f14811, %f14812};

	// end inline asm
	// begin inline asm
	mma.sync.aligned.m16n8k16.row.col.f32.f16.f16.f32{%f14841,  %f14842,  %f14843,  %f14844},{%r17999,  %r18000,  %r17997,  %r17998},{%r17999,  %r18000},{%f14817, %f14818, %f14819, %f14820};

	// end inline asm
	// begin inline asm
	mma.sync.aligned.m16n8k16.row.col.f32.f16.f16.f32{%f14849,  %f14850,  %f14851,  %f14852},{%r17999,  %r18000,  %r17997,  %r17998},{%r17999,  %r18000},{%f14825, %f14826, %f14827, %f14828};

	// end inline asm
	// begin inline asm
	mma.sync.aligned.m16n8k16.row.col.f32.f16.f16.f32{%f14857,  %f14858,  %f14859,  %f14860},{%r17999,  %r18000,  %r17997,  %r17998},{%r17999,  %r18000},{%f14833, %f14834, %f14835, %f14836};

	// end inline asm
	// begin inline asm
	mma.sync.aligned.m16n8k16.row.col.f32.f16.f16.f32{%f14865,  %f14866,  %f14867,  %f14868},{%r17999,  %r18000,  %r17997,  %r17998},{%r17999,  %r18000},{%f14841, %f14842, %f14843, %f14844};

	// end inline asm
	// begin inline asm
	mma.sync.aligned.m16n8k16.row.col.f32.f16.f16.f32{%f14873,  %f14874,  %f14875,  %f14876},{%r17999,  %r18000,  %r17997,  %r17998},{%r17999,  %r18000},{%f14849, %f14850, %f14851, %f14852};

	// end inline asm
	// begin inline asm
	mma.sync.aligned.m16n8k16.row.col.f32.f16.f16.f32{%f14881,  %f14882,  %f14883,  %f14884},{%r17999,  %r18000,  %r17997,  %r17998},{%r17999,  %r18000},{%f14857, %f14858, %f14859, %f14860};

	// end inline asm
	// begin inline asm
	mma.sync.aligned.m16n8k16.row.col.f32.f16.f16.f32{%f14889,  %f14890,  %f14891,  %f14892},{%r17999,  %r18000,  %r17997,  %r17998},{%r17999,  %r18000},{%f14865, %f14866, %f14867, %f14868};

	// end inline asm
	// begin inline asm
	mma.sync.aligned.m16n8k16.row.col.f32.f16.f16.f32{%f14897,  %f14898,  %f14899,  %f14900},{%r17999,  %r18000,  %r17997,  %r17998},{%r17999,  %r18000},{%f14873, %f14874, %f14875, %f14876};

	// end inline asm
	// begin inline asm
	mma.sync.aligned.m16n8k16.row.col.f32.f16.f16.f32{%f14905,  %f14906,  %f14907,  %f14908},{%r17999,  %r18000,  %r17997,  %r17998},{%r17999,  %r18000},{%f14881, %f14882, %f14883, %f14884};

	// end inline asm
	// begin inline asm
	mma.sync.aligned.m16n8k16.row.col.f32.f16.f16.f32{%f14913,  %f14914,  %f14915,  %f14916},{%r17999,  %r18000,  %r17997,  %r17998},{%r17999,  %r18000},{%f14889, %f14890, %f14891, %f14892};

	// end inline asm
	// begin inline asm
	mma.sync.aligned.m16n8k16.row.col.f32.f16.f16.f32{%f14921,  %f14922,  %f14923,  %f14924},{%r17999,  %r18000,  %r17997,  %r17998},{%r17999,  %r18000},{%f14897, %f14898, %f14899, %f14900};

	// end inline asm
	// begin inline asm
	mma.sync.aligned.m16n8k16.row.col.f32.f16.f16.f32{%f14929,  %f14930,  %f14931,  %f14932},{%r17999,  %r18000,  %r17997,  %r17998},{%r17999,  %r18000},{%f14905, %f14906, %f14907, %f14908};

	// end inline asm
	// begin inline asm
	mma.sync.aligned.m16n8k16.row.col.f32.f16.f16.f32{%f14937,  %f14938,  %f14939,  %f14940},{%r17999,  %r18000,  %r17997,  %r17998},{%r17999,  %r18000},{%f14913, %f14914, %f14915, %f14916};

	// end inline asm
	// begin inline asm
	mma.sync.aligned.m16n8k16.row.col.f32.f16.f16.f32{%f14945,  %f14946,  %f14947,  %f14948},{%r17999,  %r18000,  %r17997,  %r17998},{%r17999,  %r18000},{%f14921, %f14922, %f14923, %f14924};

	// end inline asm
	// begin inline asm
	mma.sync.aligned.m16n8k16.row.col.f32.f16.f16.f32{%f14953,  %f14954,  %f14955,  %f14956},{%r17999,  %r18000,  %r17997,  %r17998},{%r17999,  %r18000},{%f14929, %f14930, %f14931, %f14932};

	// end inline asm
	// begin inline asm
	mma.sync.aligned.m16n8k16.row.col.f32.f16.f16.f32{%f14961,  %f14962,  %f14963,  %f14964},{%r17999,  %r18000,  %r17997,  %r17998},{%r17999,  %r18000},{%f14937, %f14938, %f14939, %f14940};

	// end inline asm
	// begin inline asm
	mma.sync.aligned.m16n8k16.row.col.f32.f16.f16.f32{%f14969,  %f14970,  %f14971,  %f14972},{%r17999,  %r18000,  %r17997,  %r17998},{%r17999,  %r18000},{%f14945, %f14946, %f14947, %f14948};

	// end inline asm
	// begin inline asm
	mma.sync.aligned.m16n8k16.row.col.f32.f16.f16.f32{%f14977,  %f14978,  %f14979,  %f14980},{%r17999,  %r18000,  %r17997,  %r17998},{%r17999,  %r18000},{%f14953, %f14954, %f14955, %f14956};

	// end inline asm
	// begin inline asm
	mma.sync.aligned.m16n8k16.row.col.f32.f16.f16.f32{%f14985,  %f14986,  %f14987,  %f14988},{%r17999,  %r18000,  %r17997,  %r17998},{%r17999,  %r18000},{%f14961, %f14962, %f14963, %f14964};

	// end inline asm
	// begin inline asm
	mma.sync.aligned.m16n8k16.row.col.f32.f16.f16.f32{%f14993,  %f14994,  %f14995,  %f14996},{%r17999,  %r18000,  %r17997,  %r17998},{%r17999,  %r18000},{%f14969, %f14970, %f14971, %f14972};

	// end inline asm
	// begin inline asm
	mma.sync.aligned.m16n8k16.row.col.f32.f16.f16.f32{%f15001,  %f15002,  %f15003,  %f15004},{%r17999,  %r18000,  %r17997,  %r17998},{%r17999,  %r18000},{%f14977, %f14978, %f14979, %f14980};

	// end inline asm
	// begin inline asm
	mma.sync.aligned.m16n8k16.row.col.f32.f16.f16.f32{%f15009,  %f15010,  %f15011,  %f15012},{%r17999,  %r18000,  %r17997,  %r17998},{%r17999,  %r18000},{%f14985, %f14986, %f14987, %f14988};

	// end inline asm
	// begin inline asm
	mma.sync.aligned.m16n8k16.row.col.f32.f16.f16.f32{%f15017,  %f15018,  %f15019,  %f15020},{%r17999,  %r18000,  %r17997,  %r17998},{%r17999,  %r18000},{%f14993, %f14994, %f14995, %f14996};

	// end inline asm
	// begin inline asm
	mma.sync.aligned.m16n8k16.row.col.f32.f16.f16.f32{%f15025,  %f15026,  %f15027,  %f15028},{%r17999,  %r18000,  %r17997,  %r17998},{%r17999,  %r18000},{%f15001, %f15002, %f15003, %f15004};

	// end inline asm
	// begin inline asm
	mma.sync.aligned.m16n8k16.row.col.f32.f16.f16.f32{%f15033,  %f15034,  %f15035,  %f15036},{%r17999,  %r18000,  %r17997,  %r17998},{%r17999,  %r18000},{%f15009, %f15010, %f15011, %f15012};

	// end inline asm
	// begin inline asm
	mma.sync.aligned.m16n8k16.row.col.f32.f16.f16.f32{%f15041,  %f15042,  %f15043,  %f15044},{%r17999,  %r18000,  %r17997,  %r17998},{%r17999,  %r18000},{%f15017, %f15018, %f15019, %f15020};

	// end inline asm
	// begin inline asm
	mma.sync.aligned.m16n8k16.row.col.f32.f16.f16.f32{%f15049,  %f15050,  %f15051,  %f15052},{%r17999,  %r18000,  %r17997,  %r17998},{%r17999,  %r18000},{%f15025, %f15026, %f15027, %f15028};

	// end inline asm
	// begin inline asm
	mma.sync.aligned.m16n8k16.row.col.f32.f16.f16.f32{%f15057,  %f15058,  %f15059,  %f15060},{%r17999,  %r18000,  %r17997,  %r17998},{%r17999,  %r18000},{%f15033, %f15034, %f15035, %f15036};

	// end inline asm
	// begin inline asm
	mma.sync.aligned.m16n8k16.row.col.f32.f16.f16.f32{%f15065,  %f15066,  %f15067,  %f15068},{%r17999,  %r18000,  %r17997,  %r17998},{%r17999,  %r18000},{%f15041, %f15042, %f15043, %f15044};

	// end inline asm
	// begin inline asm
	mma.sync.aligned.m16n8k16.row.col.f32.f16.f16.f32{%f15073,  %f15074,  %f15075,  %f15076},{%r17999,  %r18000,  %r17997,  %r17998},{%r17999,  %r18000},{%f15049, %f15050, %f15051, %f15052};

	// end inline asm
	// begin inline asm
	mma.sync.aligned.m16n8k16.row.col.f32.f16.f16.f32{%f15081,  %f15082,  %f15083,  %f15084},{%r17999,  %r18000,  %r17997,  %r17998},{%r17999,  %r18000},{%f15057, %f15058, %f15059, %f15060};

	// end inline asm
	// begin inline asm
	mma.sync.aligned.m16n8k16.row.col.f32.f16.f16.f32{%f15089,  %f15090,  %f15091,  %f15092},{%r17999,  %r18000,  %r17997,  %r17998},{%r17999,  %r18000},{%f15065, %f15066, %f15067, %f15068};

	// end inline asm
	// begin inline asm
	mma.sync.aligned.m16n8k16.row.col.f32.f16.f16.f32{%f15097,  %f15098,  %f15099,  %f15100},{%r17999,  %r18000,  %r17997,  %r17998},{%r17999,  %r18000},{%f15073, %f15074, %f15075, %f15076};

	// end inline asm
	// begin inline asm
	mma.sync.aligned.m16n8k16.row.col.f32.f16.f16.f32{%f15105,  %f15106,  %f15107,  %f15108},{%r17999,  %r18000,  %r17997,  %r17998},{%r17999,  %r18000},{%f15081, %f15082, %f15083, %f15084};

	// end inline asm
	// begin inline asm
	mma.sync.aligned.m16n8k16.row.col.f32.f16.f16.f32{%f15113,  %f15114,  %f15115,  %f15116},{%r17999,  %r18000,  %r17997,  %r17998},{%r17999,  %r18000},{%f15089, %f15090, %f15091, %f15092};

	// end inline asm
	// begin inline asm
	mma.sync.aligned.m16n8k16.row.col.f32.f16.f16.f32{%f15121,  %f15122,  %f15123,  %f15124},{%r17999,  %r18000,  %r17997,  %r17998},{%r17999,  %r18000},{%f15097, %f15098, %f15099, %f15100};

	// end inline asm
	// begin inline asm
	mma.sync.aligned.m16n8k16.row.col.f32.f16.f16.f32{%f15129,  %f15130,  %f15131,  %f15132},{%r17999,  %r18000,  %r17997,  %r17998},{%r17999,  %r18000},{%f15105, %f15106, %f15107, %f15108};

	// end inline asm
	// begin inline asm
	mma.sync.aligned.m16n8k16.row.col.f32.f16.f16.f32{%f15137,  %f15138,  %f15139,  %f15140},{%r17999,  %r18000,  %r17997,  %r17998},{%r17999,  %r18000},{%f15113, %f15114, %f15115, %f15116};

	// end inline asm
	// begin inline asm
	mma.sync.aligned.m16n8k16.row.col.f32.f16.f16.f32{%f15145,  %f15146,  %f15147,  %f15148},{%r17999,  %r18000,  %r17997,  %r17998},{%r17999,  %r18000},{%f15121, %f15122, %f15123, %f15124};

	// end inline asm
	// begin inline asm
	mma.sync.aligned.m16n8k16.row.col.f32.f16.f16.f32{%f15153,  %f15154,  %f15155,  %f15156},{%r17999,  %r18000,  %r17997,  %r17998},{%r17999,  %r18000},{%f15129, %f15130, %f15131, %f15132};

	// end inline asm
	// begin inline asm
	mma.sync.aligned.m16n8k16.row.col.f32.f16.f16.f32{%f15161,  %f15162,  %f15163,  %f15164},{%r17999,  %r18000,  %r17997,  %r17998},{%r17999,  %r18000},{%f15137, %f15138, %f15139, %f15140};

	// end inline asm
	// begin inline asm
	mma.sync.aligned.m16n8k16.row.col.f32.f16.f16.f32{%f15169,  %f15170,  %f15171,  %f15172},{%r17999,  %r18000,  %r17997,  %r17998},{%r17999,  %r18000},{%f15145, %f15146, %f15147, %f15148};

	// end inline asm
	// begin inline asm
	mma.sync.aligned.m16n8k16.row.col.f32.f16.f16.f32{%f15177,  %f15178,  %f15179,  %f15180},{%r17999,  %r18000,  %r17997,  %r17998},{%r17999,  %r18000},{%f15153, %f15154, %f15155, %f15156};

	// end inline asm
	// begin inline asm
	mma.sync.aligned.m16n8k16.row.col.f32.f16.f16.f32{%f15185,  %f15186,  %f15187,  %f15188},{%r17999,  %r18000,  %r17997,  %r17998},{%r17999,  %r18000},{%f15161, %f15162, %f15163, %f15164};

	// end inline asm
	// begin inline asm
	mma.sync.aligned.m16n8k16.row.col.f32.f16.f16.f32{%f15193,  %f15194,  %f15195,  %f15196},{%r17999,  %r18000,  %r17997,  %r17998},{%r17999,  %r18000},{%f15169, %f15170, %f15171, %f15172};

	// end inline asm
	// begin inline asm
	mma.sync.aligned.m16n8k16.row.col.f32.f16.f16.f32{%f15201,  %f15202,  %f15203,  %f15204},{%r17999,  %r18000,  %r17997,  %r17998},{%r17999,  %r18000},{%f15177, %f15178, %f15179, %f15180};

	// end inline asm
	// begin inline asm
	mma.sync.aligned.m16n8k16.row.col.f32.f16.f16.f32{%f15209,  %f15210,  %f15211,  %f15212},{%r17999,  %r18000,  %r17997,  %r17998},{%r17999,  %r18000},{%f15185, %f15186, %f15187, %f15188};

	// end inline asm
	// begin inline asm
	mma.sync.aligned.m16n8k16.row.col.f32.f16.f16.f32{%f15217,  %f15218,  %f15219,  %f15220},{%r17999,  %r18000,  %r17997,  %r17998},{%r17999,  %r18000},{%f15193, %f15194, %f15195, %f15196};

	// end inline asm
	// begin inline asm
	mma.sync.aligned.m16n8k16.row.col.f32.f16.f16.f32{%f15225,  %f15226,  %f15227,  %f15228},{%r17999,  %r18000,  %r17997,  %r17998},{%r17999,  %r18000},{%f15201, %f15202, %f15203, %f15204};

	// end inline asm
	// begin inline asm
	mma.sync.aligned.m16n8k16.row.col.f32.f16.f16.f32{%f15233,  %f15234,  %f15235,  %f15236},{%r17999,  %r18000,  %r17997,  %r17998},{%r17999,  %r18000},{%f15209, %f15210, %f15211, %f15212};

	// end inline asm
	// begin inline asm
	mma.sync.aligned.m16n8k16.row.col.f32.f16.f16.f32{%f15241,  %f15242,  %f15243,  %f15244},{%r17999,  %r18000,  %r17997,  %r17998},{%r17999,  %r18000},{%f15217, %f15218, %f15219, %f15220};

	// end inline asm
	// begin inline asm
	mma.sync.aligned.m16n8k16.row.col.f32.f16.f16.f32{%f15249,  %f15250,  %f15251,  %f15252},{%r17999,  %r18000,  %r17997,  %r17998},{%r17999,  %r18000},{%f15225, %f15226, %f15227, %f15228};

	// end inline asm
	// begin inline asm
	mma.sync.aligned.m16n8k16.row.col.f32.f16.f16.f32{%f15257,  %f15258,  %f15259,  %f15260},{%r17999,  %r18000,  %r17997,  %r17998},{%r17999,  %r18000},{%f15233, %f15234, %f15235, %f15236};

	// end inline asm
	// begin inline asm
	mma.sync.aligned.m16n8k16.row.col.f32.f16.f16.f32{%f15265,  %f15266,  %f15267,  %f15268},{%r17999,  %r18000,  %r17997,  %r17998},{%r17999,  %r18000},{%f15241, %f15242, %f15243, %f15244};

	// end inline asm
	// begin inline asm
	mma.sync.aligned.m16n8k16.row.col.f32.f16.f16.f32{%f15273,  %f15274,  %f15275,  %f15276},{%r17999,  %r18000,  %r17997,  %r17998},{%r17999,  %r18000},{%f15249, %f15250, %f15251, %f15252};

	// end inline asm
	// begin inline asm
	mma.sync.aligned.m16n8k16.row.col.f32.f16.f16.f32{%f15281,  %f15282,  %f15283,  %f15284},{%r17999,  %r18000,  %r17997,  %r17998},{%r17999,  %r18000},{%f15257, %f15258, %f15259, %f15260};

	// end inline asm
	// begin inline asm
	mma.sync.aligned.m16n8k16.row.col.f32.f16.f16.f32{%f15289,  %f15290,  %f15291,  %f15292},{%r17999,  %r18000,  %r17997,  %r17998},{%r17999,  %r18000},{%f15265, %f15266, %f15267, %f15268};

	// end inline asm
	// begin inline asm
	mma.sync.aligned.m16n8k16.row.col.f32.f16.f16.f32{%f15297,  %f15298,  %f15299,  %f15300},{%r17999,  %r18000,  %r17997,  %r17998},{%r17999,  %r18000},{%f15273, %f15274, %f15275, %f15276};

	// end inline asm
	// begin inline asm
	mma.sync.aligned.m16n8k16.row.col.f32.f16.f16.f32{%f15305,  %f15306,  %f15307,  %f15308},{%r17999,  %r18000,  %r17997,  %r17998},{%r17999,  %r18000},{%f15281, %f15282, %f15283, %f15284};

	// end inline asm
	// begin inline asm
	mma.sync.aligned.m16n8k16.row.col.f32.f16.f16.f32{%f15313,  %f15314,  %f15315,  %f15316},{%r17999,  %r18000,  %r17997,  %r17998},{%r17999,  %r18000},{%f15289, %f15290, %f15291, %f15292};

	// end inline asm
	// begin inline asm
	mma.sync.aligned.m16n8k16.row.col.f32.f16.f16.f32{%f15321,  %f15322,  %f15323,  %f15324},{%r17999,  %r18000,  %r17997,  %r17998},{%r17999,  %r18000},{%f15297, %f15298, %f15299, %f15300};

	// end inline asm
	// begin inline asm
	mma.sync.aligned.m16n8k16.row.col.f32.f16.f16.f32{%f15329,  %f15330,  %f15331,  %f15332},{%r17999,  %r18000,  %r17997,  %r17998},{%r17999,  %r18000},{%f15305, %f15306, %f15307, %f15308};

	// end inline asm
	// begin inline asm
	mma.sync.aligned.m16n8k16.row.col.f32.f16.f16.f32{%f15337,  %f15338,  %f15339,  %f15340},{%r17999,  %r18000,  %r17997,  %r17998},{%r17999,  %r18000},{%f15313, %f15314, %f15315, %f15316};

	// end inline asm
	// begin inline asm
	mma.sync.aligned.m16n8k16.row.col.f32.f16.f16.f32{%f15345,  %f15346,  %f15347,  %f15348},{%r17999,  %r18000,  %r17997,  %r17998},{%r17999,  %r18000},{%f15321, %f15322, %f15323, %f15324};

	// end inline asm
	// begin inline asm
	mma.sync.aligned.m16n8k16.row.col.f32.f16.f16.f32{%f15353,  %f15354,  %f15355,  %f15356},{%r17999,  %r18000,  %r17997,  %r17998},{%r17999,  %r18000},{%f15329, %f15330, %f15331, %f15332};

	// end inline asm
	// begin inline asm
	mma.sync.aligned.m16n8k16.row.col.f32.f16.f16.f32{%f15361,  %f15362,  %f15363,  %f15364},{%r17999,  %r18000,  %r17997,  %r17998},{%r17999,  %r18000},{%f15337, %f15338, %f15339, %f15340};

	// end inline asm
	// begin inline asm
	mma.sync.aligned.m16n8k16.row.col.f32.f16.f16.f32{%f15369,  %f15370,  %f15371,  %f15372},{%r17999,  %r18000,  %r17997,  %r17998},{%r17999,  %r18000},{%f15345, %f15346, %f15347, %f15348};

	// end inline asm
	// begin inline asm
	mma.sync.aligned.m16n8k16.row.col.f32.f16.f16.f32{%f15377,  %f15378,  %f15379,  %f15380},{%r17999,  %r18000,  %r17997,  %r17998},{%r17999,  %r18000},{%f15353, %f15354, %f15355, %f15356};

	// end inline asm
	// begin inline asm
	mma.sync.aligned.m16n8k16.row.col.f32.f16.f16.f32{%f15385,  %f15386,  %f15387,  %f15388},{%r17999,  %r18000,  %r17997,  %r17998},{%r17999,  %r18000},{%f15361, %f15362, %f15363, %f15364};

	// end inline asm
	// begin inline asm
	mma.sync.aligned.m16n8k16.row.col.f32.f16.f16.f32{%f15393,  %f15394,  %f15395,  %f15396},{%r17999,  %r18000,  %r17997,  %r17998},{%r17999,  %r18000},{%f15369, %f15370, %f15371, %f15372};

	// end inline asm
	// begin inline asm
	mma.sync.aligned.m16n8k16.row.col.f32.f16.f16.f32{%f15401,  %f15402,  %f15403,  %f15404},{%r17999,  %r18000,  %r17997,  %r17998},{%r17999,  %r18000},{%f15377, %f15378, %f15379, %f15380};

	// end inline asm
	// begin inline asm
	mma.sync.aligned.m16n8k16.row.col.f32.f16.f16.f32{%f15409,  %f15410,  %f15411,  %f15412},{%r17999,  %r18000,  %r17997,  %r17998},{%r17999,  %r18000},{%f15385, %f15386, %f15387, %f15388};

	// end inline asm
	// begin inline asm
	mma.sync.aligned.m16n8k16.row.col.f32.f16.f16.f32{%f15417,  %f15418,  %f15419,  %f15420},{%r17999,  %r18000,  %r17997,  %r17998},{%r17999,  %r18000},{%f15393, %f15394, %f15395, %f15396};

	// end inline asm
	// begin inline asm
	mma.sync.aligned.m16n8k16.row.col.f32.f16.f16.f32{%f15425,  %f15426,  %f15427,  %f15428},{%r17999,  %r18000,  %r17997,  %r17998},{%r17999,  %r18000},{%f15401, %f15402, %f15403, %f15404};

	// end inline asm
	// begin inline asm
	mma.sync.aligned.m16n8k16.row.col.f32.f16.f16.f32{%f15433,  %f15434,  %f15435,  %f15436},{%r17999,  %r18000,  %r17997,  %r17998},{%r17999,  %r18000},{%f15409, %f15410, %f15411, %f15412};

	// end inline asm
	// begin inline asm
	mma.sync.aligned.m16n8k16.row.col.f32.f16.f16.f32{%f15441,  %f15442,  %f15443,  %f15444},{%r17999,  %r18000,  %r17997,  %r17998},{%r17999,  %r18000},{%f15417, %f15418, %f15419, %f15420};

	// end inline asm
	// begin inline asm
	mma.sync.aligned.m16n8k16.row.col.f32.f16.f16.f32{%f15449,  %f15450,  %f15451,  %f15452},{%r17999,  %r18000,  %r17997,  %r17998},{%r17999,  %r18000},{%f15425, %f15426, %f15427, %f15428};

	// end inline asm
	// begin inline asm
	mma.sync.aligned.m16n8k16.row.col.f32.f16.f16.f32{%f15457,  %f15458,  %f15459,  %f15460},{%r17999,  %r18000,  %r17997,  %r17998},{%r17999,  %r18000},{%f15433, %f15434, %f15435, %f15436};

	// end inline asm
	// begin inline asm
	mma.sync.aligned.m16n8k16.row.col.f32.f16.f16.f32{%f15465,  %f15466,  %f15467,  %f15468},{%r17999,  %r18000,  %r17997,  %r17998},{%r17999,  %r18000},{%f15441, %f15442, %f15443, %f15444};

	// end inline asm
	// begin inline asm
	mma.sync.aligned.m16n8k16.row.col.f32.f16.f16.f32{%f15473,  %f15474,  %f15475,  %f15476},{%r17999,  %r18000,  %r17997,  %r17998},{%r17999,  %r18000},{%f15449, %f15450, %f15451, %f15452};

	// end inline asm
	// begin inline asm
	mma.sync.aligned.m16n8k16.row.col.f32.f16.f16.f32{%f15481,  %f15482,  %f15483,  %f15484},{%r17999,  %r18000,  %r17997,  %r17998},{%r17999,  %r18000},{%f15457, %f15458, %f15459, %f15460};

	// end inline asm
	// begin inline asm
	mma.sync.aligned.m16n8k16.row.col.f32.f16.f16.f32{%f15489,  %f15490,  %f15491,  %f15492},{%r17999,  %r18000,  %r17997,  %r17998},{%r17999,  %r18000},{%f15465, %f15466, %f15467, %f15468};

	// end inline asm
	// begin inline asm
	mma.sync.aligned.m16n8k16.row.col.f32.f16.f16.f32{%f15497,  %f15498,  %f15499,  %f15500},{%r17999,  %r18000,  %r17997,  %r17998},{%r17999,  %r18000},{%f15473, %f15474, %f15475, %f15476};

	// end inline asm
	// begin inline asm
	mma.sync.aligned.m16n8k16.row.col.f32.f16.f16.f32{%f15505,  %f15506,  %f15507,  %f15508},{%r17999,  %r18000,  %r17997,  %r17998},{%r17999,  %r18000},{%f15481, %f15482, %f15483, %f15484};

	// end inline asm
	// begin inline asm
	mma.sync.aligned.m16n8k16.row.col.f32.f16.f16.f32{%f15513,  %f15514,  %f15515,  %f15516},{%r17999,  %r18000,  %r17997,  %r17998},{%r17999,  %r18000},{%f15489, %f15490, %f15491, %f15492};

	// end inline asm
	// begin inline asm
	mma.sync.aligned.m16n8k16.row.col.f32.f16.f16.f32{%f15521,  %f15522,  %f15523,  %f15524},{%r17999,  %r18000,  %r17997,  %r17998},{%r17999,  %r18000},{%f15497, %f15498, %f15499, %f15500};

	// end inline asm
	// begin inline asm
	mma.sync.aligned.m16n8k16.row.col.f32.f16.f16.f32{%f15529,  %f15530,  %f15531,  %f15532},{%r17999,  %r18000,  %r17997,  %r17998},{%r17999,  %r18000},{%f15505, %f15506, %f15507, %f15508};

	// end inline asm
	// begin inline asm
	mma.sync.aligned.m16n8k16.row.col.f32.f16.f16.f32{%f15537,  %f15538,  %f15539,  %f15540},{%r17999,  %r18000,  %r17997,  %r17998},{%r17999,  %r18000},{%f15513, %f15514, %f15515, %f15516};

	// end inline asm
	// begin inline asm
	mma.sync.aligned.m16n8k16.row.col.f32.f16.f16.f32{%f15545,  %f15546,  %f15547,  %f15548},{%r17999,  %r18000,  %r17997,  %r17998},{%r17999,  %r18000},{%f15521, %f15522, %f15523, %f15524};

	// end inline asm
	// begin inline asm
	mma.sync.aligned.m16n8k16.row.col.f32.f16.f16.f32{%f15553,  %f15554,  %f15555,  %f15556},{%r17999,  %r18000,  %r17997,  %r17998},{%r17999,  %r18000},{%f15529, %f15530, %f15531, %f15532};

	// end inline asm
	// begin inline asm
	mma.sync.aligned.m16n8k16.row.col.f32.f16.f16.f32{%f15561,  %f15562,  %f15563,  %f15564},{%r17999,  %r18000,  %r17997,  %r17998},{%r17999,  %r18000},{%f15537, %f15538, %f15539, %f15540};

	// end inline asm
	// begin inline asm
	mma.sync.aligned.m16n8k16.row.col.f32.f16.f16.f32{%f15569,  %f15570,  %f15571,  %f15572},{%r17999,  %r18000,  %r17997,  %r17998},{%r17999,  %r18000},{%f15545, %f15546, %f15547, %f15548};

	// end inline asm
	// begin inline asm
	mma.sync.aligned.m16n8k16.row.col.f32.f16.f16.f32{%f15577,  %f15578,  %f15579,  %f15580},{%r17999,  %r18000,  %r17997,  %r17998},{%r17999,  %r18000},{%f15553, %f15554, %f15555, %f15556};

	// end inline asm
	// begin inline asm
	mma.sync.aligned.m16n8k16.row.col.f32.f16.f16.f32{%f15585,  %f15586,  %f15587,  %f15588},{%r17999,  %r18000,  %r17997,  %r17998},{%r17999,  %r18000},{%f15561, %f15562, %f15563, %f15564};

	// end inline asm
	// begin inline asm
	mma.sync.aligned.m16n8k16.row.col.f32.f16.f16.f32{%f15593,  %f15594,  %f15595,  %f15596},{%r17999,  %r18000,  %r17997,  %r17998},{%r17999,  %r18000},{%f15569, %f15570, %f15571, %f15572};

	// end inline asm
	// begin inline asm
	mma.sync.aligned.m16n8k16.row.col.f32.f16.f16.f32{%f15601,  %f15602,  %f15603,  %f15604},{%r17999,  %r18000,  %r17997,  %r17998},{%r17999,  %r18000},{%f15577, %f15578, %f15579, %f15580};

	// end inline asm
	// begin inline asm
	mma.sync.aligned.m16n8k16.row.col.f32.f16.f16.f32{%f15609,  %f15610,  %f15611,  %f15612},{%r17999,  %r18000,  %r17997,  %r17998},{%r17999,  %r18000},{%f15585, %f15586, %f15587, %f15588};

	// end inline asm
	// begin inline asm
	mma.sync.aligned.m16n8k16.row.col.f32.f16.f16.f32{%f15617,  %f15618,  %f15619,  %f15620},{%r17999,  %r18000,  %r17997,  %r17998},{%r17999,  %r18000},{%f15593, %f15594, %f15595, %f15596};

	// end inline asm
	// begin inline asm
	mma.sync.aligned.m16n8k16.row.col.f32.f16.f16.f32{%f15625,  %f15626,  %f15627,  %f15628},{%r17999,  %r18000,  %r17997,  %r17998},{%r17999,  %r18000},{%f15601, %f15602, %f15603, %f15604};

	// end inline asm
	// begin inline asm
	mma.sync.aligned.m16n8k16.row.col.f32.f16.f16.f32{%f15633,  %f15634,  %f15635,  %f15636},{%r17999,  %r18000,  %r17997,  %r17998},{%r17999,  %r18000},{%f15609, %f15610, %f15611, %f15612};

	// end inline asm
	// begin inline asm
	mma.sync.aligned.m16n8k16.row.col.f32.f16.f16.f32{%f15641,  %f15642,  %f15643,  %f15644},{%r17999,  %r18000,  %r17997,  %r17998},{%r17999,  %r18000},{%f15617, %f15618, %f15619, %f15620};

	// end inline asm
	// begin inline asm
	mma.sync.aligned.m16n8k16.row.col.f32.f16.f16.f32{%f15649,  %f15650,  %f15651,  %f15652},{%r17999,  %r18000,  %r17997,  %r17998},{%r17999,  %r18000},{%f15625, %f15626, %f15627, %f15628};

	// end inline asm
	// begin inline asm
	mma.sync.aligned.m16n8k16.row.col.f32.f16.f16.f32{%f15657,  %f15658,  %f15659,  %f15660},{%r17999,  %r18000,  %r17997,  %r17998},{%r17999,  %r18000},{%f15633, %f15634, %f15635, %f15636};

	// end inline asm
	// begin inline asm
	mma.sync.aligned.m16n8k16.row.col.f32.f16.f16.f32{%f15665,  %f15666,  %f15667,  %f15668},{%r17999,  %r18000,  %r17997,  %r17998},{%r17999,  %r18000},{%f15641, %f15642, %f15643, %f15644};

	// end inline asm
	// begin inline asm
	mma.sync.aligned.m16n8k16.row.col.f32.f16.f16.f32{%f15673,  %f15674,  %f15675,  %f15676},{%r17999,  %r18000,  %r17997,  %r17998},{%r17999,  %r18000},{%f15649, %f15650, %f15651, %f15652};

	// end inline asm
	// begin inline asm
	mma.sync.aligned.m16n8k16.row.col.f32.f16.f16.f32{%f15681,  %f15682,  %f15683,  %f15684},{%r17999,  %r18000,  %r17997,  %r17998},{%r17999,  %r18000},{%f15657, %f15658, %f15659, %f15660};

	// end inline asm
	// begin inline asm
	mma.sync.aligned.m16n8k16.row.col.f32.f16.f16.f32{%f15689,  %f15690,  %f15691,  %f15692},{%r17999,  %r18000,  %r17997,  %r17998},{%r17999,  %r18000},{%f15665, %f15666, %f15667, %f15668};

	// end inline asm
	// begin inline asm
	mma.sync.aligned.m16n8k16.row.col.f32.f16.f16.f32{%f15697,  %f15698,  %f15699,  %f15700},{%r17999,  %r18000,  %r17997,  %r17998},{%r17999,  %r18000},{%f15673, %f15674, %f15675, %f15676};

	// end inline asm
	// begin inline asm
	mma.sync.aligned.m16n8k16.row.col.f32.f16.f16.f32{%f15705,  %f15706,  %f15707,  %f15708},{%r17999,  %r18000,  %r17997,  %r17998},{%r17999,  %r18000},{%f15681, %f15682, %f15683, %f15684};

	// end inline asm
	// begin inline asm
	mma.sync.aligned.m16n8k16.row.col.f32.f16.f16.f32{%f15713,  %f15714,  %f15715,  %f15716},{%r17999,  %r18000,  %r17997,  %r17998},{%r17999,  %r18000},{%f15689, %f15690, %f15691, %f15692};

	// end inline asm
	// begin inline asm
	mma.sync.aligned.m16n8k16.row.col.f32.f16.f16.f32{%f15721,  %f15722,  %f15723,  %f15724},{%r17999,  %r18000,  %r17997,  %r17998},{%r17999,  %r18000},{%f15697, %f15698, %f15699, %f15700};

	// end inline asm
	// begin inline asm
	mma.sync.aligned.m16n8k16.row.col.f32.f16.f16.f32{%f15729,  %f15730,  %f15731,  %f15732},{%r17999,  %r18000,  %r17997,  %r17998},{%r17999,  %r18000},{%f15705, %f15706, %f15707, %f15708};

	// end inline asm
	// begin inline asm
	mma.sync.aligned.m16n8k16.row.col.f32.f16.f16.f32{%f15737,  %f15738,  %f15739,  %f15740},{%r17999,  %r18000,  %r17997,  %r17998},{%r17999,  %r18000},{%f15713, %f15714, %f15715, %f15716};

	// end inline asm
	// begin inline asm
	mma.sync.aligned.m16n8k16.row.col.f32.f16.f16.f32{%f15745,  %f15746,  %f15747,  %f15748},{%r17999,  %r18000,  %r17997,  %r17998},{%r17999,  %r18000},{%f15721, %f15722, %f15723, %f15724};

	// end inline asm
	// begin inline asm
	mma.sync.aligned.m16n8k16.row.col.f32.f16.f16.f32{%f15753,  %f15754,  %f15755,  %f15756},{%r17999,  %r18000,  %r17997,  %r17998},{%r17999,  %r18000},{%f15729, %f15730, %f15731, %f15732};

	// end inline asm
	// begin inline asm
	mma.sync.aligned.m16n8k16.row.col.f32.f16.f16.f32{%f15761,  %f15762,  %f15763,  %f15764},{%r17999,  %r18000,  %r17997,  %r17998},{%r17999,  %r18000},{%f15737, %f15738, %f15739, %f15740};

	// end inline asm
	// begin inline asm
	mma.sync.aligned.m16n8k16.row.col.f32.f16.f16.f32{%f15769,  %f15770,  %f15771,  %f15772},{%r17999,  %r18000,  %r17997,  %r17998},{%r17999,  %r18000},{%f15745, %f15746, %f15747, %f15748};

	// end inline asm
	// begin inline asm
	mma.sync.aligned.m16n8k16.row.col.f32.f16.f16.f32{%f15777,  %f15778,  %f15779,  %f15780},{%r17999,  %r18000,  %r17997,  %r17998},{%r17999,  %r18000},{%f15753, %f15754, %f15755, %f15756};

	// end inline asm
	// begin inline asm
	mma.sync.aligned.m16n8k16.row.col.f32.f16.f16.f32{%f15785,  %f15786,  %f15787,  %f15788},{%r17999,  %r18000,  %r17997,  %r17998},{%r17999,  %r18000},{%f15761, %f15762, %f15763, %f15764};

	// end inline asm
	// begin inline asm
	mma.sync.aligned.m16n8k16.row.col.f32.f16.f16.f32{%f15793,  %f15794,  %f15795,  %f15796},{%r17999,  %r18000,  %r17997,  %r17998},{%r17999,  %r18000},{%f15769, %f15770, %f15771, %f15772};

	// end inline asm
	// begin inline asm
	mma.sync.aligned.m16n8k16.row.col.f32.f16.f16.f32{%f15801,  %f15802,  %f15803,  %f15804},{%r17999,  %r18000,  %r17997,  %r17998},{%r17999,  %r18000},{%f15777, %f15778, %f15779, %f15780};

	// end inline asm
	// begin inline asm
	mma.sync.aligned.m16n8k16.row.col.f32.f16.f16.f32{%f15809,  %f15810,  %f15811,  %f15812},{%r17999,  %r18000,  %r17997,  %r17998},{%r17999,  %r18000},{%f15785, %f15786, %f15787, %f15788};

	// end inline asm
	// begin inline asm
	mma.sync.aligned.m16n8k16.row.col.f32.f16.f16.f32{%f15817,  %f15818,  %f15819,  %f15820},{%r17999,  %r18000,  %r17997,  %r17998},{%r17999,  %r18000},{%f15793, %f15794, %f15795, %f15796};

	// end inline asm
	// begin inline asm
	mma.sync.aligned.m16n8k16.row.col.f32.f16.f16.f32{%f15825,  %f15826,  %f15827,  %f15828},{%r17999,  %r18000,  %r17997,  %r17998},{%r17999,  %r18000},{%f15801, %f15802, %f15803, %f15804};

	// end inline asm
	// begin inline asm
	mma.sync.aligned.m16n8k16.row.col.f32.f16.f16.f32{%f15833,  %f15834,  %f15835,  %f15836},{%r17999,  %r18000,  %r17997,  %r17998},{%r17999,  %r18000},{%f15809, %f15810, %f15811, %f15812};

	// end inline asm
	// begin inline asm
	mma.sync.aligned.m16n8k16.row.col.f32.f16.f16.f32{%f15841,  %f15842,  %f15843,  %f15844},{%r17999,  %r18000,  %r17997,  %r17998},{%r17999,  %r18000},{%f15817, %f15818, %f15819, %f15820};

	// end inline asm
	// begin inline asm
	mma.sync.aligned.m16n8k16.row.col.f32.f16.f16.f32{%f15849,  %f15850,  %f15851,  %f15852},{%r17999,  %r18000,  %r17997,  %r17998},{%r17999,  %r18000},{%f15825, %f15826, %f15827, %f15828};

	// end inline asm
	// begin inline asm
	mma.sync.aligned.m16n8k16.row.col.f32.f16.f16.f32{%f15857,  %f15858,  %f15859,  %f15860},{%r17999,  %r18000,  %r17997,  %r17998},{%r17999,  %r18000},{%f15833, %f15834, %f15835, %f15836};

	// end inline asm
	// begin inline asm
	mma.sync.aligned.m16n8k16.row.col.f32.f16.f16.f32{%f15865,  %f15866,  %f15867,  %f15868},{%r17999,  %r18000,  %r17997,  %r17998},{%r17999,  %r18000},{%f15841, %f15842, %f15843, %f15844};

	// end inline asm
	// begin inline asm
	mma.sync.aligned.m16n8k16.row.col.f32.f16.f16.f32{%f15873,  %f15874,  %f15875,  %f15876},{%r17999,  %r18000,  %r17997,  %r17998},{%r17999,  %r18000},{%f15849, %f15850, %f15851, %f15852};

	// end inline asm
	// begin inline asm
	mma.sync.aligned.m16n8k16.row.col.f32.f16.f16.f32{%f15881,  %f15882,  %f15883,  %f15884},{%r17999,  %r18000,  %r17997,  %r17998},{%r17999,  %r18000},{%f15857, %f15858, %f15859, %f15860};

	// end inline asm
	// begin inline asm
	mma.sync.aligned.m16n8k16.row.col.f32.f16.f16.f32{%f15889,  %f15890,  %f15891,  %f15892},{%r17999,  %r18000,  %r17997,  %r17998},{%r17999,  %r18000},{%f15865, %f15866, %f15867, %f15868};

	// end inline asm
	// begin inline asm
	mma.sync.aligned.m16n8k16.row.col.f32.f16.f16.f32{%f15897,  %f15898,  %f15899,  %f15900},{%r17999,  %r18000,  %r17997,  %r17998},{%r17999,  %r18000},{%f15873, %f15874, %f15875, %f15876};

	// end inline asm
	// begin inline asm
	mma.sync.aligned.m16n8k16.row.col.f32.f16.f16.f32{%f15905,  %f15906,  %f15907,  %f15908},{%r17999,  %r18000,  %r17997,  %r17998},{%r17999,  %r18000},{%f15881, %f15882, %f15883, %f15884};

	// end inline asm
	// begin inline asm
	mma.sync.aligned.m16n8k16.row.col.f32.f16.f16.f32{%f15913,  %f15914,  %f15915,  %f15916},{%r17999,  %r18000,  %r17997,  %r17998},{%r17999,  %r18000},{%f15889, %f15890, %f15891, %f15892};

	// end inline asm
	// begin inline asm
	mma.sync.aligned.m16n8k16.row.col.f32.f16.f16.f32{%f15921,  %f15922,  %f15923,  %f15924},{%r17999,  %r18000,  %r17997,  %r17998},{%r17999,  %r18000},{%f15897, %f15898, %f15899, %f15900};

	// end inline asm
	// begin inline asm
	mma.sync.aligned.m16n8k16.row.col.f32.f16.f16.f32{%f15929,  %f15930,  %f15931,  %f15932},{%r17999,  %r18000,  %r17997,  %r17998},{%r17999,  %r18000},{%f15905, %f15906, %f15907, %f15908};

	// end inline asm
	// begin inline asm
	mma.sync.aligned.m16n8k16.row.col.f32.f16.f16.f32{%f15937,  %f15938,  %f15939,  %f15940},{%r17999,  %r18000,  %r17997,  %r17998},{%r17999,  %r18000},{%f15913, %f15914, %f15915, %f15916};

	// end inline asm
	// begin inline asm
	mma.sync.aligned.m16n8k16.row.col.f32.f16.f16.f32{%f15945,  %f15946,  %f15947,  %f15948},{%r17999,  %r18000,  %r17997,  %r17998},{%r17999,  %r18000},{%f15921, %f15922, %f15923, %f15924};

	// end inline asm
	// begin inline asm
	mma.sync.aligned.m16n8k16.row.col.f32.f16.f16.f32{%f15953,  %f15954,  %f15955,  %f15956},{%r17999,  %r18000,  %r17997,  %r17998},{%r17999,  %r18000},{%f15929, %f15930, %f15931, %f15932};

	// end inline asm
	// begin inline asm
	mma.sync.aligned.m16n8k16.row.col.f32.f16.f16.f32{%f15961,  %f15962,  %f15963,  %f15964},{%r17999,  %r18000,  %r17997,  %r17998},{%r17999,  %r18000},{%f15937, %f15938, %f15939, %f15940};

	// end inline asm
	// begin inline asm
	mma.sync.aligned.m16n8k16.row.col.f32.f16.f16.f32{%f15969,  %f15970,  %f15971,  %f15972},{%r17999,  %r18000,  %r17997,  %r17998},{%r17999,  %r18000},{%f15945, %f15946, %f15947, %f15948};

	// end inline asm
	// begin inline asm
	mma.sync.aligned.m16n8k16.row.col.f32.f16.f16.f32{%f15977,  %f15978,  %f15979,  %f15980},{%r17999,  %r18000,  %r17997,  %r17998},{%r17999,  %r18000},{%f15953, %f15954, %f15955, %f15956};

	// end inline asm
	// begin inline asm
	mma.sync.aligned.m16n8k16.row.col.f32.f16.f16.f32{%f15985,  %f15986,  %f15987,  %f15988},{%r17999,  %r18000,  %r17997,  %r17998},{%r17999,  %r18000},{%f15961, %f15962, %f15963, %f15964};

	// end inline asm
	// begin inline asm
	mma.sync.aligned.m16n8k16.row.col.f32.f16.f16.f32{%f15993,  %f15994,  %f15995,  %f15996},{%r17999,  %r18000,  %r17997,  %r17998},{%r17999,  %r18000},{%f15969, %f15970, %f15971, %f15972};

	// end inline asm
	// begin inline asm
	mma.sync.aligned.m16n8k16.row.col.f32.f16.f16.f32{%f16001,  %f16002,  %f16003,  %f16004},{%r17999,  %r18000,  %r17997,  %r17998},{%r17999,  %r18000},{%f15977, %f15978, %f15979, %f15980};

	// end inline asm
	// begin inline asm
	mma.sync.aligned.m16n8k16.row.col.f32.f16.f16.f32{%f16009,  %f16010,  %f16011,  %f16012},{%r17999,  %r18000,  %r17997,  %r17998},{%r17999,  %r18000},{%f15985, %f15986, %f15987, %f15988};

	// end inline asm
	// begin inline asm
	mma.sync.aligned.m16n8k16.row.col.f32.f16.f16.f32{%f16017,  %f16018,  %f16019,  %f16020},{%r17999,  %r18000,  %r17997,  %r17998},{%r17999,  %r18000},{%f15993, %f15994, %f15995, %f15996};

	// end inline asm
	// begin inline asm
	mma.sync.aligned.m16n8k16.row.col.f32.f16.f16.f32{%f16025,  %f16026,  %f16027,  %f16028},{%r17999,  %r18000,  %r17997,  %r17998},{%r17999,  %r18000},{%f16001, %f16002, %f16003, %f16004};

	// end inline asm
	// begin inline asm
	mma.sync.aligned.m16n8k16.row.col.f32.f16.f16.f32{%f16033,  %f16034,  %f16035,  %f16036},{%r17999,  %r18000,  %r17997,  %r17998},{%r17999,  %r18000},{%f16009, %f16010, %f16011, %f16012};

	// end inline asm
	// begin inline asm
	mma.sync.aligned.m16n8k16.row.col.f32.f16.f16.f32{%f16041,  %f16042,  %f16043,  %f16044},{%r17999,  %r18000,  %r17997,  %r17998},{%r17999,  %r18000},{%f16017, %f16018, %f16019, %f16020};

	// end inline asm
	// begin inline asm
	mma.sync.aligned.m16n8k16.row.col.f32.f16.f16.f32{%f16049,  %f16050,  %f16051,  %f16052},{%r17999,  %r18000,  %r17997,  %r17998},{%r17999,  %r18000},{%f16025, %f16026, %f16027, %f16028};

	// end inline asm
	// begin inline asm
	mma.sync.aligned.m16n8k16.row.col.f32.f16.f16.f32{%f16057,  %f16058,  %f16059,  %f16060},{%r17999,  %r18000,  %r17997,  %r17998},{%r17999,  %r18000},{%f16033, %f16034, %f16035, %f16036};

	// end inline asm
	// begin inline asm
	mma.sync.aligned.m16n8k16.row.col.f32.f16.f16.f32{%f16065,  %f16066,  %f16067,  %f16068},{%r17999,  %r18000,  %r17997,  %r17998},{%r17999,  %r18000},{%f16041, %f16042, %f16043, %f16044};

	// end inline asm
	// begin inline asm
	mma.sync.aligned.m16n8k16.row.col.f32.f16.f16.f32{%f16073,  %f16074,  %f16075,  %f16076},{%r17999,  %r18000,  %r17997,  %r17998},{%r17999,  %r18000},{%f16049, %f16050, %f16051, %f16052};

	// end inline asm
	// begin inline asm
	mma.sync.aligned.m16n8k16.row.col.f32.f16.f16.f32{%f16081,  %f16082,  %f16083,  %f16084},{%r17999,  %r18000,  %r17997,  %r17998},{%r17999,  %r18000},{%f16057, %f16058, %f16059, %f16060};

	// end inline asm
	// begin inline asm
	mma.sync.aligned.m16n8k16.row.col.f32.f16.f16.f32{%f16089,  %f16090,  %f16091,  %f16092},{%r17999,  %r18000,  %r17997,  %r17998},{%r17999,  %r18000},{%f16065, %f16066, %f16067, %f16068};

	// end inline asm
	// begin inline asm
	mma.sync.aligned.m16n8k16.row.col.f32.f16.f16.f32{%f16097,  %f16098,  %f16099,  %f16100},{%r17999,  %r18000,  %r17997,  %r17998},{%r17999,  %r18000},{%f16073, %f16074, %f16075, %f16076};

	// end inline asm
	// begin inline asm
	mma.sync.aligned.m16n8k16.row.col.f32.f16.f16.f32{%f16105,  %f16106,  %f16107,  %f16108},{%r17999,  %r18000,  %r17997,  %r17998},{%r17999,  %r18000},{%f16081, %f16082, %f16083, %f16084};

	// end inline asm
	// begin inline asm
	mma.sync.aligned.m16n8k16.row.col.f32.f16.f16.f32{%f16113,  %f16114,  %f16115,  %f16116},{%r17999,  %r18000,  %r17997,  %r17998},{%r17999,  %r18000},{%f16089, %f16090, %f16091, %f16092};

	// end inline asm
	// begin inline asm
	mma.sync.aligned.m16n8k16.row.col.f32.f16.f16.f32{%f16121,  %f16122,  %f16123,  %f16124},{%r17999,  %r18000,  %r17997,  %r17998},{%r17999,  %r18000},{%f16097, %f16098, %f16099, %f16100};

	// end inline asm
	// begin inline asm
	mma.sync.aligned.m16n8k16.row.col.f32.f16.f16.f32{%f16129,  %f16130,  %f16131,  %f16132},{%r17999,  %r18000,  %r17997,  %r17998},{%r17999,  %r18000},{%f16105, %f16106, %f16107, %f16108};

	// end inline asm
	// begin inline asm
	mma.sync.aligned.m16n8k16.row.col.f32.f16.f16.f32{%f16137,  %f16138,  %f16139,  %f16140},{%r17999,  %r18000,  %r17997,  %r17998},{%r17999,  %r18000},{%f16113, %f16114, %f16115, %f16116};

	// end inline asm
	// begin inline asm
	mma.sync.aligned.m16n8k16.row.col.f32.f16.f16.f32{%f16145,  %f16146,  %f16147,  %f16148},{%r17999,  %r18000,  %r17997,  %r17998},{%r17999,  %r18000},{%f16121, %f16122, %f16123, %f16124};

	// end inline asm
	// begin inline asm
	mma.sync.aligned.m16n8k16.row.col.f32.f16.f16.f32{%f16153,  %f16154,  %f16155,  %f16156},{%r17999,  %r18000,  %r17997,  %r17998},{%r17999,  %r18000},{%f16129, %f16130, %f16131, %f16132};

	// end inline asm
	// begin inline asm
	mma.sync.aligned.m16n8k16.row.col.f32.f16.f16.f32{%f16161,  %f16162,  %f16163,  %f16164},{%r17999,  %r18000,  %r17997,  %r17998},{%r17999,  %r18000},{%f16137, %f16138, %f16139, %f16140};

	// end inline asm
	// begin inline asm
	mma.sync.aligned.m16n8k16.row.col.f32.f16.f16.f32{%f16169,  %f16170,  %f16171,  %f16172},{%r17999,  %r18000,  %r17997,  %r17998},{%r17999,  %r18000},{%f16145, %f16146, %f16147, %f16148};

	// end inline asm
	// begin inline asm
	mma.sync.aligned.m16n8k16.row.col.f32.f16.f16.f32{%f16177,  %f16178,  %f16179,  %f16180},{%r17999,  %r18000,  %r17997,  %r17998},{%r17999,  %r18000},{%f16153, %f16154, %f16155, %f16156};

	// end inline asm
	// begin inline asm
	mma.sync.aligned.m16n8k16.row.col.f32.f16.f16.f32{%f16185,  %f16186,  %f16187,  %f16188},{%r17999,  %r18000,  %r17997,  %r17998},{%r17999,  %r18000},{%f16161, %f16162, %f16163, %f16164};

	// end inline asm
	// begin inline asm
	mma.sync.aligned.m16n8k16.row.col.f32.f16.f16.f32{%f16193,  %f16194,  %f16195,  %f16196},{%r17999,  %r18000,  %r17997,  %r17998},{%r17999,  %r18000},{%f16169, %f16170, %f16171, %f16172};

	// end inline asm
	// begin inline asm
	mma.sync.aligned.m16n8k16.row.col.f32.f16.f16.f32{%f16201,  %f16202,  %f16203,  %f16204},{%r17999,  %r18000,  %r17997,  %r17998},{%r17999,  %r18000},{%f16177, %f16178, %f16179, %f16180};

	// end inline asm
	// begin inline asm
	mma.sync.aligned.m16n8k16.row.col.f32.f16.f16.f32{%f16209,  %f16210,  %f16211,  %f16212},{%r17999,  %r18000,  %r17997,  %r17998},{%r17999,  %r18000},{%f16185, %f16186, %f16187, %f16188};

	// end inline asm
	// begin inline asm
	mma.sync.aligned.m16n8k16.row.col.f32.f16.f16.f32{%f16217,  %f16218,  %f16219,  %f16220},{%r17999,  %r18000,  %r17997,  %r17998},{%r17999,  %r18000},{%f16193, %f16194, %f16195, %f16196};

	// end inline asm
	// begin inline asm
	mma.sync.aligned.m16n8k16.row.col.f32.f16.f16.f32{%f16225,  %f16226,  %f16227,  %f16228},{%r17999,  %r18000,  %r17997,  %r17998},{%r17999,  %r18000},{%f16201, %f16202, %f16203, %f16204};

	// end inline asm
	// begin inline asm
	mma.sync.aligned.m16n8k16.row.col.f32.f16.f16.f32{%f16233,  %f16234,  %f16235,  %f16236},{%r17999,  %r18000,  %r17997,  %r17998},{%r17999,  %r18000},{%f16209, %f16210, %f16211, %f16212};

	// end inline asm
	// begin inline asm
	mma.sync.aligned.m16n8k16.row.col.f32.f16.f16.f32{%f16241,  %f16242,  %f16243,  %f16244},{%r17999,  %r18000,  %r17997,  %r17998},{%r17999,  %r18000},{%f16217, %f16218, %f16219, %f16220};

	// end inline asm
	// begin inline asm
	mma.sync.aligned.m16n8k16.row.col.f32.f16.f16.f32{%f16249,  %f16250,  %f16251,  %f16252},{%r17999,  %r18000,  %r17997,  %r17998},{%r17999,  %r18000},{%f16225, %f16226, %f16227, %f16228};

	// end inline asm
	// begin inline asm
	mma.sync.aligned.m16n8k16.row.col.f32.f16.f16.f32{%f16257,  %f16258,  %f16259,  %f16260},{%r17999,  %r18000,  %r17997,  %r17998},{%r17999,  %r18000},{%f16233, %f16234, %f16235, %f16236};

	// end inline asm
	// begin inline asm
	mma.sync.aligned.m16n8k16.row.col.f32.f16.f16.f32{%f16265,  %f16266,  %f16267,  %f16268},{%r17999,  %r18000,  %r17997,  %r17998},{%r17999,  %r18000},{%f16241, %f16242, %f16243, %f16244};

	// end inline asm
	// begin inline asm
	mma.sync.aligned.m16n8k16.row.col.f32.f16.f16.f32{%f16273,  %f16274,  %f16275,  %f16276},{%r17999,  %r18000,  %r17997,  %r17998},{%r17999,  %r18000},{%f16249, %f16250, %f16251, %f16252};

	// end inline asm
	// begin inline asm
	mma.sync.aligned.m16n8k16.row.col.f32.f16.f16.f32{%f16281,  %f16282,  %f16283,  %f16284},{%r17999,  %r18000,  %r17997,  %r17998},{%r17999,  %r18000},{%f16257, %f16258, %f16259, %f16260};

	// end inline asm
	// begin inline asm
	mma.sync.aligned.m16n8k16.row.col.f32.f16.f16.f32{%f16289,  %f16290,  %f16291,  %f16292},{%r17999,  %r18000,  %r17997,  %r17998},{%r17999,  %r18000},{%f16265, %f16266, %f16267, %f16268};

	// end inline asm
	// begin inline asm
	mma.sync.aligned.m16n8k16.row.col.f32.f16.f16.f32{%f16297,  %f16298,  %f16299,  %f16300},{%r17999,  %r18000,  %r17997,  %r17998},{%r17999,  %r18000},{%f16273, %f16274, %f16275, %f16276};

	// end inline asm
	// begin inline asm
	mma.sync.aligned.m16n8k16.row.col.f32.f16.f16.f32{%f16305,  %f16306,  %f16307,  %f16308},{%r17999,  %r18000,  %r17997,  %r17998},{%r17999,  %r18000},{%f16281, %f16282, %f16283, %f16284};

	// end inline asm
	// begin inline asm
	mma.sync.aligned.m16n8k16.row.col.f32.f16.f16.f32{%f16313,  %f16314,  %f16315,  %f16316},{%r17999,  %r18000,  %r17997,  %r17998},{%r17999,  %r18000},{%f16289, %f16290, %f16291, %f16292};

	// end inline asm
	// begin inline asm
	mma.sync.aligned.m16n8k16.row.col.f32.f16.f16.f32{%f16321,  %f16322,  %f16323,  %f16324},{%r17999,  %r18000,  %r17997,  %r17998},{%r17999,  %r18000},{%f16297, %f16298, %f16299, %f16300};

	// end inline asm
	// begin inline asm
	mma.sync.aligned.m16n8k16.row.col.f32.f16.f16.f32{%f16329,  %f16330,  %f16331,  %f16332},{%r17999,  %r18000,  %r17997,  %r17998},{%r17999,  %r18000},{%f16305, %f16306, %f16307, %f16308};

	// end inline asm
	// begin inline asm
	mma.sync.aligned.m16n8k16.row.col.f32.f16.f16.f32{%f16337,  %f16338,  %f16339,  %f16340},{%r17999,  %r18000,  %r17997,  %r17998},{%r17999,  %r18000},{%f16313, %f16314, %f16315, %f16316};

	// end inline asm
	// begin inline asm
	mma.sync.aligned.m16n8k16.row.col.f32.f16.f16.f32{%f16345,  %f16346,  %f16347,  %f16348},{%r17999,  %r18000,  %r17997,  %r17998},{%r17999,  %r18000},{%f16321, %f16322, %f16323, %f16324};

	// end inline asm
	// begin inline asm
	mma.sync.aligned.m16n8k16.row.col.f32.f16.f16.f32{%f16353,  %f16354,  %f16355,  %f16356},{%r17999,  %r18000,  %r17997,  %r17998},{%r17999,  %r18000},{%f16329, %f16330, %f16331, %f16332};

	// end inline asm
	// begin inline asm
	mma.sync.aligned.m16n8k16.row.col.f32.f16.f16.f32{%f16361,  %f16362,  %f16363,  %f16364},{%r17999,  %r18000,  %r17997,  %r17998},{%r17999,  %r18000},{%f16337, %f16338, %f16339, %f16340};

	// end inline asm
	// begin inline asm
	mma.sync.aligned.m16n8k16.row.col.f32.f16.f16.f32{%f16369,  %f16370,  %f16371,  %f16372},{%r17999,  %r18000,  %r17997,  %r17998},{%r17999,  %r18000},{%f16345, %f16346, %f16347, %f16348};

	// end inline asm
	// begin inline asm
	mma.sync.aligned.m16n8k16.row.col.f32.f16.f16.f32{%f16377,  %f16378,  %f16379,  %f16380},{%r17999,  %r18000,  %r17997,  %r17998},{%r17999,  %r18000},{%f16353, %f16354, %f16355, %f16356};

	// end inline asm
	// begin inline asm
	mma.sync.aligned.m16n8k16.row.col.f32.f16.f16.f32{%f16385,  %f16386,  %f16387,  %f16388},{%r17999,  %r18000,  %r17997,  %r17998},{%r17999,  %r18000},{%f16361, %f16362, %f16363, %f16364};

	// end inline asm
	// begin inline asm
	mma.sync.aligned.m16n8k16.row.col.f32.f16.f16.f32{%f16393,  %f16394,  %f16395,  %f16396},{%r17999,  %r18000,  %r17997,  %r17998},{%r17999,  %r18000},{%f16369, %f16370, %f16371, %f16372};

	// end inline asm
	// begin inline asm
	mma.sync.aligned.m16n8k16.row.col.f32.f16.f16.f32{%f16401,  %f16402,  %f16403,  %f16404},{%r17999,  %r18000,  %r17997,  %r17998},{%r17999,  %r18000},{%f16377, %f16378, %f16379, %f16380};

	// end inline asm
	// begin inline asm
	mma.sync.aligned.m16n8k16.row.col.f32.f16.f16.f32{%f16409,  %f16410,  %f16411,  %f16412},{%r17999,  %r18000,  %r17997,  %r17998},{%r17999,  %r18000},{%f16385, %f16386, %f16387, %f16388};

	// end inline asm
	// begin inline asm
	mma.sync.aligned.m16n8k16.row.col.f32.f16.f16.f32{%f16417,  %f16418,  %f16419,  %f16420},{%r17999,  %r18000,  %r17997,  %r17998},{%r17999,  %r18000},{%f16393, %f16394, %f16395, %f16396};

	// end inline asm
	// begin inline asm
	mma.sync.aligned.m16n8k16.row.col.f32.f16.f16.f32{%f16425,  %f16426,  %f16427,  %f16428},{%r17999,  %r18000,  %r17997,  %r17998},{%r17999,  %r18000},{%f16401, %f16402, %f16403, %f16404};

	// end inline asm
	// begin inline asm
	mma.sync.aligned.m16n8k16.row.col.f32.f16.f16.f32{%f16433,  %f16434,  %f16435,  %f16436},{%r17999,  %r18000,  %r17997,  %r17998},{%r17999,  %r18000},{%f16409, %f16410, %f16411, %f16412};

	// end inline asm
	// begin inline asm
	mma.sync.aligned.m16n8k16.row.col.f32.f16.f16.f32{%f16441,  %f16442,  %f16443,  %f16444},{%r17999,  %r18000,  %r17997,  %r17998},{%r17999,  %r18000},{%f16417, %f16418, %f16419, %f16420};

	// end inline asm
	// begin inline asm
	mma.sync.aligned.m16n8k16.row.col.f32.f16.f16.f32{%f16449,  %f16450,  %f16451,  %f16452},{%r17999,  %r18000,  %r17997,  %r17998},{%r17999,  %r18000},{%f16425, %f16426, %f16427, %f16428};

	// end inline asm
	// begin inline asm
	mma.sync.aligned.m16n8k16.row.col.f32.f16.f16.f32{%f16457,  %f16458,  %f16459,  %f16460},{%r17999,  %r18000,  %r17997,  %r17998},{%r17999,  %r18000},{%f16433, %f16434, %f16435, %f16436};

	// end inline asm
	// begin inline asm
	mma.sync.aligned.m16n8k16.row.col.f32.f16.f16.f32{%f16465,  %f16466,  %f16467,  %f16468},{%r17999,  %r18000,  %r17997,  %r17998},{%r17999,  %r18000},{%f16441, %f16442, %f16443, %f16444};

	// end inline asm
	// begin inline asm
	mma.sync.aligned.m16n8k16.row.col.f32.f16.f16.f32{%f16473,  %f16474,  %f16475,  %f16476},{%r17999,  %r18000,  %r17997,  %r17998},{%r17999,  %r18000},{%f16449, %f16450, %f16451, %f16452};

	// end inline asm
	// begin inline asm
	mma.sync.aligned.m16n8k16.row.col.f32.f16.f16.f32{%f16481,  %f16482,  %f16483,  %f16484},{%r17999,  %r18000,  %r17997,  %r17998},{%r17999,  %r18000},{%f16457, %f16458, %f16459, %f16460};

	// end inline asm
	// begin inline asm
	mma.sync.aligned.m16n8k16.row.col.f32.f16.f16.f32{%f16489,  %f16490,  %f16491,  %f16492},{%r17999,  %r18000,  %r17997,  %r17998},{%r17999,  %r18000},{%f16465, %f16466, %f16467, %f16468};

	// end inline asm
	// begin inline asm
	mma.sync.aligned.m16n8k16.row.col.f32.f16.f16.f32{%f16497,  %f16498,  %f16499,  %f16500},{%r17999,  %r18000,  %r17997,  %r17998},{%r17999,  %r18000},{%f16473, %f16474, %f16475, %f16476};

	// end inline asm
	// begin inline asm
	mma.sync.aligned.m16n8k16.row.col.f32.f16.f16.f32{%f16505,  %f16506,  %f16507,  %f16508},{%r17999,  %r18000,  %r17997,  %r17998},{%r17999,  %r18000},{%f16481, %f16482, %f16483, %f16484};

	// end inline asm
	// begin inline asm
	mma.sync.aligned.m16n8k16.row.col.f32.f16.f16.f32{%f16513,  %f16514,  %f16515,  %f16516},{%r17999,  %r18000,  %r17997,  %r17998},{%r17999,  %r18000},{%f16489, %f16490, %f16491, %f16492};

	// end inline asm
	// begin inline asm
	mma.sync.aligned.m16n8k16.row.col.f32.f16.f16.f32{%f16521,  %f16522,  %f16523,  %f16524},{%r17999,  %r18000,  %r17997,  %r17998},{%r17999,  %r18000},{%f16497, %f16498, %f16499, %f16500};

	// end inline asm
	// begin inline asm
	mma.sync.aligned.m16n8k16.row.col.f32.f16.f16.f32{%f16529,  %f16530,  %f16531,  %f16532},{%r17999,  %r18000,  %r17997,  %r17998},{%r17999,  %r18000},{%f16505, %f16506, %f16507, %f16508};

	// end inline asm
	// begin inline asm
	mma.sync.aligned.m16n8k16.row.col.f32.f16.f16.f32{%f16537,  %f16538,  %f16539,  %f16540},{%r17999,  %r18000,  %r17997,  %r17998},{%r17999,  %r18000},{%f16513, %f16514, %f16515, %f16516};

	// end inline asm
	// begin inline asm
	mma.sync.aligned.m16n8k16.row.col.f32.f16.f16.f32{%f16545,  %f16546,  %f16547,  %f16548},{%r17999,  %r18000,  %r17997,  %r17998},{%r17999,  %r18000},{%f16521, %f16522, %f16523, %f16524};

	// end inline asm
	// begin inline asm
	mma.sync.aligned.m16n8k16.row.col.f32.f16.f16.f32{%f16553,  %f16554,  %f16555,  %f16556},{%r17999,  %r18000,  %r17997,  %r17998},{%r17999,  %r18000},{%f16529, %f16530, %f16531, %f16532};

	// end inline asm
	// begin inline asm
	mma.sync.aligned.m16n8k16.row.col.f32.f16.f16.f32{%f16561,  %f16562,  %f16563,  %f16564},{%r17999,  %r18000,  %r17997,  %r17998},{%r17999,  %r18000},{%f16537, %f16538, %f16539, %f16540};

	// end inline asm
	// begin inline asm
	mma.sync.aligned.m16n8k16.row.col.f32.f16.f16.f32{%f16569,  %f16570,  %f16571,  %f16572},{%r17999,  %r18000,  %r17997,  %r17998},{%r17999,  %r18000},{%f16545, %f16546, %f16547, %f16548};

	// end inline asm
	// begin inline asm
	mma.sync.aligned.m16n8k16.row.col.f32.f16.f16.f32{%f16577,  %f16578,  %f16579,  %f16580},{%r17999,  %r18000,  %r17997,  %r17998},{%r17999,  %r18000},{%f16553, %f16554, %f16555, %f16556};

	// end inline asm
	// begin inline asm
	mma.sync.aligned.m16n8k16.row.col.f32.f16.f16.f32{%f16585,  %f16586,  %f16587,  %f16588},{%r17999,  %r18000,  %r17997,  %r17998},{%r17999,  %r18000},{%f16561, %f16562, %f16563, %f16564};

	// end inline asm
	// begin inline asm
	mma.sync.aligned.m16n8k16.row.col.f32.f16.f16.f32{%f16593,  %f16594,  %f16595,  %f16596},{%r17999,  %r18000,  %r17997,  %r17998},{%r17999,  %r18000},{%f16569, %f16570, %f16571, %f16572};

	// end inline asm
	// begin inline asm
	mma.sync.aligned.m16n8k16.row.col.f32.f16.f16.f32{%f16601,  %f16602,  %f16603,  %f16604},{%r17999,  %r18000,  %r17997,  %r17998},{%r17999,  %r18000},{%f16577, %f16578, %f16579, %f16580};

	// end inline asm
	// begin inline asm
	mma.sync.aligned.m16n8k16.row.col.f32.f16.f16.f32{%f16609,  %f16610,  %f16611,  %f16612},{%r17999,  %r18000,  %r17997,  %r17998},{%r17999,  %r18000},{%f16585, %f16586, %f16587, %f16588};

	// end inline asm
	// begin inline asm
	mma.sync.aligned.m16n8k16.row.col.f32.f16.f16.f32{%f16617,  %f16618,  %f16619,  %f16620},{%r17999,  %r18000,  %r17997,  %r17998},{%r17999,  %r18000},{%f16593, %f16594, %f16595, %f16596};

	// end inline asm
	// begin inline asm
	mma.sync.aligned.m16n8k16.row.col.f32.f16.f16.f32{%f16625,  %f16626,  %f16627,  %f16628},{%r17999,  %r18000,  %r17997,  %r17998},{%r17999,  %r18000},{%f16601, %f16602, %f16603, %f16604};

	// end inline asm
	// begin inline asm
	mma.sync.aligned.m16n8k16.row.col.f32.f16.f16.f32{%f16633,  %f16634,  %f16635,  %f16636},{%r17999,  %r18000,  %r17997,  %r17998},{%r17999,  %r18000},{%f16609, %f16610, %f16611, %f16612};

	// end inline asm
	// begin inline asm
	mma.sync.aligned.m16n8k16.row.col.f32.f16.f16.f32{%f16641,  %f16642,  %f16643,  %f16644},{%r17999,  %r18000,  %r17997,  %r17998},{%r17999,  %r18000},{%f16617, %f16618, %f16619, %f16620};

	// end inline asm
	// begin inline asm
	mma.sync.aligned.m16n8k16.row.col.f32.f16.f16.f32{%f16649,  %f16650,  %f16651,  %f16652},{%r17999,  %r18000,  %r17997,  %r17998},{%r17999,  %r18000},{%f16625, %f16626, %f16627, %f16628};

	// end inline asm
	// begin inline asm
	mma.sync.aligned.m16n8k16.row.col.f32.f16.f16.f32{%f16657,  %f16658,  %f16659,  %f16660},{%r17999,  %r18000,  %r17997,  %r17998},{%r17999,  %r18000},{%f16633, %f16634, %f16635, %f16636};

	// end inline asm
	// begin inline asm
	mma.sync.aligned.m16n8k16.row.col.f32.f16.f16.f32{%f16665,  %f16666,  %f16667,  %f16668},{%r17999,  %r18000,  %r17997,  %r17998},{%r17999,  %r18000},{%f16641, %f16642, %f16643, %f16644};

	// end inline asm
	// begin inline asm
	mma.sync.aligned.m16n8k16.row.col.f32.f16.f16.f32{%f16673,  %f16674,  %f16675,  %f16676},{%r17999,  %r18000,  %r17997,  %r17998},{%r17999,  %r18000},{%f16649, %f16650, %f16651, %f16652};

	// end inline asm
	// begin inline asm
	mma.sync.aligned.m16n8k16.row.col.f32.f16.f16.f32{%f16681,  %f16682,  %f16683,  %f16684},{%r17999,  %r18000,  %r17997,  %r17998},{%r17999,  %r18000},{%f16657, %f16658, %f16659, %f16660};

	// end inline asm
	// begin inline asm
	mma.sync.aligned.m16n8k16.row.col.f32.f16.f16.f32{%f16689,  %f16690,  %f16691,  %f16692},{%r17999,  %r18000,  %r17997,  %r17998},{%r17999,  %r18000},{%f16665, %f16666, %f16667, %f16668};

	// end inline asm
	// begin inline asm
	mma.sync.aligned.m16n8k16.row.col.f32.f16.f16.f32{%f16697,  %f16698,  %f16699,  %f16700},{%r17999,  %r18000,  %r17997,  %r17998},{%r17999,  %r18000},{%f16673, %f16674, %f16675, %f16676};

	// end inline asm
	// begin inline asm
	mma.sync.aligned.m16n8k16.row.col.f32.f16.f16.f32{%f16705,  %f16706,  %f16707,  %f16708},{%r17999,  %r18000,  %r17997,  %r17998},{%r17999,  %r18000},{%f16681, %f16682, %f16683, %f16684};

	// end inline asm
	// begin inline asm
	mma.sync.aligned.m16n8k16.row.col.f32.f16.f16.f32{%f16713,  %f16714,  %f16715,  %f16716},{%r17999,  %r18000,  %r17997,  %r17998},{%r17999,  %r18000},{%f16689, %f16690, %f16691, %f16692};

	// end inline asm
	// begin inline asm
	mma.sync.aligned.m16n8k16.row.col.f32.f16.f16.f32{%f16721,  %f16722,  %f16723,  %f16724},{%r17999,  %r18000,  %r17997,  %r17998},{%r17999,  %r18000},{%f16697, %f16698, %f16699, %f16700};

	// end inline asm
	// begin inline asm
	mma.sync.aligned.m16n8k16.row.col.f32.f16.f16.f32{%f16729,  %f16730,  %f16731,  %f16732},{%r17999,  %r18000,  %r17997,  %r17998},{%r17999,  %r18000},{%f16705, %f16706, %f16707, %f16708};

	// end inline asm
	// begin inline asm
	mma.sync.aligned.m16n8k16.row.col.f32.f16.f16.f32{%f16737,  %f16738,  %f16739,  %f16740},{%r17999,  %r18000,  %r17997,  %r17998},{%r17999,  %r18000},{%f16713, %f16714, %f16715, %f16716};

	// end inline asm
	// begin inline asm
	mma.sync.aligned.m16n8k16.row.col.f32.f16.f16.f32{%f16745,  %f16746,  %f16747,  %f16748},{%r17999,  %r18000,  %r17997,  %r17998},{%r17999,  %r18000},{%f16721, %f16722, %f16723, %f16724};

	// end inline asm
	// begin inline asm
	mma.sync.aligned.m16n8k16.row.col.f32.f16.f16.f32{%f16753,  %f16754,  %f16755,  %f16756},{%r17999,  %r18000,  %r17997,  %r17998},{%r17999,  %r18000},{%f16729, %f16730, %f16731, %f16732};

	// end inline asm
	// begin inline asm
	mma.sync.aligned.m16n8k16.row.col.f32.f16.f16.f32{%f16761,  %f16762,  %f16763,  %f16764},{%r17999,  %r18000,  %r17997,  %r17998},{%r17999,  %r18000},{%f16737, %f16738, %f16739, %f16740};

	// end inline asm
	// begin inline asm
	mma.sync.aligned.m16n8k16.row.col.f32.f16.f16.f32{%f16769,  %f16770,  %f16771,  %f16772},{%r17999,  %r18000,  %r17997,  %r17998},{%r17999,  %r18000},{%f16745, %f16746, %f16747, %f16748};

	// end inline asm
	// begin inline asm
	mma.sync.aligned.m16n8k16.row.col.f32.f16.f16.f32{%f16777,  %f16778,  %f16779,  %f16780},{%r17999,  %r18000,  %r17997,  %r17998},{%r17999,  %r18000},{%f16753, %f16754, %f16755, %f16756};

	// end inline asm
	// begin inline asm
	mma.sync.aligned.m16n8k16.row.col.f32.f16.f16.f32{%f16785,  %f16786,  %f16787,  %f16788},{%r17999,  %r18000,  %r17997,  %r17998},{%r17999,  %r18000},{%f16761, %f16762, %f16763, %f16764};

	// end inline asm
	// begin inline asm
	mma.sync.aligned.m16n8k16.row.col.f32.f16.f16.f32{%f16793,  %f16794,  %f16795,  %f16796},{%r17999,  %r18000,  %r17997,  %r17998},{%r17999,  %r18000},{%f16769, %f16770, %f16771, %f16772};

	// end inline asm
	// begin inline asm
	mma.sync.aligned.m16n8k16.row.col.f32.f16.f16.f32{%f16801,  %f16802,  %f16803,  %f16804},{%r17999,  %r18000,  %r17997,  %r17998},{%r17999,  %r18000},{%f16777, %f16778, %f16779, %f16780};

	// end inline asm
	// begin inline asm
	mma.sync.aligned.m16n8k16.row.col.f32.f16.f16.f32{%f16809,  %f16810,  %f16811,  %f16812},{%r17999,  %r18000,  %r17997,  %r17998},{%r17999,  %r18000},{%f16785, %f16786, %f16787, %f16788};

	// end inline asm
	// begin inline asm
	mma.sync.aligned.m16n8k16.row.col.f32.f16.f16.f32{%f16817,  %f16818,  %f16819,  %f16820},{%r17999,  %r18000,  %r17997,  %r17998},{%r17999,  %r18000},{%f16793, %f16794, %f16795, %f16796};

	// end inline asm
	// begin inline asm
	mma.sync.aligned.m16n8k16.row.col.f32.f16.f16.f32{%f16825,  %f16826,  %f16827,  %f16828},{%r17999,  %r18000,  %r17997,  %r17998},{%r17999,  %r18000},{%f16801, %f16802, %f16803, %f16804};

	// end inline asm
	// begin inline asm
	mma.sync.aligned.m16n8k16.row.col.f32.f16.f16.f32{%f16833,  %f16834,  %f16835,  %f16836},{%r17999,  %r18000,  %r17997,  %r17998},{%r17999,  %r18000},{%f16809, %f16810, %f16811, %f16812};

	// end inline asm
	// begin inline asm
	mma.sync.aligned.m16n8k16.row.col.f32.f16.f16.f32{%f16841,  %f16842,  %f16843,  %f16844},{%r17999,  %r18000,  %r17997,  %r17998},{%r17999,  %r18000},{%f16817, %f16818, %f16819, %f16820};

	// end inline asm
	// begin inline asm
	mma.sync.aligned.m16n8k16.row.col.f32.f16.f16.f32{%f16849,  %f16850,  %f16851,  %f16852},{%r17999,  %r18000,  %r17997,  %r17998},{%r17999,  %r18000},{%f16825, %f16826, %f16827, %f16828};

	// end inline asm
	// begin inline asm
	mma.sync.aligned.m16n8k16.row.col.f32.f16.f16.f32{%f16857,  %f16858,  %f16859,  %f16860},{%r17999,  %r18000,  %r17997,  %r17998},{%r17999,  %r18000},{%f16833, %f16834, %f16835, %f16836};

	// end inline asm
	// begin inline asm
	mma.sync.aligned.m16n8k16.row.col.f32.f16.f16.f32{%f16865,  %f16866,  %f16867,  %f16868},{%r17999,  %r18000,  %r17997,  %r17998},{%r17999,  %r18000},{%f16841, %f16842, %f16843, %f16844};

	// end inline asm
	// begin inline asm
	mma.sync.aligned.m16n8k16.row.col.f32.f16.f16.f32{%f16873,  %f16874,  %f16875,  %f16876},{%r17999,  %r18000,  %r17997,  %r17998},{%r17999,  %r18000},{%f16849, %f16850, %f16851, %f16852};

	// end inline asm
	// begin inline asm
	mma.sync.aligned.m16n8k16.row.col.f32.f16.f16.f32{%f16881,  %f16882,  %f16883,  %f16884},{%r17999,  %r18000,  %r17997,  %r17998},{%r17999,  %r18000},{%f16857, %f16858, %f16859, %f16860};

	// end inline asm
	// begin inline asm
	mma.sync.aligned.m16n8k16.row.col.f32.f16.f16.f32{%f16889,  %f16890,  %f16891,  %f16892},{%r17999,  %r18000,  %r17997,  %r17998},{%r17999,  %r18000},{%f16865, %f16866, %f16867, %f16868};

	// end inline asm
	// begin inline asm
	mma.sync.aligned.m16n8k16.row.col.f32.f16.f16.f32{%f16897,  %f16898,  %f16899,  %f16900},{%r17999,  %r18000,  %r17997,  %r17998},{%r17999,  %r18000},{%f16873, %f16874, %f16875, %f16876};

	// end inline asm
	// begin inline asm
	mma.sync.aligned.m16n8k16.row.col.f32.f16.f16.f32{%f16905,  %f16906,  %f16907,  %f16908},{%r17999,  %r18000,  %r17997,  %r17998},{%r17999,  %r18000},{%f16881, %f16882, %f16883, %f16884};

	// end inline asm
	// begin inline asm
	mma.sync.aligned.m16n8k16.row.col.f32.f16.f16.f32{%f16913,  %f16914,  %f16915,  %f16916},{%r17999,  %r18000,  %r17997,  %r17998},{%r17999,  %r18000},{%f16889, %f16890, %f16891, %f16892};

	// end inline asm
	// begin inline asm
	mma.sync.aligned.m16n8k16.row.col.f32.f16.f16.f32{%f16921,  %f16922,  %f16923,  %f16924},{%r17999,  %r18000,  %r17997,  %r17998},{%r17999,  %r18000},{%f16897, %f16898, %f16899, %f16900};

	// end inline asm
	// begin inline asm
	mma.sync.aligned.m16n8k16.row.col.f32.f16.f16.f32{%f16929,  %f16930,  %f16931,  %f16932},{%r17999,  %r18000,  %r17997,  %r17998},{%r17999,  %r18000},{%f16905, %f16906, %f16907, %f16908};

	// end inline asm
	// begin inline asm
	mma.sync.aligned.m16n8k16.row.col.f32.f16.f16.f32{%f16937,  %f16938,  %f16939,  %f16940},{%r17999,  %r18000,  %r17997,  %r17998},{%r17999,  %r18000},{%f16913, %f16914, %f16915, %f16916};

	// end inline asm
	// begin inline asm
	mma.sync.aligned.m16n8k16.row.col.f32.f16.f16.f32{%f16945,  %f16946,  %f16947,  %f16948},{%r17999,  %r18000,  %r17997,  %r17998},{%r17999,  %r18000},{%f16921, %f16922, %f16923, %f16924};

	// end inline asm
	// begin inline asm
	mma.sync.aligned.m16n8k16.row.col.f32.f16.f16.f32{%f16953,  %f16954,  %f16955,  %f16956},{%r17999,  %r18000,  %r17997,  %r17998},{%r17999,  %r18000},{%f16929, %f16930, %f16931, %f16932};

	// end inline asm
	// begin inline asm
	mma.sync.aligned.m16n8k16.row.col.f32.f16.f16.f32{%f16961,  %f16962,  %f16963,  %f16964},{%r17999,  %r18000,  %r17997,  %r17998},{%r17999,  %r18000},{%f16937, %f16938, %f16939, %f16940};

	// end inline asm
	// begin inline asm
	mma.sync.aligned.m16n8k16.row.col.f32.f16.f16.f32{%f16969,  %f16970,  %f16971,  %f16972},{%r17999,  %r18000,  %r17997,  %r17998},{%r17999,  %r18000},{%f16945, %f16946, %f16947, %f16948};

	// end inline asm
	// begin inline asm
	mma.sync.aligned.m16n8k16.row.col.f32.f16.f16.f32{%f16977,  %f16978,  %f16979,  %f16980},{%r17999,  %r18000,  %r17997,  %r17998},{%r17999,  %r18000},{%f16953, %f16954, %f16955, %f16956};

	// end inline asm
	// begin inline asm
	mma.sync.aligned.m16n8k16.row.col.f32.f16.f16.f32{%f16985,  %f16986,  %f16987,  %f16988},{%r17999,  %r18000,  %r17997,  %r17998},{%r17999,  %r18000},{%f16961, %f16962, %f16963, %f16964};

	// end inline asm
	// begin inline asm
	mma.sync.aligned.m16n8k16.row.col.f32.f16.f16.f32{%f16993,  %f16994,  %f16995,  %f16996},{%r17999,  %r18000,  %r17997,  %r17998},{%r17999,  %r18000},{%f16969, %f16970, %f16971, %f16972};

	// end inline asm
	// begin inline asm
	mma.sync.aligned.m16n8k16.row.col.f32.f16.f16.f32{%f17001,  %f17002,  %f17003,  %f17004},{%r17999,  %r18000,  %r17997,  %r17998},{%r17999,  %r18000},{%f16977, %f16978, %f16979, %f16980};

	// end inline asm
	// begin inline asm
	mma.sync.aligned.m16n8k16.row.col.f32.f16.f16.f32{%f17009,  %f17010,  %f17011,  %f17012},{%r17999,  %r18000,  %r17997,  %r17998},{%r17999,  %r18000},{%f16985, %f16986, %f16987, %f16988};

	// end inline asm
	// begin inline asm
	mma.sync.aligned.m16n8k16.row.col.f32.f16.f16.f32{%f17017,  %f17018,  %f17019,  %f17020},{%r17999,  %r18000,  %r17997,  %r17998},{%r17999,  %r18000},{%f16993, %f16994, %f16995, %f16996};

	// end inline asm
	// begin inline asm
	mma.sync.aligned.m16n8k16.row.col.f32.f16.f16.f32{%f17025,  %f17026,  %f17027,  %f17028},{%r17999,  %r18000,  %r17997,  %r17998},{%r17999,  %r18000},{%f17001, %f17002, %f17003, %f17004};

	// end inline asm
	// begin inline asm
	mma.sync.aligned.m16n8k16.row.col.f32.f16.f16.f32{%f17033,  %f17034,  %f17035,  %f17036},{%r17999,  %r18000,  %r17997,  %r17998},{%r17999,  %r18000},{%f17009, %f17010, %f17011, %f17012};

	// end inline asm
	// begin inline asm
	mma.sync.aligned.m16n8k16.row.col.f32.f16.f16.f32{%f17041,  %f17042,  %f17043,  %f17044},{%r17999,  %r18000,  %r17997,  %r17998},{%r17999,  %r18000},{%f17017, %f17018, %f17019, %f17020};

	// end inline asm
	// begin inline asm
	mma.sync.aligned.m16n8k16.row.col.f32.f16.f16.f32{%f17049,  %f17050,  %f17051,  %f17052},{%r17999,  %r18000,  %r17997,  %r17998},{%r17999,  %r18000},{%f17025, %f17026, %f17027, %f17028};

	// end inline asm
	// begin inline asm
	mma.sync.aligned.m16n8k16.row.col.f32.f16.f16.f32{%f17057,  %f17058,  %f17059,  %f17060},{%r17999,  %r18000,  %r17997,  %r17998},{%r17999,  %r18000},{%f17033, %f17034, %f17035, %f17036};

	// end inline asm
	// begin inline asm
	mma.sync.aligned.m16n8k16.row.col.f32.f16.f16.f32{%f17065,  %f17066,  %f17067,  %f17068},{%r17999,  %r18000,  %r17997,  %r17998},{%r17999,  %r18000},{%f17041, %f17042, %f17043, %f17044};

	// end inline asm
	// begin inline asm
	mma.sync.aligned.m16n8k16.row.col.f32.f16.f16.f32{%f17073,  %f17074,  %f17075,  %f17076},{%r17999,  %r18000,  %r17997,  %r17998},{%r17999,  %r18000},{%f17049, %f17050, %f17051, %f17052};

	// end inline asm
	// begin inline asm
	mma.sync.aligned.m16n8k16.row.col.f32.f16.f16.f32{%f17081,  %f17082,  %f17083,  %f17084},{%r17999,  %r18000,  %r17997,  %r17998},{%r17999,  %r18000},{%f17057, %f17058, %f17059, %f17060};

	// end inline asm
	// begin inline asm
	mma.sync.aligned.m16n8k16.row.col.f32.f16.f16.f32{%f17089,  %f17090,  %f17091,  %f17092},{%r17999,  %r18000,  %r17997,  %r17998},{%r17999,  %r18000},{%f17065, %f17066, %f17067, %f17068};

	// end inline asm
	// begin inline asm
	mma.sync.aligned.m16n8k16.row.col.f32.f16.f16.f32{%f17097,  %f17098,  %f17099,  %f17100},{%r17999,  %r18000,  %r17997,  %r17998},{%r17999,  %r18000},{%f17073, %f17074, %f17075, %f17076};

	// end inline asm
	// begin inline asm
	mma.sync.aligned.m16n8k16.row.col.f32.f16.f16.f32{%f17105,  %f17106,  %f17107,  %f17108},{%r17999,  %r18000,  %r17997,  %r17998},{%r17999,  %r18000},{%f17081, %f17082, %f17083, %f17084};

	// end inline asm
	// begin inline asm
	mma.sync.aligned.m16n8k16.row.col.f32.f16.f16.f32{%f17113,  %f17114,  %f17115,  %f17116},{%r17999,  %r18000,  %r17997,  %r17998},{%r17999,  %r18000},{%f17089, %f17090, %f17091, %f17092};

	// end inline asm
	// begin inline asm
	mma.sync.aligned.m16n8k16.row.col.f32.f16.f16.f32{%f17121,  %f17122,  %f17123,  %f17124},{%r17999,  %r18000,  %r17997,  %r17998},{%r17999,  %r18000},{%f17097, %f17098, %f17099, %f17100};

	// end inline asm
	// begin inline asm
	mma.sync.aligned.m16n8k16.row.col.f32.f16.f16.f32{%f17129,  %f17130,  %f17131,  %f17132},{%r17999,  %r18000,  %r17997,  %r17998},{%r17999,  %r18000},{%f17105, %f17106, %f17107, %f17108};

	// end inline asm
	// begin inline asm
	mma.sync.aligned.m16n8k16.row.col.f32.f16.f16.f32{%f17137,  %f17138,  %f17139,  %f17140},{%r17999,  %r18000,  %r17997,  %r17998},{%r17999,  %r18000},{%f17113, %f17114, %f17115, %f17116};

	// end inline asm
	// begin inline asm
	mma.sync.aligned.m16n8k16.row.col.f32.f16.f16.f32{%f17145,  %f17146,  %f17147,  %f17148},{%r17999,  %r18000,  %r17997,  %r17998},{%r17999,  %r18000},{%f17121, %f17122, %f17123, %f17124};

	// end inline asm
	// begin inline asm
	mma.sync.aligned.m16n8k16.row.col.f32.f16.f16.f32{%f17153,  %f17154,  %f17155,  %f17156},{%r17999,  %r18000,  %r17997,  %r17998},{%r17999,  %r18000},{%f17129, %f17130, %f17131, %f17132};

	// end inline asm
	// begin inline asm
	mma.sync.aligned.m16n8k16.row.col.f32.f16.f16.f32{%f17161,  %f17162,  %f17163,  %f17164},{%r17999,  %r18000,  %r17997,  %r17998},{%r17999,  %r18000},{%f17137, %f17138, %f17139, %f17140};

	// end inline asm
	// begin inline asm
	mma.sync.aligned.m16n8k16.row.col.f32.f16.f16.f32{%f17169,  %f17170,  %f17171,  %f17172},{%r17999,  %r18000,  %r17997,  %r17998},{%r17999,  %r18000},{%f17145, %f17146, %f17147, %f17148};

	// end inline asm
	// begin inline asm
	mma.sync.aligned.m16n8k16.row.col.f32.f16.f16.f32{%f17177,  %f17178,  %f17179,  %f17180},{%r17999,  %r18000,  %r17997,  %r17998},{%r17999,  %r18000},{%f17153, %f17154, %f17155, %f17156};

	// end inline asm
	// begin inline asm
	mma.sync.aligned.m16n8k16.row.col.f32.f16.f16.f32{%f17185,  %f17186,  %f17187,  %f17188},{%r17999,  %r18000,  %r17997,  %r17998},{%r17999,  %r18000},{%f17161, %f17162, %f17163, %f17164};

	// end inline asm
	// begin inline asm
	mma.sync.aligned.m16n8k16.row.col.f32.f16.f16.f32{%f17193,  %f17194,  %f17195,  %f17196},{%r17999,  %r18000,  %r17997,  %r17998},{%r17999,  %r18000},{%f17169, %f17170, %f17171, %f17172};

	// end inline asm
	// begin inline asm
	mma.sync.aligned.m16n8k16.row.col.f32.f16.f16.f32{%f17201,  %f17202,  %f17203,  %f17204},{%r17999,  %r18000,  %r17997,  %r17998},{%r17999,  %r18000},{%f17177, %f17178, %f17179, %f17180};

	// end inline asm
	// begin inline asm
	mma.sync.aligned.m16n8k16.row.col.f32.f16.f16.f32{%f17209,  %f17210,  %f17211,  %f17212},{%r17999,  %r18000,  %r17997,  %r17998},{%r17999,  %r18000},{%f17185, %f17186, %f17187, %f17188};

	// end inline asm
	// begin inline asm
	mma.sync.aligned.m16n8k16.row.col.f32.f16.f16.f32{%f17217,  %f17218,  %f17219,  %f17220},{%r17999,  %r18000,  %r17997,  %r17998},{%r17999,  %r18000},{%f17193, %f17194, %f17195, %f17196};

	// end inline asm
	// begin inline asm
	mma.sync.aligned.m16n8k16.row.col.f32.f16.f16.f32{%f17225,  %f17226,  %f17227,  %f17228},{%r17999,  %r18000,  %r17997,  %r17998},{%r17999,  %r18000},{%f17201, %f17202, %f17203, %f17204};

	// end inline asm
	// begin inline asm
	mma.sync.aligned.m16n8k16.row.col.f32.f16.f16.f32{%f17233,  %f17234,  %f17235,  %f17236},{%r17999,  %r18000,  %r17997,  %r17998},{%r17999,  %r18000},{%f17209, %f17210, %f17211, %f17212};

	// end inline asm
	// begin inline asm
	mma.sync.aligned.m16n8k16.row.col.f32.f16.f16.f32{%f17241,  %f17242,  %f17243,  %f17244},{%r17999,  %r18000,  %r17997,  %r17998},{%r17999,  %r18000},{%f17217, %f17218, %f17219, %f17220};

	// end inline asm
	// begin inline asm
	mma.sync.aligned.m16n8k16.row.col.f32.f16.f16.f32{%f17249,  %f17250,  %f17251,  %f17252},{%r17999,  %r18000,  %r17997,  %r17998},{%r17999,  %r18000},{%f17225, %f17226, %f17227, %f17228};

	// end inline asm
	// begin inline asm
	mma.sync.aligned.m16n8k16.row.col.f32.f16.f16.f32{%f17257,  %f17258,  %f17259,  %f17260},{%r17999,  %r18000,  %r17997,  %r17998},{%r17999,  %r18000},{%f17233, %f17234, %f17235, %f17236};

	// end inline asm
	// begin inline asm
	mma.sync.aligned.m16n8k16.row.col.f32.f16.f16.f32{%f17265,  %f17266,  %f17267,  %f17268},{%r17999,  %r18000,  %r17997,  %r17998},{%r17999,  %r18000},{%f17241, %f17242, %f17243, %f17244};

	// end inline asm
	// begin inline asm
	mma.sync.aligned.m16n8k16.row.col.f32.f16.f16.f32{%f17273,  %f17274,  %f17275,  %f17276},{%r17999,  %r18000,  %r17997,  %r17998},{%r17999,  %r18000},{%f17249, %f17250, %f17251, %f17252};

	// end inline asm
	// begin inline asm
	mma.sync.aligned.m16n8k16.row.col.f32.f16.f16.f32{%f17281,  %f17282,  %f17283,  %f17284},{%r17999,  %r18000,  %r17997,  %r17998},{%r17999,  %r18000},{%f17257, %f17258, %f17259, %f17260};

	// end inline asm
	// begin inline asm
	mma.sync.aligned.m16n8k16.row.col.f32.f16.f16.f32{%f17289,  %f17290,  %f17291,  %f17292},{%r17999,  %r18000,  %r17997,  %r17998},{%r17999,  %r18000},{%f17265, %f17266, %f17267, %f17268};

	// end inline asm
	// begin inline asm
	mma.sync.aligned.m16n8k16.row.col.f32.f16.f16.f32{%f17297,  %f17298,  %f17299,  %f17300},{%r17999,  %r18000,  %r17997,  %r17998},{%r17999,  %r18000},{%f17273, %f17274, %f17275, %f17276};

	// end inline asm
	// begin inline asm
	mma.sync.aligned.m16n8k16.row.col.f32.f16.f16.f32{%f17305,  %f17306,  %f17307,  %f17308},{%r17999,  %r18000,  %r17997,  %r17998},{%r17999,  %r18000},{%f17281, %f17282, %f17283, %f17284};

	// end inline asm
	// begin inline asm
	mma.sync.aligned.m16n8k16.row.col.f32.f16.f16.f32{%f17313,  %f17314,  %f17315,  %f17316},{%r17999,  %r18000,  %r17997,  %r17998},{%r17999,  %r18000},{%f17289, %f17290, %f17291, %f17292};

	// end inline asm
	// begin inline asm
	mma.sync.aligned.m16n8k16.row.col.f32.f16.f16.f32{%f17321,  %f17322,  %f17323,  %f17324},{%r17999,  %r18000,  %r17997,  %r17998},{%r17999,  %r18000},{%f17297, %f17298, %f17299, %f17300};

	// end inline asm
	// begin inline asm
	mma.sync.aligned.m16n8k16.row.col.f32.f16.f16.f32{%f17329,  %f17330,  %f17331,  %f17332},{%r17999,  %r18000,  %r17997,  %r17998},{%r17999,  %r18000},{%f17305, %f17306, %f17307, %f17308};

	// end inline asm
	// begin inline asm
	mma.sync.aligned.m16n8k16.row.col.f32.f16.f16.f32{%f17337,  %f17338,  %f17339,  %f17340},{%r17999,  %r18000,  %r17997,  %r17998},{%r17999,  %r18000},{%f17313, %f17314, %f17315, %f17316};

	// end inline asm
	// begin inline asm
	mma.sync.aligned.m16n8k16.row.col.f32.f16.f16.f32{%f17345,  %f17346,  %f17347,  %f17348},{%r17999,  %r18000,  %r17997,  %r17998},{%r17999,  %r18000},{%f17321, %f17322, %f17323, %f17324};

	// end inline asm
	// begin inline asm
	mma.sync.aligned.m16n8k16.row.col.f32.f16.f16.f32{%f17353,  %f17354,  %f17355,  %f17356},{%r17999,  %r18000,  %r17997,  %r17998},{%r17999,  %r18000},{%f17329, %f17330, %f17331, %f17332};

	// end inline asm
	// begin inline asm
	mma.sync.aligned.m16n8k16.row.col.f32.f16.f16.f32{%f17361,  %f17362,  %f17363,  %f17364},{%r17999,  %r18000,  %r17997,  %r17998},{%r17999,  %r18000},{%f17337, %f17338, %f17339, %f17340};

	// end inline asm
	// begin inline asm
	mma.sync.aligned.m16n8k16.row.col.f32.f16.f16.f32{%f17369,  %f17370,  %f17371,  %f17372},{%r17999,  %r18000,  %r17997,  %r17998},{%r17999,  %r18000},{%f17345, %f17346, %f17347, %f17348};

	// end inline asm
	// begin inline asm
	mma.sync.aligned.m16n8k16.row.col.f32.f16.f16.f32{%f17377,  %f17378,  %f17379,  %f17380},{%r17999,  %r18000,  %r17997,  %r17998},{%r17999,  %r18000},{%f17353, %f17354, %f17355, %f17356};

	// end inline asm
	// begin inline asm
	mma.sync.aligned.m16n8k16.row.col.f32.f16.f16.f32{%f17385,  %f17386,  %f17387,  %f17388},{%r17999,  %r18000,  %r17997,  %r17998},{%r17999,  %r18000},{%f17361, %f17362, %f17363, %f17364};

	// end inline asm
	// begin inline asm
	mma.sync.aligned.m16n8k16.row.col.f32.f16.f16.f32{%f17393,  %f17394,  %f17395,  %f17396},{%r17999,  %r18000,  %r17997,  %r17998},{%r17999,  %r18000},{%f17369, %f17370, %f17371, %f17372};

	// end inline asm
	// begin inline asm
	mma.sync.aligned.m16n8k16.row.col.f32.f16.f16.f32{%f17401,  %f17402,  %f17403,  %f17404},{%r17999,  %r18000,  %r17997,  %r17998},{%r17999,  %r18000},{%f17377, %f17378, %f17379, %f17380};

	// end inline asm
	// begin inline asm
	mma.sync.aligned.m16n8k16.row.col.f32.f16.f16.f32{%f17409,  %f17410,  %f17411,  %f17412},{%r17999,  %r18000,  %r17997,  %r17998},{%r17999,  %r18000},{%f17385, %f17386, %f17387, %f17388};

	// end inline asm
	// begin inline asm
	mma.sync.aligned.m16n8k16.row.col.f32.f16.f16.f32{%f17417,  %f17418,  %f17419,  %f17420},{%r17999,  %r18000,  %r17997,  %r17998},{%r17999,  %r18000},{%f17393, %f17394, %f17395, %f17396};

	// end inline asm
	// begin inline asm
	mma.sync.aligned.m16n8k16.row.col.f32.f16.f16.f32{%f17425,  %f17426,  %f17427,  %f17428},{%r17999,  %r18000,  %r17997,  %r17998},{%r17999,  %r18000},{%f17401, %f17402, %f17403, %f17404};

	// end inline asm
	// begin inline asm
	mma.sync.aligned.m16n8k16.row.col.f32.f16.f16.f32{%f17433,  %f17434,  %f17435,  %f17436},{%r17999,  %r18000,  %r17997,  %r17998},{%r17999,  %r18000},{%f17409, %f17410, %f17411, %f17412};

	// end inline asm
	// begin inline asm
	mma.sync.aligned.m16n8k16.row.col.f32.f16.f16.f32{%f17441,  %f17442,  %f17443,  %f17444},{%r17999,  %r18000,  %r17997,  %r17998},{%r17999,  %r18000},{%f17417, %f17418, %f17419, %f17420};

	// end inline asm
	// begin inline asm
	mma.sync.aligned.m16n8k16.row.col.f32.f16.f16.f32{%f17449,  %f17450,  %f17451,  %f17452},{%r17999,  %r18000,  %r17997,  %r17998},{%r17999,  %r18000},{%f17425, %f17426, %f17427, %f17428};

	// end inline asm
	// begin inline asm
	mma.sync.aligned.m16n8k16.row.col.f32.f16.f16.f32{%f17457,  %f17458,  %f17459,  %f17460},{%r17999,  %r18000,  %r17997,  %r17998},{%r17999,  %r18000},{%f17433, %f17434, %f17435, %f17436};

	// end inline asm
	// begin inline asm
	mma.sync.aligned.m16n8k16.row.col.f32.f16.f16.f32{%f17465,  %f17466,  %f17467,  %f17468},{%r17999,  %r18000,  %r17997,  %r17998},{%r17999,  %r18000},{%f17441, %f17442, %f17443, %f17444};

	// end inline asm
	// begin inline asm
	mma.sync.aligned.m16n8k16.row.col.f32.f16.f16.f32{%f17473,  %f17474,  %f17475,  %f17476},{%r17999,  %r18000,  %r17997,  %r17998},{%r17999,  %r18000},{%f17449, %f17450, %f17451, %f17452};

	// end inline asm
	// begin inline asm
	mma.sync.aligned.m16n8k16.row.col.f32.f16.f16.f32{%f17481,  %f17482,  %f17483,  %f17484},{%r17999,  %r18000,  %r17997,  %r17998},{%r17999,  %r18000},{%f17457, %f17458, %f17459, %f17460};

	// end inline asm
	// begin inline asm
	mma.sync.aligned.m16n8k16.row.col.f32.f16.f16.f32{%f17489,  %f17490,  %f17491,  %f17492},{%r17999,  %r18000,  %r17997,  %r17998},{%r17999,  %r18000},{%f17465, %f17466, %f17467, %f17468};

	// end inline asm
	// begin inline asm
	mma.sync.aligned.m16n8k16.row.col.f32.f16.f16.f32{%f17497,  %f17498,  %f17499,  %f17500},{%r17999,  %r18000,  %r17997,  %r17998},{%r17999,  %r18000},{%f17473, %f17474, %f17475, %f17476};

	// end inline asm
	// begin inline asm
	mma.sync.aligned.m16n8k16.row.col.f32.f16.f16.f32{%f17505,  %f17506,  %f17507,  %f17508},{%r17999,  %r18000,  %r17997,  %r17998},{%r17999,  %r18000},{%f17481, %f17482, %f17483, %f17484};

	// end inline asm
	// begin inline asm
	mma.sync.aligned.m16n8k16.row.col.f32.f16.f16.f32{%f17513,  %f17514,  %f17515,  %f17516},{%r17999,  %r18000,  %r17997,  %r17998},{%r17999,  %r18000},{%f17489, %f17490, %f17491, %f17492};

	// end inline asm
	// begin inline asm
	mma.sync.aligned.m16n8k16.row.col.f32.f16.f16.f32{%f17521,  %f17522,  %f17523,  %f17524},{%r17999,  %r18000,  %r17997,  %r17998},{%r17999,  %r18000},{%f17497, %f17498, %f17499, %f17500};

	// end inline asm
	// begin inline asm
	mma.sync.aligned.m16n8k16.row.col.f32.f16.f16.f32{%f17529,  %f17530,  %f17531,  %f17532},{%r17999,  %r18000,  %r17997,  %r17998},{%r17999,  %r18000},{%f17505, %f17506, %f17507, %f17508};

	// end inline asm
	// begin inline asm
	mma.sync.aligned.m16n8k16.row.col.f32.f16.f16.f32{%f17537,  %f17538,  %f17539,  %f17540},{%r17999,  %r18000,  %r17997,  %r17998},{%r17999,  %r18000},{%f17513, %f17514, %f17515, %f17516};

	// end inline asm
	// begin inline asm
	mma.sync.aligned.m16n8k16.row.col.f32.f16.f16.f32{%f17545,  %f17546,  %f17547,  %f17548},{%r17999,  %r18000,  %r17997,  %r17998},{%r17999,  %r18000},{%f17521, %f17522, %f17523, %f17524};

	// end inline asm
	// begin inline asm
	mma.sync.aligned.m16n8k16.row.col.f32.f16.f16.f32{%f17553,  %f17554,  %f17555,  %f17556},{%r17999,  %r18000,  %r17997,  %r17998},{%r17999,  %r18000},{%f17529, %f17530, %f17531, %f17532};

	// end inline asm
	// begin inline asm
	mma.sync.aligned.m16n8k16.row.col.f32.f16.f16.f32{%f17561,  %f17562,  %f17563,  %f17564},{%r17999,  %r18000,  %r17997,  %r17998},{%r17999,  %r18000},{%f17537, %f17538, %f17539, %f17540};

	// end inline asm
	// begin inline asm
	mma.sync.aligned.m16n8k16.row.col.f32.f16.f16.f32{%f17569,  %f17570,  %f17571,  %f17572},{%r17999,  %r18000,  %r17997,  %r17998},{%r17999,  %r18000},{%f17545, %f17546, %f17547, %f17548};

	// end inline asm
	// begin inline asm
	mma.sync.aligned.m16n8k16.row.col.f32.f16.f16.f32{%f17577,  %f17578,  %f17579,  %f17580},{%r17999,  %r18000,  %r17997,  %r17998},{%r17999,  %r18000},{%f17553, %f17554, %f17555, %f17556};

	// end inline asm
	// begin inline asm
	mma.sync.aligned.m16n8k16.row.col.f32.f16.f16.f32{%f17585,  %f17586,  %f17587,  %f17588},{%r17999,  %r18000,  %r17997,  %r17998},{%r17999,  %r18000},{%f17561, %f17562, %f17563, %f17564};

	// end inline asm
	// begin inline asm
	mma.sync.aligned.m16n8k16.row.col.f32.f16.f16.f32{%f17593,  %f17594,  %f17595,  %f17596},{%r17999,  %r18000,  %r17997,  %r17998},{%r17999,  %r18000},{%f17569, %f17570, %f17571, %f17572};

	// end inline asm
	// begin inline asm
	mma.sync.aligned.m16n8k16.row.col.f32.f16.f16.f32{%f17601,  %f17602,  %f17603,  %f17604},{%r17999,  %r18000,  %r17997,  %r17998},{%r17999,  %r18000},{%f17577, %f17578, %f17579, %f17580};

	// end inline asm
	// begin inline asm
	mma.sync.aligned.m16n8k16.row.col.f32.f16.f16.f32{%f17609,  %f17610,  %f17611,  %f17612},{%r17999,  %r18000,  %r17997,  %r17998},{%r17999,  %r18000},{%f17585, %f17586, %f17587, %f17588};

	// end inline asm
	// begin inline asm
	mma.sync.aligned.m16n8k16.row.col.f32.f16.f16.f32{%f17617,  %f17618,  %f17619,  %f17620},{%r17999,  %r18000,  %r17997,  %r17998},{%r17999,  %r18000},{%f17593, %f17594, %f17595, %f17596};

	// end inline asm
	// begin inline asm
	mma.sync.aligned.m16n8k16.row.col.f32.f16.f16.f32{%f17625,  %f17626,  %f17627,  %f17628},{%r17999,  %r18000,  %r17997,  %r17998},{%r17999,  %r18000},{%f17601, %f17602, %f17603, %f17604};

	// end inline asm
	// begin inline asm
	mma.sync.aligned.m16n8k16.row.col.f32.f16.f16.f32{%f17633,  %f17634,  %f17635,  %f17636},{%r17999,  %r18000,  %r17997,  %r17998},{%r17999,  %r18000},{%f17609, %f17610, %f17611, %f17612};

	// end inline asm
	// begin inline asm
	mma.sync.aligned.m16n8k16.row.col.f32.f16.f16.f32{%f17641,  %f17642,  %f17643,  %f17644},{%r17999,  %r18000,  %r17997,  %r17998},{%r17999,  %r18000},{%f17617, %f17618, %f17619, %f17620};

	// end inline asm
	// begin inline asm
	mma.sync.aligned.m16n8k16.row.col.f32.f16.f16.f32{%f17649,  %f17650,  %f17651,  %f17652},{%r17999,  %r18000,  %r17997,  %r17998},{%r17999,  %r18000},{%f17625, %f17626, %f17627, %f17628};

	// end inline asm
	// begin inline asm
	mma.sync.aligned.m16n8k16.row.col.f32.f16.f16.f32{%f17657,  %f17658,  %f17659,  %f17660},{%r17999,  %r18000,  %r17997,  %r17998},{%r17999,  %r18000},{%f17633, %f17634, %f17635, %f17636};

	// end inline asm
	// begin inline asm
	mma.sync.aligned.m16n8k16.row.col.f32.f16.f16.f32{%f17665,  %f17666,  %f17667,  %f17668},{%r17999,  %r18000,  %r17997,  %r17998},{%r17999,  %r18000},{%f17641, %f17642, %f17643, %f17644};

	// end inline asm
	// begin inline asm
	mma.sync.aligned.m16n8k16.row.col.f32.f16.f16.f32{%f17673,  %f17674,  %f17675,  %f17676},{%r17999,  %r18000,  %r17997,  %r17998},{%r17999,  %r18000},{%f17649, %f17650, %f17651, %f17652};

	// end inline asm
	// begin inline asm
	mma.sync.aligned.m16n8k16.row.col.f32.f16.f16.f32{%f17681,  %f17682,  %f17683,  %f17684},{%r17999,  %r18000,  %r17997,  %r17998},{%r17999,  %r18000},{%f17657, %f17658, %f17659, %f17660};

	// end inline asm
	// begin inline asm
	mma.sync.aligned.m16n8k16.row.col.f32.f16.f16.f32{%f17689,  %f17690,  %f17691,  %f17692},{%r17999,  %r18000,  %r17997,  %r17998},{%r17999,  %r18000},{%f17665, %f17666, %f17667, %f17668};

	// end inline asm
	// begin inline asm
	mma.sync.aligned.m16n8k16.row.col.f32.f16.f16.f32{%f17697,  %f17698,  %f17699,  %f17700},{%r17999,  %r18000,  %r17997,  %r17998},{%r17999,  %r18000},{%f17673, %f17674, %f17675, %f17676};

	// end inline asm
	// begin inline asm
	mma.sync.aligned.m16n8k16.row.col.f32.f16.f16.f32{%f17705,  %f17706,  %f17707,  %f17708},{%r17999,  %r18000,  %r17997,  %r17998},{%r17999,  %r18000},{%f17681, %f17682, %f17683, %f17684};

	// end inline asm
	// begin inline asm
	mma.sync.aligned.m16n8k16.row.col.f32.f16.f16.f32{%f17713,  %f17714,  %f17715,  %f17716},{%r17999,  %r18000,  %r17997,  %r17998},{%r17999,  %r18000},{%f17689, %f17690, %f17691, %f17692};

	// end inline asm
	// begin inline asm
	mma.sync.aligned.m16n8k16.row.col.f32.f16.f16.f32{%f17721,  %f17722,  %f17723,  %f17724},{%r17999,  %r18000,  %r17997,  %r17998},{%r17999,  %r18000},{%f17697, %f17698, %f17699, %f17700};

	// end inline asm
	// begin inline asm
	mma.sync.aligned.m16n8k16.row.col.f32.f16.f16.f32{%f17729,  %f17730,  %f17731,  %f17732},{%r17999,  %r18000,  %r17997,  %r17998},{%r17999,  %r18000},{%f17705, %f17706, %f17707, %f17708};

	// end inline asm
	// begin inline asm
	mma.sync.aligned.m16n8k16.row.col.f32.f16.f16.f32{%f17737,  %f17738,  %f17739,  %f17740},{%r17999,  %r18000,  %r17997,  %r17998},{%r17999,  %r18000},{%f17713, %f17714, %f17715, %f17716};

	// end inline asm
	// begin inline asm
	mma.sync.aligned.m16n8k16.row.col.f32.f16.f16.f32{%f17745,  %f17746,  %f17747,  %f17748},{%r17999,  %r18000,  %r17997,  %r17998},{%r17999,  %r18000},{%f17721, %f17722, %f17723, %f17724};

	// end inline asm
	// begin inline asm
	mma.sync.aligned.m16n8k16.row.col.f32.f16.f16.f32{%f17753,  %f17754,  %f17755,  %f17756},{%r17999,  %r18000,  %r17997,  %r17998},{%r17999,  %r18000},{%f17729, %f17730, %f17731, %f17732};

	// end inline asm
	// begin inline asm
	mma.sync.aligned.m16n8k16.row.col.f32.f16.f16.f32{%f17761,  %f17762,  %f17763,  %f17764},{%r17999,  %r18000,  %r17997,  %r17998},{%r17999,  %r18000},{%f17737, %f17738, %f17739, %f17740};

	// end inline asm
	// begin inline asm
	mma.sync.aligned.m16n8k16.row.col.f32.f16.f16.f32{%f17769,  %f17770,  %f17771,  %f17772},{%r17999,  %r18000,  %r17997,  %r17998},{%r17999,  %r18000},{%f17745, %f17746, %f17747, %f17748};

	// end inline asm
	// begin inline asm
	mma.sync.aligned.m16n8k16.row.col.f32.f16.f16.f32{%f17777,  %f17778,  %f17779,  %f17780},{%r17999,  %r18000,  %r17997,  %r17998},{%r17999,  %r18000},{%f17753, %f17754, %f17755, %f17756};

	// end inline asm
	// begin inline asm
	mma.sync.aligned.m16n8k16.row.col.f32.f16.f16.f32{%f17785,  %f17786,  %f17787,  %f17788},{%r17999,  %r18000,  %r17997,  %r17998},{%r17999,  %r18000},{%f17761, %f17762, %f17763, %f17764};

	// end inline asm
	// begin inline asm
	mma.sync.aligned.m16n8k16.row.col.f32.f16.f16.f32{%f17793,  %f17794,  %f17795,  %f17796},{%r17999,  %r18000,  %r17997,  %r17998},{%r17999,  %r18000},{%f17769, %f17770, %f17771, %f17772};

	// end inline asm
	// begin inline asm
	mma.sync.aligned.m16n8k16.row.col.f32.f16.f16.f32{%f17801,  %f17802,  %f17803,  %f17804},{%r17999,  %r18000,  %r17997,  %r17998},{%r17999,  %r18000},{%f17777, %f17778, %f17779, %f17780};

	// end inline asm
	// begin inline asm
	mma.sync.aligned.m16n8k16.row.col.f32.f16.f16.f32{%f17809,  %f17810,  %f17811,  %f17812},{%r17999,  %r18000,  %r17997,  %r17998},{%r17999,  %r18000},{%f17785, %f17786, %f17787, %f17788};

	// end inline asm
	// begin inline asm
	mma.sync.aligned.m16n8k16.row.col.f32.f16.f16.f32{%f17817,  %f17818,  %f17819,  %f17820},{%r17999,  %r18000,  %r17997,  %r17998},{%r17999,  %r18000},{%f17793, %f17794, %f17795, %f17796};

	// end inline asm
	// begin inline asm
	mma.sync.aligned.m16n8k16.row.col.f32.f16.f16.f32{%f17825,  %f17826,  %f17827,  %f17828},{%r17999,  %r18000,  %r17997,  %r17998},{%r17999,  %r18000},{%f17801, %f17802, %f17803, %f17804};

	// end inline asm
	// begin inline asm
	mma.sync.aligned.m16n8k16.row.col.f32.f16.f16.f32{%f17833,  %f17834,  %f17835,  %f17836},{%r17999,  %r18000,  %r17997,  %r17998},{%r17999,  %r18000},{%f17809, %f17810, %f17811, %f17812};

	// end inline asm
	// begin inline asm
	mma.sync.aligned.m16n8k16.row.col.f32.f16.f16.f32{%f17841,  %f17842,  %f17843,  %f17844},{%r17999,  %r18000,  %r17997,  %r17998},{%r17999,  %r18000},{%f17817, %f17818, %f17819, %f17820};

	// end inline asm
	// begin inline asm
	mma.sync.aligned.m16n8k16.row.col.f32.f16.f16.f32{%f17849,  %f17850,  %f17851,  %f17852},{%r17999,  %r18000,  %r17997,  %r17998},{%r17999,  %r18000},{%f17825, %f17826, %f17827, %f17828};

	// end inline asm
	// begin inline asm
	mma.sync.aligned.m16n8k16.row.col.f32.f16.f16.f32{%f17857,  %f17858,  %f17859,  %f17860},{%r17999,  %r18000,  %r17997,  %r17998},{%r17999,  %r18000},{%f17833, %f17834, %f17835, %f17836};

	// end inline asm
	// begin inline asm
	mma.sync.aligned.m16n8k16.row.col.f32.f16.f16.f32{%f17865,  %f17866,  %f17867,  %f17868},{%r17999,  %r18000,  %r17997,  %r17998},{%r17999,  %r18000},{%f17841, %f17842, %f17843, %f17844};

	// end inline asm
	// begin inline asm
	mma.sync.aligned.m16n8k16.row.col.f32.f16.f16.f32{%f17873,  %f17874,  %f17875,  %f17876},{%r17999,  %r18000,  %r17997,  %r17998},{%r17999,  %r18000},{%f17849, %f17850, %f17851, %f17852};

	// end inline asm
	// begin inline asm
	mma.sync.aligned.m16n8k16.row.col.f32.f16.f16.f32{%f17881,  %f17882,  %f17883,  %f17884},{%r17999,  %r18000,  %r17997,  %r17998},{%r17999,  %r18000},{%f17857, %f17858, %f17859, %f17860};

	// end inline asm
	// begin inline asm
	mma.sync.aligned.m16n8k16.row.col.f32.f16.f16.f32{%f17889,  %f17890,  %f17891,  %f17892},{%r17999,  %r18000,  %r17997,  %r17998},{%r17999,  %r18000},{%f17865, %f17866, %f17867, %f17868};

	// end inline asm
	// begin inline asm
	mma.sync.aligned.m16n8k16.row.col.f32.f16.f16.f32{%f17897,  %f17898,  %f17899,  %f17900},{%r17999,  %r18000,  %r17997,  %r17998},{%r17999,  %r18000},{%f17873, %f17874, %f17875, %f17876};

	// end inline asm
	// begin inline asm
	mma.sync.aligned.m16n8k16.row.col.f32.f16.f16.f32{%f17905,  %f17906,  %f17907,  %f17908},{%r17999,  %r18000,  %r17997,  %r17998},{%r17999,  %r18000},{%f17881, %f17882, %f17883, %f17884};

	// end inline asm
	// begin inline asm
	mma.sync.aligned.m16n8k16.row.col.f32.f16.f16.f32{%f17913,  %f17914,  %f17915,  %f17916},{%r17999,  %r18000,  %r17997,  %r17998},{%r17999,  %r18000},{%f17889, %f17890, %f17891, %f17892};

	// end inline asm
	// begin inline asm
	mma.sync.aligned.m16n8k16.row.col.f32.f16.f16.f32{%f17921,  %f17922,  %f17923,  %f17924},{%r17999,  %r18000,  %r17997,  %r17998},{%r17999,  %r18000},{%f17897, %f17898, %f17899, %f17900};

	// end inline asm
	// begin inline asm
	mma.sync.aligned.m16n8k16.row.col.f32.f16.f16.f32{%f17929,  %f17930,  %f17931,  %f17932},{%r17999,  %r18000,  %r17997,  %r17998},{%r17999,  %r18000},{%f17905, %f17906, %f17907, %f17908};

	// end inline asm
	// begin inline asm
	mma.sync.aligned.m16n8k16.row.col.f32.f16.f16.f32{%f17937,  %f17938,  %f17939,  %f17940},{%r17999,  %r18000,  %r17997,  %r17998},{%r17999,  %r18000},{%f17913, %f17914, %f17915, %f17916};

	// end inline asm
	// begin inline asm
	mma.sync.aligned.m16n8k16.row.col.f32.f16.f16.f32{%f17945,  %f17946,  %f17947,  %f17948},{%r17999,  %r18000,  %r17997,  %r17998},{%r17999,  %r18000},{%f17921, %f17922, %f17923, %f17924};

	// end inline asm
	// begin inline asm
	mma.sync.aligned.m16n8k16.row.col.f32.f16.f16.f32{%f17953,  %f17954,  %f17955,  %f17956},{%r17999,  %r18000,  %r17997,  %r17998},{%r17999,  %r18000},{%f17929, %f17930, %f17931, %f17932};

	// end inline asm
	// begin inline asm
	mma.sync.aligned.m16n8k16.row.col.f32.f16.f16.f32{%f17961,  %f17962,  %f17963,  %f17964},{%r17999,  %r18000,  %r17997,  %r17998},{%r17999,  %r18000},{%f17937, %f17938, %f17939, %f17940};

	// end inline asm
	// begin inline asm
	mma.sync.aligned.m16n8k16.row.col.f32.f16.f16.f32{%f17969,  %f17970,  %f17971,  %f17972},{%r17999,  %r18000,  %r17997,  %r17998},{%r17999,  %r18000},{%f17945, %f17946, %f17947, %f17948};

	// end inline asm
	// begin inline asm
	mma.sync.aligned.m16n8k16.row.col.f32.f16.f16.f32{%f17977,  %f17978,  %f17979,  %f17980},{%r17999,  %r18000,  %r17997,  %r17998},{%r17999,  %r18000},{%f17953, %f17954, %f17955, %f17956};

	// end inline asm
	// begin inline asm
	mma.sync.aligned.m16n8k16.row.col.f32.f16.f16.f32{%f17985,  %f17986,  %f17987,  %f17988},{%r17999,  %r18000,  %r17997,  %r17998},{%r17999,  %r18000},{%f17961, %f17962, %f17963, %f17964};

	// end inline asm
	// begin inline asm
	mma.sync.aligned.m16n8k16.row.col.f32.f16.f16.f32{%f17993,  %f17994,  %f17995,  %f17996},{%r17999,  %r18000,  %r17997,  %r17998},{%r17999,  %r18000},{%f17969, %f17970, %f17971, %f17972};

	// end inline asm
	// begin inline asm
	mma.sync.aligned.m16n8k16.row.col.f32.f16.f16.f32{%f18001,  %f18002,  %f18003,  %f18004},{%r17999,  %r18000,  %r17997,  %r17998},{%r17999,  %r18000},{%f17977, %f17978, %f17979, %f17980};

	// end inline asm
	// begin inline asm
	mma.sync.aligned.m16n8k16.row.col.f32.f16.f16.f32{%f18009,  %f18010,  %f18011,  %f18012},{%r17999,  %r18000,  %r17997,  %r17998},{%r17999,  %r18000},{%f17985, %f17986, %f17987, %f17988};

	// end inline asm
	// begin inline asm
	mma.sync.aligned.m16n8k16.row.col.f32.f16.f16.f32{%f18017,  %f18018,  %f18019,  %f18020},{%r17999,  %r18000,  %r17997,  %r17998},{%r17999,  %r18000},{%f17993, %f17994, %f17995, %f17996};

	// end inline asm
	// begin inline asm
	mma.sync.aligned.m16n8k16.row.col.f32.f16.f16.f32{%f18025,  %f18026,  %f18027,  %f18028},{%r17999,  %r18000,  %r17997,  %r17998},{%r17999,  %r18000},{%f18001, %f18002, %f18003, %f18004};

	// end inline asm
	// begin inline asm
	mma.sync.aligned.m16n8k16.row.col.f32.f16.f16.f32{%f18033,  %f18034,  %f18035,  %f18036},{%r17999,  %r18000,  %r17997,  %r17998},{%r17999,  %r18000},{%f18009, %f18010, %f18011, %f18012};

	// end inline asm
	// begin inline asm
	mma.sync.aligned.m16n8k16.row.col.f32.f16.f16.f32{%f18041,  %f18042,  %f18043,  %f18044},{%r17999,  %r18000,  %r17997,  %r17998},{%r17999,  %r18000},{%f18017, %f18018, %f18019, %f18020};

	// end inline asm
	// begin inline asm
	mma.sync.aligned.m16n8k16.row.col.f32.f16.f16.f32{%f18049,  %f18050,  %f18051,  %f18052},{%r17999,  %r18000,  %r17997,  %r17998},{%r17999,  %r18000},{%f18025, %f18026, %f18027, %f18028};

	// end inline asm
	// begin inline asm
	mma.sync.aligned.m16n8k16.row.col.f32.f16.f16.f32{%f18057,  %f18058,  %f18059,  %f18060},{%r17999,  %r18000,  %r17997,  %r17998},{%r17999,  %r18000},{%f18033, %f18034, %f18035, %f18036};

	// end inline asm
	// begin inline asm
	mma.sync.aligned.m16n8k16.row.col.f32.f16.f16.f32{%f18065,  %f18066,  %f18067,  %f18068},{%r17999,  %r18000,  %r17997,  %r17998},{%r17999,  %r18000},{%f18041, %f18042, %f18043, %f18044};

	// end inline asm
	// begin inline asm
	mma.sync.aligned.m16n8k16.row.col.f32.f16.f16.f32{%f18073,  %f18074,  %f18075,  %f18076},{%r17999,  %r18000,  %r17997,  %r17998},{%r17999,  %r18000},{%f18049, %f18050, %f18051, %f18052};

	// end inline asm
	// begin inline asm
	mma.sync.aligned.m16n8k16.row.col.f32.f16.f16.f32{%f18081,  %f18082,  %f18083,  %f18084},{%r17999,  %r18000,  %r17997,  %r17998},{%r17999,  %r18000},{%f18057, %f18058, %f18059, %f18060};

	// end inline asm
	// begin inline asm
	mma.sync.aligned.m16n8k16.row.col.f32.f16.f16.f32{%f18089,  %f18090,  %f18091,  %f18092},{%r17999,  %r18000,  %r17997,  %r17998},{%r17999,  %r18000},{%f18065, %f18066, %f18067, %f18068};

	// end inline asm
	// begin inline asm
	mma.sync.aligned.m16n8k16.row.col.f32.f16.f16.f32{%f18097,  %f18098,  %f18099,  %f18100},{%r17999,  %r18000,  %r17997,  %r17998},{%r17999,  %r18000},{%f18073, %f18074, %f18075, %f18076};

	// end inline asm
	// begin inline asm
	mma.sync.aligned.m16n8k16.row.col.f32.f16.f16.f32{%f18105,  %f18106,  %f18107,  %f18108},{%r17999,  %r18000,  %r17997,  %r17998},{%r17999,  %r18000},{%f18081, %f18082, %f18083, %f18084};

	// end inline asm
	// begin inline asm
	mma.sync.aligned.m16n8k16.row.col.f32.f16.f16.f32{%f18113,  %f18114,  %f18115,  %f18116},{%r17999,  %r18000,  %r17997,  %r17998},{%r17999,  %r18000},{%f18089, %f18090, %f18091, %f18092};

	// end inline asm
	// begin inline asm
	mma.sync.aligned.m16n8k16.row.col.f32.f16.f16.f32{%f18121,  %f18122,  %f18123,  %f18124},{%r17999,  %r18000,  %r17997,  %r17998},{%r17999,  %r18000},{%f18097, %f18098, %f18099, %f18100};

	// end inline asm
	// begin inline asm
	mma.sync.aligned.m16n8k16.row.col.f32.f16.f16.f32{%f18129,  %f18130,  %f18131,  %f18132},{%r17999,  %r18000,  %r17997,  %r17998},{%r17999,  %r18000},{%f18105, %f18106, %f18107, %f18108};

	// end inline asm
	// begin inline asm
	mma.sync.aligned.m16n8k16.row.col.f32.f16.f16.f32{%f18137,  %f18138,  %f18139,  %f18140},{%r17999,  %r18000,  %r17997,  %r17998},{%r17999,  %r18000},{%f18113, %f18114, %f18115, %f18116};

	// end inline asm
	// begin inline asm
	mma.sync.aligned.m16n8k16.row.col.f32.f16.f16.f32{%f18145,  %f18146,  %f18147,  %f18148},{%r17999,  %r18000,  %r17997,  %r17998},{%r17999,  %r18000},{%f18121, %f18122, %f18123, %f18124};

	// end inline asm
	// begin inline asm
	mma.sync.aligned.m16n8k16.row.col.f32.f16.f16.f32{%f18153,  %f18154,  %f18155,  %f18156},{%r17999,  %r18000,  %r17997,  %r17998},{%r17999,  %r18000},{%f18129, %f18130, %f18131, %f18132};

	// end inline asm
	// begin inline asm
	mma.sync.aligned.m16n8k16.row.col.f32.f16.f16.f32{%f18161,  %f18162,  %f18163,  %f18164},{%r17999,  %r18000,  %r17997,  %r17998},{%r17999,  %r18000},{%f18137, %f18138, %f18139, %f18140};

	// end inline asm
	// begin inline asm
	mma.sync.aligned.m16n8k16.row.col.f32.f16.f16.f32{%f18169,  %f18170,  %f18171,  %f18172},{%r17999,  %r18000,  %r17997,  %r17998},{%r17999,  %r18000},{%f18145, %f18146, %f18147, %f18148};

	// end inline asm
	// begin inline asm
	mma.sync.aligned.m16n8k16.row.col.f32.f16.f16.f32{%f18177,  %f18178,  %f18179,  %f18180},{%r17999,  %r18000,  %r17997,  %r17998},{%r17999,  %r18000},{%f18153, %f18154, %f18155, %f18156};

	// end inline asm
	// begin inline asm
	mma.sync.aligned.m16n8k16.row.col.f32.f16.f16.f32{%f18185,  %f18186,  %f18187,  %f18188},{%r17999,  %r18000,  %r17997,  %r17998},{%r17999,  %r18000},{%f18161, %f18162, %f18163, %f18164};

	// end inline asm
	// begin inline asm
	mma.sync.aligned.m16n8k16.row.col.f32.f16.f16.f32{%f18193,  %f18194,  %f18195,  %f18196},{%r17999,  %r18000,  %r17997,  %r17998},{%r17999,  %r18000},{%f18169, %f18170, %f18171, %f18172};

	// end inline asm
	// begin inline asm
	mma.sync.aligned.m16n8k16.row.col.f32.f16.f16.f32{%f18201,  %f18202,  %f18203,  %f18204},{%r17999,  %r18000,  %r17997,  %r17998},{%r17999,  %r18000},{%f18177, %f18178, %f18179, %f18180};

	// end inline asm
	// begin inline asm
	mma.sync.aligned.m16n8k16.row.col.f32.f16.f16.f32{%f18209,  %f18210,  %f18211,  %f18212},{%r17999,  %r18000,  %r17997,  %r17998},{%r17999,  %r18000},{%f18185, %f18186, %f18187, %f18188};

	// end inline asm
	// begin inline asm
	mma.sync.aligned.m16n8k16.row.col.f32.f16.f16.f32{%f18217,  %f18218,  %f18219,  %f18220},{%r17999,  %r18000,  %r17997,  %r17998},{%r17999,  %r18000},{%f18193, %f18194, %f18195, %f18196};

	// end inline asm
	// begin inline asm
	mma.sync.aligned.m16n8k16.row.col.f32.f16.f16.f32{%f18225,  %f18226,  %f18227,  %f18228},{%r17999,  %r18000,  %r17997,  %r17998},{%r17999,  %r18000},{%f18201, %f18202, %f18203, %f18204};

	// end inline asm
	// begin inline asm
	mma.sync.aligned.m16n8k16.row.col.f32.f16.f16.f32{%f18233,  %f18234,  %f18235,  %f18236},{%r17999,  %r18000,  %r17997,  %r17998},{%r17999,  %r18000},{%f18209, %f18210, %f18211, %f18212};

	// end inline asm
	// begin inline asm
	mma.sync.aligned.m16n8k16.row.col.f32.f16.f16.f32{%f18241,  %f18242,  %f18243,  %f18244},{%r17999,  %r18000,  %r17997,  %r17998},{%r17999,  %r18000},{%f18217, %f18218, %f18219, %f18220};

	// end inline asm
	// begin inline asm
	mma.sync.aligned.m16n8k16.row.col.f32.f16.f16.f32{%f18249,  %f18250,  %f18251,  %f18252},{%r17999,  %r18000,  %r17997,  %r17998},{%r17999,  %r18000},{%f18225, %f18226, %f18227, %f18228};

	// end inline asm
	// begin inline asm
	mma.sync.aligned.m16n8k16.row.col.f32.f16.f16.f32{%f18257,  %f18258,  %f18259,  %f18260},{%r17999,  %r18000,  %r17997,  %r17998},{%r17999,  %r18000},{%f18233, %f18234, %f18235, %f18236};

	// end inline asm
	// begin inline asm
	mma.sync.aligned.m16n8k16.row.col.f32.f16.f16.f32{%f18265,  %f18266,  %f18267,  %f18268},{%r17999,  %r18000,  %r17997,  %r17998},{%r17999,  %r18000},{%f18241, %f18242, %f18243, %f18244};

	// end inline asm
	// begin inline asm
	mma.sync.aligned.m16n8k16.row.col.f32.f16.f16.f32{%f18273,  %f18274,  %f18275,  %f18276},{%r17999,  %r18000,  %r17997,  %r17998},{%r17999,  %r18000},{%f18249, %f18250, %f18251, %f18252};

	// end inline asm
	// begin inline asm
	mma.sync.aligned.m16n8k16.row.col.f32.f16.f16.f32{%f18281,  %f18282,  %f18283,  %f18284},{%r17999,  %r18000,  %r17997,  %r17998},{%r17999,  %r18000},{%f18257, %f18258, %f18259, %f18260};

	// end inline asm
	// begin inline asm
	mma.sync.aligned.m16n8k16.row.col.f32.f16.f16.f32{%f18289,  %f18290,  %f18291,  %f18292},{%r17999,  %r18000,  %r17997,  %r17998},{%r17999,  %r18000},{%f18265, %f18266, %f18267, %f18268};

	// end inline asm
	// begin inline asm
	mma.sync.aligned.m16n8k16.row.col.f32.f16.f16.f32{%f18297,  %f18298,  %f18299,  %f18300},{%r17999,  %r18000,  %r17997,  %r17998},{%r17999,  %r18000},{%f18273, %f18274, %f18275, %f18276};

	// end inline asm
	// begin inline asm
	mma.sync.aligned.m16n8k16.row.col.f32.f16.f16.f32{%f18305,  %f18306,  %f18307,  %f18308},{%r17999,  %r18000,  %r17997,  %r17998},{%r17999,  %r18000},{%f18281, %f18282, %f18283, %f18284};

	// end inline asm
	// begin inline asm
	mma.sync.aligned.m16n8k16.row.col.f32.f16.f16.f32{%f18313,  %f18314,  %f18315,  %f18316},{%r17999,  %r18000,  %r17997,  %r17998},{%r17999,  %r18000},{%f18289, %f18290, %f18291, %f18292};

	// end inline asm
	// begin inline asm
	mma.sync.aligned.m16n8k16.row.col.f32.f16.f16.f32{%f18321,  %f18322,  %f18323,  %f18324},{%r17999,  %r18000,  %r17997,  %r17998},{%r17999,  %r18000},{%f18297, %f18298, %f18299, %f18300};

	// end inline asm
	// begin inline asm
	mma.sync.aligned.m16n8k16.row.col.f32.f16.f16.f32{%f18329,  %f18330,  %f18331,  %f18332},{%r17999,  %r18000,  %r17997,  %r17998},{%r17999,  %r18000},{%f18305, %f18306, %f18307, %f18308};

	// end inline asm
	// begin inline asm
	mma.sync.aligned.m16n8k16.row.col.f32.f16.f16.f32{%f18337,  %f18338,  %f18339,  %f18340},{%r17999,  %r18000,  %r17997,  %r17998},{%r17999,  %r18000},{%f18313, %f18314, %f18315, %f18316};

	// end inline asm
	// begin inline asm
	mma.sync.aligned.m16n8k16.row.col.f32.f16.f16.f32{%f18345,  %f18346,  %f18347,  %f18348},{%r17999,  %r18000,  %r17997,  %r17998},{%r17999,  %r18000},{%f18321, %f18322, %f18323, %f18324};

	// end inline asm
	// begin inline asm
	mma.sync.aligned.m16n8k16.row.col.f32.f16.f16.f32{%f18353,  %f18354,  %f18355,  %f18356},{%r17999,  %r18000,  %r17997,  %r17998},{%r17999,  %r18000},{%f18329, %f18330, %f18331, %f18332};

	// end inline asm
	// begin inline asm
	mma.sync.aligned.m16n8k16.row.col.f32.f16.f16.f32{%f18361,  %f18362,  %f18363,  %f18364},{%r17999,  %r18000,  %r17997,  %r17998},{%r17999,  %r18000},{%f18337, %f18338, %f18339, %f18340};

	// end inline asm
	// begin inline asm
	mma.sync.aligned.m16n8k16.row.col.f32.f16.f16.f32{%f18369,  %f18370,  %f18371,  %f18372},{%r17999,  %r18000,  %r17997,  %r17998},{%r17999,  %r18000},{%f18345, %f18346, %f18347, %f18348};

	// end inline asm
	// begin inline asm
	mma.sync.aligned.m16n8k16.row.col.f32.f16.f16.f32{%f18377,  %f18378,  %f18379,  %f18380},{%r17999,  %r18000,  %r17997,  %r17998},{%r17999,  %r18000},{%f18353, %f18354, %f18355, %f18356};

	// end inline asm
	// begin inline asm
	mma.sync.aligned.m16n8k16.row.col.f32.f16.f16.f32{%f18385,  %f18386,  %f18387,  %f18388},{%r17999,  %r18000,  %r17997,  %r17998},{%r17999,  %r18000},{%f18361, %f18362, %f18363, %f18364};

	// end inline asm
	// begin inline asm
	mma.sync.aligned.m16n8k16.row.col.f32.f16.f16.f32{%f18393,  %f18394,  %f18395,  %f18396},{%r17999,  %r18000,  %r17997,  %r17998},{%r17999,  %r18000},{%f18369, %f18370, %f18371, %f18372};

	// end inline asm
	// begin inline asm
	mma.sync.aligned.m16n8k16.row.col.f32.f16.f16.f32{%f18401,  %f18402,  %f18403,  %f18404},{%r17999,  %r18000,  %r17997,  %r17998},{%r17999,  %r18000},{%f18377, %f18378, %f18379, %f18380};

	// end inline asm
	// begin inline asm
	mma.sync.aligned.m16n8k16.row.col.f32.f16.f16.f32{%f18409,  %f18410,  %f18411,  %f18412},{%r17999,  %r18000,  %r17997,  %r17998},{%r17999,  %r18000},{%f18385, %f18386, %f18387, %f18388};

	// end inline asm
	// begin inline asm
	mma.sync.aligned.m16n8k16.row.col.f32.f16.f16.f32{%f18417,  %f18418,  %f18419,  %f18420},{%r17999,  %r18000,  %r17997,  %r17998},{%r17999,  %r18000},{%f18393, %f18394, %f18395, %f18396};

	// end inline asm
	// begin inline asm
	mma.sync.aligned.m16n8k16.row.col.f32.f16.f16.f32{%f18425,  %f18426,  %f18427,  %f18428},{%r17999,  %r18000,  %r17997,  %r17998},{%r17999,  %r18000},{%f18401, %f18402, %f18403, %f18404};

	// end inline asm
	// begin inline asm
	mma.sync.aligned.m16n8k16.row.col.f32.f16.f16.f32{%f18433,  %f18434,  %f18435,  %f18436},{%r17999,  %r18000,  %r17997,  %r17998},{%r17999,  %r18000},{%f18409, %f18410, %f18411, %f18412};

	// end inline asm
	// begin inline asm
	mma.sync.aligned.m16n8k16.row.col.f32.f16.f16.f32{%f18441,  %f18442,  %f18443,  %f18444},{%r17999,  %r18000,  %r17997,  %r17998},{%r17999,  %r18000},{%f18417, %f18418, %f18419, %f18420};

	// end inline asm
	// begin inline asm
	mma.sync.aligned.m16n8k16.row.col.f32.f16.f16.f32{%f18449,  %f18450,  %f18451,  %f18452},{%r17999,  %r18000,  %r17997,  %r17998},{%r17999,  %r18000},{%f18425, %f18426, %f18427, %f18428};

	// end inline asm
	// begin inline asm
	mma.sync.aligned.m16n8k16.row.col.f32.f16.f16.f32{%f18457,  %f18458,  %f18459,  %f18460},{%r17999,  %r18000,  %r17997,  %r17998},{%r17999,  %r18000},{%f18433, %f18434, %f18435, %f18436};

	// end inline asm
	// begin inline asm
	mma.sync.aligned.m16n8k16.row.col.f32.f16.f16.f32{%f18465,  %f18466,  %f18467,  %f18468},{%r17999,  %r18000,  %r17997,  %r17998},{%r17999,  %r18000},{%f18441, %f18442, %f18443, %f18444};

	// end inline asm
	// begin inline asm
	mma.sync.aligned.m16n8k16.row.col.f32.f16.f16.f32{%f18473,  %f18474,  %f18475,  %f18476},{%r17999,  %r18000,  %r17997,  %r17998},{%r17999,  %r18000},{%f18449, %f18450, %f18451, %f18452};

	// end inline asm
	// begin inline asm
	mma.sync.aligned.m16n8k16.row.col.f32.f16.f16.f32{%f18481,  %f18482,  %f18483,  %f18484},{%r17999,  %r18000,  %r17997,  %r17998},{%r17999,  %r18000},{%f18457, %f18458, %f18459, %f18460};

	// end inline asm
	// begin inline asm
	mma.sync.aligned.m16n8k16.row.col.f32.f16.f16.f32{%f18489,  %f18490,  %f18491,  %f18492},{%r17999,  %r18000,  %r17997,  %r17998},{%r17999,  %r18000},{%f18465, %f18466, %f18467, %f18468};

	// end inline asm
	// begin inline asm
	mma.sync.aligned.m16n8k16.row.col.f32.f16.f16.f32{%f18497,  %f18498,  %f18499,  %f18500},{%r17999,  %r18000,  %r17997,  %r17998},{%r17999,  %r18000},{%f18473, %f18474, %f18475, %f18476};

	// end inline asm
	// begin inline asm
	mma.sync.aligned.m16n8k16.row.col.f32.f16.f16.f32{%f18505,  %f18506,  %f18507,  %f18508},{%r17999,  %r18000,  %r17997,  %r17998},{%r17999,  %r18000},{%f18481, %f18482, %f18483, %f18484};

	// end inline asm
	// begin inline asm
	mma.sync.aligned.m16n8k16.row.col.f32.f16.f16.f32{%f18513,  %f18514,  %f18515,  %f18516},{%r17999,  %r18000,  %r17997,  %r17998},{%r17999,  %r18000},{%f18489, %f18490, %f18491, %f18492};

	// end inline asm
	// begin inline asm
	mma.sync.aligned.m16n8k16.row.col.f32.f16.f16.f32{%f18521,  %f18522,  %f18523,  %f18524},{%r17999,  %r18000,  %r17997,  %r17998},{%r17999,  %r18000},{%f18497, %f18498, %f18499, %f18500};

	// end inline asm
	// begin inline asm
	mma.sync.aligned.m16n8k16.row.col.f32.f16.f16.f32{%f18529,  %f18530,  %f18531,  %f18532},{%r17999,  %r18000,  %r17997,  %r17998},{%r17999,  %r18000},{%f18505, %f18506, %f18507, %f18508};

	// end inline asm
	// begin inline asm
	mma.sync.aligned.m16n8k16.row.col.f32.f16.f16.f32{%f18537,  %f18538,  %f18539,  %f18540},{%r17999,  %r18000,  %r17997,  %r17998},{%r17999,  %r18000},{%f18513, %f18514, %f18515, %f18516};

	// end inline asm
	// begin inline asm
	mma.sync.aligned.m16n8k16.row.col.f32.f16.f16.f32{%f18545,  %f18546,  %f18547,  %f18548},{%r17999,  %r18000,  %r17997,  %r17998},{%r17999,  %r18000},{%f18521, %f18522, %f18523, %f18524};

	// end inline asm
	// begin inline asm
	mma.sync.aligned.m16n8k16.row.col.f32.f16.f16.f32{%f18553,  %f18554,  %f18555,  %f18556},{%r17999,  %r18000,  %r17997,  %r17998},{%r17999,  %r18000},{%f18529, %f18530, %f18531, %f18532};

	// end inline asm
	// begin inline asm
	mma.sync.aligned.m16n8k16.row.col.f32.f16.f16.f32{%f18561,  %f18562,  %f18563,  %f18564},{%r17999,  %r18000,  %r17997,  %r17998},{%r17999,  %r18000},{%f18537, %f18538, %f18539, %f18540};

	// end inline asm
	// begin inline asm
	mma.sync.aligned.m16n8k16.row.col.f32.f16.f16.f32{%f18569,  %f18570,  %f18571,  %f18572},{%r17999,  %r18000,  %r17997,  %r17998},{%r17999,  %r18000},{%f18545, %f18546, %f18547, %f18548};

	// end inline asm
	// begin inline asm
	mma.sync.aligned.m16n8k16.row.col.f32.f16.f16.f32{%f18577,  %f18578,  %f18579,  %f18580},{%r17999,  %r18000,  %r17997,  %r17998},{%r17999,  %r18000},{%f18553, %f18554, %f18555, %f18556};

	// end inline asm
	// begin inline asm
	mma.sync.aligned.m16n8k16.row.col.f32.f16.f16.f32{%f18585,  %f18586,  %f18587,  %f18588},{%r17999,  %r18000,  %r17997,  %r17998},{%r17999,  %r18000},{%f18561, %f18562, %f18563, %f18564};

	// end inline asm
	// begin inline asm
	mma.sync.aligned.m16n8k16.row.col.f32.f16.f16.f32{%f18593,  %f18594,  %f18595,  %f18596},{%r17999,  %r18000,  %r17997,  %r17998},{%r17999,  %r18000},{%f18569, %f18570, %f18571, %f18572};

	// end inline asm
	// begin inline asm
	mma.sync.aligned.m16n8k16.row.col.f32.f16.f16.f32{%f18601,  %f18602,  %f18603,  %f18604},{%r17999,  %r18000,  %r17997,  %r17998},{%r17999,  %r18000},{%f18577, %f18578, %f18579, %f18580};

	// end inline asm
	// begin inline asm
	mma.sync.aligned.m16n8k16.row.col.f32.f16.f16.f32{%f18609,  %f18610,  %f18611,  %f18612},{%r17999,  %r18000,  %r17997,  %r17998},{%r17999,  %r18000},{%f18585, %f18586, %f18587, %f18588};

	// end inline asm
	// begin inline asm
	mma.sync.aligned.m16n8k16.row.col.f32.f16.f16.f32{%f18617,  %f18618,  %f18619,  %f18620},{%r17999,  %r18000,  %r17997,  %r17998},{%r17999,  %r18000},{%f18593, %f18594, %f18595, %f18596};

	// end inline asm
	// begin inline asm
	mma.sync.aligned.m16n8k16.row.col.f32.f16.f16.f32{%f18625,  %f18626,  %f18627,  %f18628},{%r17999,  %r18000,  %r17997,  %r17998},{%r17999,  %r18000},{%f18601, %f18602, %f18603, %f18604};

	// end inline asm
	// begin inline asm
	mma.sync.aligned.m16n8k16.row.col.f32.f16.f16.f32{%f18633,  %f18634,  %f18635,  %f18636},{%r17999,  %r18000,  %r17997,  %r17998},{%r17999,  %r18000},{%f18609, %f18610, %f18611, %f18612};

	// end inline asm
	// begin inline asm
	mma.sync.aligned.m16n8k16.row.col.f32.f16.f16.f32{%f18641,  %f18642,  %f18643,  %f18644},{%r17999,  %r18000,  %r17997,  %r17998},{%r17999,  %r18000},{%f18617, %f18618, %f18619, %f18620};

	// end inline asm
	// begin inline asm
	mma.sync.aligned.m16n8k16.row.col.f32.f16.f16.f32{%f18649,  %f18650,  %f18651,  %f18652},{%r17999,  %r18000,  %r17997,  %r17998},{%r17999,  %r18000},{%f18625, %f18626, %f18627, %f18628};

	// end inline asm
	// begin inline asm
	mma.sync.aligned.m16n8k16.row.col.f32.f16.f16.f32{%f18657,  %f18658,  %f18659,  %f18660},{%r17999,  %r18000,  %r17997,  %r17998},{%r17999,  %r18000},{%f18633, %f18634, %f18635, %f18636};

	// end inline asm
	// begin inline asm
	mma.sync.aligned.m16n8k16.row.col.f32.f16.f16.f32{%f18665,  %f18666,  %f18667,  %f18668},{%r17999,  %r18000,  %r17997,  %r17998},{%r17999,  %r18000},{%f18641, %f18642, %f18643, %f18644};

	// end inline asm
	// begin inline asm
	mma.sync.aligned.m16n8k16.row.col.f32.f16.f16.f32{%f18673,  %f18674,  %f18675,  %f18676},{%r17999,  %r18000,  %r17997,  %r17998},{%r17999,  %r18000},{%f18649, %f18650, %f18651, %f18652};

	// end inline asm
	// begin inline asm
	mma.sync.aligned.m16n8k16.row.col.f32.f16.f16.f32{%f18681,  %f18682,  %f18683,  %f18684},{%r17999,  %r18000,  %r17997,  %r17998},{%r17999,  %r18000},{%f18657, %f18658, %f18659, %f18660};

	// end inline asm
	// begin inline asm
	mma.sync.aligned.m16n8k16.row.col.f32.f16.f16.f32{%f18689,  %f18690,  %f18691,  %f18692},{%r17999,  %r18000,  %r17997,  %r17998},{%r17999,  %r18000},{%f18665, %f18666, %f18667, %f18668};

	// end inline asm
	// begin inline asm
	mma.sync.aligned.m16n8k16.row.col.f32.f16.f16.f32{%f18697,  %f18698,  %f18699,  %f18700},{%r17999,  %r18000,  %r17997,  %r17998},{%r17999,  %r18000},{%f18673, %f18674, %f18675, %f18676};

	// end inline asm
	// begin inline asm
	mma.sync.aligned.m16n8k16.row.col.f32.f16.f16.f32{%f18705,  %f18706,  %f18707,  %f18708},{%r17999,  %r18000,  %r17997,  %r17998},{%r17999,  %r18000},{%f18681, %f18682, %f18683, %f18684};

	// end inline asm
	// begin inline asm
	mma.sync.aligned.m16n8k16.row.col.f32.f16.f16.f32{%f18713,  %f18714,  %f18715,  %f18716},{%r17999,  %r18000,  %r17997,  %r17998},{%r17999,  %r18000},{%f18689, %f18690, %f18691, %f18692};

	// end inline asm
	// begin inline asm
	mma.sync.aligned.m16n8k16.row.col.f32.f16.f16.f32{%f18721,  %f18722,  %f18723,  %f18724},{%r17999,  %r18000,  %r17997,  %r17998},{%r17999,  %r18000},{%f18697, %f18698, %f18699, %f18700};

	// end inline asm
	// begin inline asm
	mma.sync.aligned.m16n8k16.row.col.f32.f16.f16.f32{%f18729,  %f18730,  %f18731,  %f18732},{%r17999,  %r18000,  %r17997,  %r17998},{%r17999,  %r18000},{%f18705, %f18706, %f18707, %f18708};

	// end inline asm
	// begin inline asm
	mma.sync.aligned.m16n8k16.row.col.f32.f16.f16.f32{%f18737,  %f18738,  %f18739,  %f18740},{%r17999,  %r18000,  %r17997,  %r17998},{%r17999,  %r18000},{%f18713, %f18714, %f18715, %f18716};

	// end inline asm
	// begin inline asm
	mma.sync.aligned.m16n8k16.row.col.f32.f16.f16.f32{%f18745,  %f18746,  %f18747,  %f18748},{%r17999,  %r18000,  %r17997,  %r17998},{%r17999,  %r18000},{%f18721, %f18722, %f18723, %f18724};

	// end inline asm
	// begin inline asm
	mma.sync.aligned.m16n8k16.row.col.f32.f16.f16.f32{%f18753,  %f18754,  %f18755,  %f18756},{%r17999,  %r18000,  %r17997,  %r17998},{%r17999,  %r18000},{%f18729, %f18730, %f18731, %f18732};

	// end inline asm
	// begin inline asm
	mma.sync.aligned.m16n8k16.row.col.f32.f16.f16.f32{%f18761,  %f18762,  %f18763,  %f18764},{%r17999,  %r18000,  %r17997,  %r17998},{%r17999,  %r18000},{%f18737, %f18738, %f18739, %f18740};

	// end inline asm
	// begin inline asm
	mma.sync.aligned.m16n8k16.row.col.f32.f16.f16.f32{%f18769,  %f18770,  %f18771,  %f18772},{%r17999,  %r18000,  %r17997,  %r17998},{%r17999,  %r18000},{%f18745, %f18746, %f18747, %f18748};

	// end inline asm
	// begin inline asm
	mma.sync.aligned.m16n8k16.row.col.f32.f16.f16.f32{%f18777,  %f18778,  %f18779,  %f18780},{%r17999,  %r18000,  %r17997,  %r17998},{%r17999,  %r18000},{%f18753, %f18754, %f18755, %f18756};

	// end inline asm
	// begin inline asm
	mma.sync.aligned.m16n8k16.row.col.f32.f16.f16.f32{%f18785,  %f18786,  %f18787,  %f18788},{%r17999,  %r18000,  %r17997,  %r17998},{%r17999,  %r18000},{%f18761, %f18762, %f18763, %f18764};

	// end inline asm
	// begin inline asm
	mma.sync.aligned.m16n8k16.row.col.f32.f16.f16.f32{%f18793,  %f18794,  %f18795,  %f18796},{%r17999,  %r18000,  %r17997,  %r17998},{%r17999,  %r18000},{%f18769, %f18770, %f18771, %f18772};

	// end inline asm
	// begin inline asm
	mma.sync.aligned.m16n8k16.row.col.f32.f16.f16.f32{%f18801,  %f18802,  %f18803,  %f18804},{%r17999,  %r18000,  %r17997,  %r17998},{%r17999,  %r18000},{%f18777, %f18778, %f18779, %f18780};

	// end inline asm
	// begin inline asm
	mma.sync.aligned.m16n8k16.row.col.f32.f16.f16.f32{%f18809,  %f18810,  %f18811,  %f18812},{%r17999,  %r18000,  %r17997,  %r17998},{%r17999,  %r18000},{%f18785, %f18786, %f18787, %f18788};

	// end inline asm
	// begin inline asm
	mma.sync.aligned.m16n8k16.row.col.f32.f16.f16.f32{%f18817,  %f18818,  %f18819,  %f18820},{%r17999,  %r18000,  %r17997,  %r17998},{%r17999,  %r18000},{%f18793, %f18794, %f18795, %f18796};

	// end inline asm
	// begin inline asm
	mma.sync.aligned.m16n8k16.row.col.f32.f16.f16.f32{%f18825,  %f18826,  %f18827,  %f18828},{%r17999,  %r18000,  %r17997,  %r17998},{%r17999,  %r18000},{%f18801, %f18802, %f18803, %f18804};

	// end inline asm
	// begin inline asm
	mma.sync.aligned.m16n8k16.row.col.f32.f16.f16.f32{%f18833,  %f18834,  %f18835,  %f18836},{%r17999,  %r18000,  %r17997,  %r17998},{%r17999,  %r18000},{%f18809, %f18810, %f18811, %f18812};

	// end inline asm
	// begin inline asm
	mma.sync.aligned.m16n8k16.row.col.f32.f16.f16.f32{%f18841,  %f18842,  %f18843,  %f18844},{%r17999,  %r18000,  %r17997,  %r17998},{%r17999,  %r18000},{%f18817, %f18818, %f18819, %f18820};

	// end inline asm
	// begin inline asm
	mma.sync.aligned.m16n8k16.row.col.f32.f16.f16.f32{%f18849,  %f18850,  %f18851,  %f18852},{%r17999,  %r18000,  %r17997,  %r17998},{%r17999,  %r18000},{%f18825, %f18826, %f18827, %f18828};

	// end inline asm
	// begin inline asm
	mma.sync.aligned.m16n8k16.row.col.f32.f16.f16.f32{%f18857,  %f18858,  %f18859,  %f18860},{%r17999,  %r18000,  %r17997,  %r17998},{%r17999,  %r18000},{%f18833, %f18834, %f18835, %f18836};

	// end inline asm
	// begin inline asm
	mma.sync.aligned.m16n8k16.row.col.f32.f16.f16.f32{%f18865,  %f18866,  %f18867,  %f18868},{%r17999,  %r18000,  %r17997,  %r17998},{%r17999,  %r18000},{%f18841, %f18842, %f18843, %f18844};

	// end inline asm
	// begin inline asm
	mma.sync.aligned.m16n8k16.row.col.f32.f16.f16.f32{%f18873,  %f18874,  %f18875,  %f18876},{%r17999,  %r18000,  %r17997,  %r17998},{%r17999,  %r18000},{%f18849, %f18850, %f18851, %f18852};

	// end inline asm
	// begin inline asm
	mma.sync.aligned.m16n8k16.row.col.f32.f16.f16.f32{%f18881,  %f18882,  %f18883,  %f18884},{%r17999,  %r18000,  %r17997,  %r17998},{%r17999,  %r18000},{%f18857, %f18858, %f18859, %f18860};

	// end inline asm
	// begin inline asm
	mma.sync.aligned.m16n8k16.row.col.f32.f16.f16.f32{%f18889,  %f18890,  %f18891,  %f18892},{%r17999,  %r18000,  %r17997,  %r17998},{%r17999,  %r18000},{%f18865, %f18866, %f18867, %f18868};

	// end inline asm
	// begin inline asm
	mma.sync.aligned.m16n8k16.row.col.f32.f16.f16.f32{%f18897,  %f18898,  %f18899,  %f18900},{%r17999,  %r18000,  %r17997,  %r17998},{%r17999,  %r18000},{%f18873, %f18874, %f18875, %f18876};

	// end inline asm
	// begin inline asm
	mma.sync.aligned.m16n8k16.row.col.f32.f16.f16.f32{%f18905,  %f18906,  %f18907,  %f18908},{%r17999,  %r18000,  %r17997,  %r17998},{%r17999,  %r18000},{%f18881, %f18882, %f18883, %f18884};

	// end inline asm
	// begin inline asm
	mma.sync.aligned.m16n8k16.row.col.f32.f16.f16.f32{%f18913,  %f18914,  %f18915,  %f18916},{%r17999,  %r18000,  %r17997,  %r17998},{%r17999,  %r18000},{%f18889, %f18890, %f18891, %f18892};

	// end inline asm
	// begin inline asm
	mma.sync.aligned.m16n8k16.row.col.f32.f16.f16.f32{%f18921,  %f18922,  %f18923,  %f18924},{%r17999,  %r18000,  %r17997,  %r17998},{%r17999,  %r18000},{%f18897, %f18898, %f18899, %f18900};

	// end inline asm
	// begin inline asm
	mma.sync.aligned.m16n8k16.row.col.f32.f16.f16.f32{%f18929,  %f18930,  %f18931,  %f18932},{%r17999,  %r18000,  %r17997,  %r17998},{%r17999,  %r18000},{%f18905, %f18906, %f18907, %f18908};

	// end inline asm
	// begin inline asm
	mma.sync.aligned.m16n8k16.row.col.f32.f16.f16.f32{%f18937,  %f18938,  %f18939,  %f18940},{%r17999,  %r18000,  %r17997,  %r17998},{%r17999,  %r18000},{%f18913, %f18914, %f18915, %f18916};

	// end inline asm
	// begin inline asm
	mma.sync.aligned.m16n8k16.row.col.f32.f16.f16.f32{%f18945,  %f18946,  %f18947,  %f18948},{%r17999,  %r18000,  %r17997,  %r17998},{%r17999,  %r18000},{%f18921, %f18922, %f18923, %f18924};

	// end inline asm
	// begin inline asm
	mma.sync.aligned.m16n8k16.row.col.f32.f16.f16.f32{%f18953,  %f18954,  %f18955,  %f18956},{%r17999,  %r18000,  %r17997,  %r17998},{%r17999,  %r18000},{%f18929, %f18930, %f18931, %f18932};

	// end inline asm
	// begin inline asm
	mma.sync.aligned.m16n8k16.row.col.f32.f16.f16.f32{%f18961,  %f18962,  %f18963,  %f18964},{%r17999,  %r18000,  %r17997,  %r17998},{%r17999,  %r18000},{%f18937, %f18938, %f18939, %f18940};

	// end inline asm
	// begin inline asm
	mma.sync.aligned.m16n8k16.row.col.f32.f16.f16.f32{%f18969,  %f18970,  %f18971,  %f18972},{%r17999,  %r18000,  %r17997,  %r17998},{%r17999,  %r18000},{%f18945, %f18946, %f18947, %f18948};

	// end inline asm
	// begin inline asm
	mma.sync.aligned.m16n8k16.row.col.f32.f16.f16.f32{%f18977,  %f18978,  %f18979,  %f18980},{%r17999,  %r18000,  %r17997,  %r17998},{%r17999,  %r18000},{%f18953, %f18954, %f18955, %f18956};

	// end inline asm
	// begin inline asm
	mma.sync.aligned.m16n8k16.row.col.f32.f16.f16.f32{%f18985,  %f18986,  %f18987,  %f18988},{%r17999,  %r18000,  %r17997,  %r17998},{%r17999,  %r18000},{%f18961, %f18962, %f18963, %f18964};

	// end inline asm
	// begin inline asm
	mma.sync.aligned.m16n8k16.row.col.f32.f16.f16.f32{%f18993,  %f18994,  %f18995,  %f18996},{%r17999,  %r18000,  %r17997,  %r17998},{%r17999,  %r18000},{%f18969, %f18970, %f18971, %f18972};

	// end inline asm
	// begin inline asm
	mma.sync.aligned.m16n8k16.row.col.f32.f16.f16.f32{%f19001,  %f19002,  %f19003,  %f19004},{%r17999,  %r18000,  %r17997,  %r17998},{%r17999,  %r18000},{%f18977, %f18978, %f18979, %f18980};

	// end inline asm
	// begin inline asm
	mma.sync.aligned.m16n8k16.row.col.f32.f16.f16.f32{%f19009,  %f19010,  %f19011,  %f19012},{%r17999,  %r18000,  %r17997,  %r17998},{%r17999,  %r18000},{%f18985, %f18986, %f18987, %f18988};

	// end inline asm
	// begin inline asm
	mma.sync.aligned.m16n8k16.row.col.f32.f16.f16.f32{%f19017,  %f19018,  %f19019,  %f19020},{%r17999,  %r18000,  %r17997,  %r17998},{%r17999,  %r18000},{%f18993, %f18994, %f18995, %f18996};

	// end inline asm
	// begin inline asm
	mma.sync.aligned.m16n8k16.row.col.f32.f16.f16.f32{%f19025,  %f19026,  %f19027,  %f19028},{%r17999,  %r18000,  %r17997,  %r17998},{%r17999,  %r18000},{%f19001, %f19002, %f19003, %f19004};

	// end inline asm
	// begin inline asm
	mma.sync.aligned.m16n8k16.row.col.f32.f16.f16.f32{%f19033,  %f19034,  %f19035,  %f19036},{%r17999,  %r18000,  %r17997,  %r17998},{%r17999,  %r18000},{%f19009, %f19010, %f19011, %f19012};

	// end inline asm
	// begin inline asm
	mma.sync.aligned.m16n8k16.row.col.f32.f16.f16.f32{%f19041,  %f19042,  %f19043,  %f19044},{%r17999,  %r18000,  %r17997,  %r17998},{%r17999,  %r18000},{%f19017, %f19018, %f19019, %f19020};

	// end inline asm
	// begin inline asm
	mma.sync.aligned.m16n8k16.row.col.f32.f16.f16.f32{%f19049,  %f19050,  %f19051,  %f19052},{%r17999,  %r18000,  %r17997,  %r17998},{%r17999,  %r18000},{%f19025, %f19026, %f19027, %f19028};

	// end inline asm
	// begin inline asm
	mma.sync.aligned.m16n8k16.row.col.f32.f16.f16.f32{%f19057,  %f19058,  %f19059,  %f19060},{%r17999,  %r18000,  %r17997,  %r17998},{%r17999,  %r18000},{%f19033, %f19034, %f19035, %f19036};

	// end inline asm
	// begin inline asm
	mma.sync.aligned.m16n8k16.row.col.f32.f16.f16.f32{%f19065,  %f19066,  %f19067,  %f19068},{%r17999,  %r18000,  %r17997,  %r17998},{%r17999,  %r18000},{%f19041, %f19042, %f19043, %f19044};

	// end inline asm
	// begin inline asm
	mma.sync.aligned.m16n8k16.row.col.f32.f16.f16.f32{%f19073,  %f19074,  %f19075,  %f19076},{%r17999,  %r18000,  %r17997,  %r17998},{%r17999,  %r18000},{%f19049, %f19050, %f19051, %f19052};

	// end inline asm
	// begin inline asm
	mma.sync.aligned.m16n8k16.row.col.f32.f16.f16.f32{%f19081,  %f19082,  %f19083,  %f19084},{%r17999,  %r18000,  %r17997,  %r17998},{%r17999,  %r18000},{%f19057, %f19058, %f19059, %f19060};

	// end inline asm
	// begin inline asm
	mma.sync.aligned.m16n8k16.row.col.f32.f16.f16.f32{%f19089,  %f19090,  %f19091,  %f19092},{%r17999,  %r18000,  %r17997,  %r17998},{%r17999,  %r18000},{%f19065, %f19066, %f19067, %f19068};

	// end inline asm
	// begin inline asm
	mma.sync.aligned.m16n8k16.row.col.f32.f16.f16.f32{%f19097,  %f19098,  %f19099,  %f19100},{%r17999,  %r18000,  %r17997,  %r17998},{%r17999,  %r18000},{%f19073, %f19074, %f19075, %f19076};

	// end inline asm
	// begin inline asm
	mma.sync.aligned.m16n8k16.row.col.f32.f16.f16.f32{%f19105,  %f19106,  %f19107,  %f19108},{%r17999,  %r18000,  %r17997,  %r17998},{%r17999,  %r18000},{%f19081, %f19082, %f19083, %f19084};

	// end inline asm
	// begin inline asm
	mma.sync.aligned.m16n8k16.row.col.f32.f16.f16.f32{%f19113,  %f19114,  %f19115,  %f19116},{%r17999,  %r18000,  %r17997,  %r17998},{%r17999,  %r18000},{%f19089, %f19090, %f19091, %f19092};

	// end inline asm
	// begin inline asm
	mma.sync.aligned.m16n8k16.row.col.f32.f16.f16.f32{%f19121,  %f19122,  %f19123,  %f19124},{%r17999,  %r18000,  %r17997,  %r17998},{%r17999,  %r18000},{%f19097, %f19098, %f19099, %f19100};

	// end inline asm
	// begin inline asm
	mma.sync.aligned.m16n8k16.row.col.f32.f16.f16.f32{%f19129,  %f19130,  %f19131,  %f19132},{%r17999,  %r18000,  %r17997,  %r17998},{%r17999,  %r18000},{%f19105, %f19106, %f19107, %f19108};

	// end inline asm
	// begin inline asm
	mma.sync.aligned.m16n8k16.row.col.f32.f16.f16.f32{%f19137,  %f19138,  %f19139,  %f19140},{%r17999,  %r18000,  %r17997,  %r17998},{%r17999,  %r18000},{%f19113, %f19114, %f19115, %f19116};

	// end inline asm
	// begin inline asm
	mma.sync.aligned.m16n8k16.row.col.f32.f16.f16.f32{%f19145,  %f19146,  %f19147,  %f19148},{%r17999,  %r18000,  %r17997,  %r17998},{%r17999,  %r18000},{%f19121, %f19122, %f19123, %f19124};

	// end inline asm
	// begin inline asm
	mma.sync.aligned.m16n8k16.row.col.f32.f16.f16.f32{%f19153,  %f19154,  %f19155,  %f19156},{%r17999,  %r18000,  %r17997,  %r17998},{%r17999,  %r18000},{%f19129, %f19130, %f19131, %f19132};

	// end inline asm
	// begin inline asm
	mma.sync.aligned.m16n8k16.row.col.f32.f16.f16.f32{%f19161,  %f19162,  %f19163,  %f19164},{%r17999,  %r18000,  %r17997,  %r17998},{%r17999,  %r18000},{%f19137, %f19138, %f19139, %f19140};

	// end inline asm
	// begin inline asm
	mma.sync.aligned.m16n8k16.row.col.f32.f16.f16.f32{%f19169,  %f19170,  %f19171,  %f19172},{%r17999,  %r18000,  %r17997,  %r17998},{%r17999,  %r18000},{%f19145, %f19146, %f19147, %f19148};

	// end inline asm
	// begin inline asm
	mma.sync.aligned.m16n8k16.row.col.f32.f16.f16.f32{%f19177,  %f19178,  %f19179,  %f19180},{%r17999,  %r18000,  %r17997,  %r17998},{%r17999,  %r18000},{%f19153, %f19154, %f19155, %f19156};

	// end inline asm
	// begin inline asm
	mma.sync.aligned.m16n8k16.row.col.f32.f16.f16.f32{%f19185,  %f19186,  %f19187,  %f19188},{%r17999,  %r18000,  %r17997,  %r17998},{%r17999,  %r18000},{%f19161, %f19162, %f19163, %f19164};

	// end inline asm
	// begin inline asm
	mma.sync.aligned.m16n8k16.row.col.f32.f16.f16.f32{%f19193,  %f19194,  %f19195,  %f19196},{%r17999,  %r18000,  %r17997,  %r17998},{%r17999,  %r18000},{%f19169, %f19170, %f19171, %f19172};

	// end inline asm
	// begin inline asm
	mma.sync.aligned.m16n8k16.row.col.f32.f16.f16.f32{%f19201,  %f19202,  %f19203,  %f19204},{%r17999,  %r18000,  %r17997,  %r17998},{%r17999,  %r18000},{%f19177, %f19178, %f19179, %f19180};

	// end inline asm
	// begin inline asm
	mma.sync.aligned.m16n8k16.row.col.f32.f16.f16.f32{%f19209,  %f19210,  %f19211,  %f19212},{%r17999,  %r18000,  %r17997,  %r17998},{%r17999,  %r18000},{%f19185, %f19186, %f19187, %f19188};

	// end inline asm
	// begin inline asm
	mma.sync.aligned.m16n8k16.row.col.f32.f16.f16.f32{%f19217,  %f19218,  %f19219,  %f19220},{%r17999,  %r18000,  %r17997,  %r17998},{%r17999,  %r18000},{%f19193, %f19194, %f19195, %f19196};

	// end inline asm
	// begin inline asm
	mma.sync.aligned.m16n8k16.row.col.f32.f16.f16.f32{%f19225,  %f19226,  %f19227,  %f19228},{%r17999,  %r18000,  %r17997,  %r17998},{%r17999,  %r18000},{%f19201, %f19202, %f19203, %f19204};

	// end inline asm
	// begin inline asm
	mma.sync.aligned.m16n8k16.row.col.f32.f16.f16.f32{%f19233,  %f19234,  %f19235,  %f19236},{%r17999,  %r18000,  %r17997,  %r17998},{%r17999,  %r18000},{%f19209, %f19210, %f19211, %f19212};

	// end inline asm
	// begin inline asm
	mma.sync.aligned.m16n8k16.row.col.f32.f16.f16.f32{%f19241,  %f19242,  %f19243,  %f19244},{%r17999,  %r18000,  %r17997,  %r17998},{%r17999,  %r18000},{%f19217, %f19218, %f19219, %f19220};

	// end inline asm
	// begin inline asm
	mma.sync.aligned.m16n8k16.row.col.f32.f16.f16.f32{%f19249,  %f19250,  %f19251,  %f19252},{%r17999,  %r18000,  %r17997,  %r17998},{%r17999,  %r18000},{%f19225, %f19226, %f19227, %f19228};

	// end inline asm
	// begin inline asm
	mma.sync.aligned.m16n8k16.row.col.f32.f16.f16.f32{%f19257,  %f19258,  %f19259,  %f19260},{%r17999,  %r18000,  %r17997,  %r17998},{%r17999,  %r18000},{%f19233, %f19234, %f19235, %f19236};

	// end inline asm
	// begin inline asm
	mma.sync.aligned.m16n8k16.row.col.f32.f16.f16.f32{%f19265,  %f19266,  %f19267,  %f19268},{%r17999,  %r18000,  %r17997,  %r17998},{%r17999,  %r18000},{%f19241, %f19242, %f19243, %f19244};

	// end inline asm
	// begin inline asm
	mma.sync.aligned.m16n8k16.row.col.f32.f16.f16.f32{%f19273,  %f19274,  %f19275,  %f19276},{%r17999,  %r18000,  %r17997,  %r17998},{%r17999,  %r18000},{%f19249, %f19250, %f19251, %f19252};

	// end inline asm
	// begin inline asm
	mma.sync.aligned.m16n8k16.row.col.f32.f16.f16.f32{%f19281,  %f19282,  %f19283,  %f19284},{%r17999,  %r18000,  %r17997,  %r17998},{%r17999,  %r18000},{%f19257, %f19258, %f19259, %f19260};

	// end inline asm
	// begin inline asm
	mma.sync.aligned.m16n8k16.row.col.f32.f16.f16.f32{%f19289,  %f19290,  %f19291,  %f19292},{%r17999,  %r18000,  %r17997,  %r17998},{%r17999,  %r18000},{%f19265, %f19266, %f19267, %f19268};

	// end inline asm
	// begin inline asm
	mma.sync.aligned.m16n8k16.row.col.f32.f16.f16.f32{%f19297,  %f19298,  %f19299,  %f19300},{%r17999,  %r18000,  %r17997,  %r17998},{%r17999,  %r18000},{%f19273, %f19274, %f19275, %f19276};

	// end inline asm
	// begin inline asm
	mma.sync.aligned.m16n8k16.row.col.f32.f16.f16.f32{%f19305,  %f19306,  %f19307,  %f19308},{%r17999,  %r18000,  %r17997,  %r17998},{%r17999,  %r18000},{%f19281, %f19282, %f19283, %f19284};

	// end inline asm
	// begin inline asm
	mma.sync.aligned.m16n8k16.row.col.f32.f16.f16.f32{%f19313,  %f19314,  %f19315,  %f19316},{%r17999,  %r18000,  %r17997,  %r17998},{%r17999,  %r18000},{%f19289, %f19290, %f19291, %f19292};

	// end inline asm
	// begin inline asm
	mma.sync.aligned.m16n8k16.row.col.f32.f16.f16.f32{%f19321,  %f19322,  %f19323,  %f19324},{%r17999,  %r18000,  %r17997,  %r17998},{%r17999,  %r18000},{%f19297, %f19298, %f19299, %f19300};

	// end inline asm
	// begin inline asm
	mma.sync.aligned.m16n8k16.row.col.f32.f16.f16.f32{%f19329,  %f19330,  %f19331,  %f19332},{%r17999,  %r18000,  %r17997,  %r17998},{%r17999,  %r18000},{%f19305, %f19306, %f19307, %f19308};

	// end inline asm
	// begin inline asm
	mma.sync.aligned.m16n8k16.row.col.f32.f16.f16.f32{%f19337,  %f19338,  %f19339,  %f19340},{%r17999,  %r18000,  %r17997,  %r17998},{%r17999,  %r18000},{%f19313, %f19314, %f19315, %f19316};

	// end inline asm
	// begin inline asm
	mma.sync.aligned.m16n8k16.row.col.f32.f16.f16.f32{%f19345,  %f19346,  %f19347,  %f19348},{%r17999,  %r18000,  %r17997,  %r17998},{%r17999,  %r18000},{%f19321, %f19322, %f19323, %f19324};

	// end inline asm
	// begin inline asm
	mma.sync.aligned.m16n8k16.row.col.f32.f16.f16.f32{%f19353,  %f19354,  %f19355,  %f19356},{%r17999,  %r18000,  %r17997,  %r17998},{%r17999,  %r18000},{%f19329, %f19330, %f19331, %f19332};

	// end inline asm
	// begin inline asm
	mma.sync.aligned.m16n8k16.row.col.f32.f16.f16.f32{%f19361,  %f19362,  %f19363,  %f19364},{%r17999,  %r18000,  %r17997,  %r17998},{%r17999,  %r18000},{%f19337, %f19338, %f19339, %f19340};

	// end inline asm
	// begin inline asm
	mma.sync.aligned.m16n8k16.row.col.f32.f16.f16.f32{%f19369,  %f19370,  %f19371,  %f19372},{%r17999,  %r18000,  %r17997,  %r17998},{%r17999,  %r18000},{%f19345, %f19346, %f19347, %f19348};

	// end inline asm
	// begin inline asm
	mma.sync.aligned.m16n8k16.row.col.f32.f16.f16.f32{%f19377,  %f19378,  %f19379,  %f19380},{%r17999,  %r18000,  %r17997,  %r17998},{%r17999,  %r18000},{%f19353, %f19354, %f19355, %f19356};

	// end inline asm
	// begin inline asm
	mma.sync.aligned.m16n8k16.row.col.f32.f16.f16.f32{%f19385,  %f19386,  %f19387,  %f19388},{%r17999,  %r18000,  %r17997,  %r17998},{%r17999,  %r18000},{%f19361, %f19362, %f19363, %f19364};

	// end inline asm
	// begin inline asm
	mma.sync.aligned.m16n8k16.row.col.f32.f16.f16.f32{%f19393,  %f19394,  %f19395,  %f19396},{%r17999,  %r18000,  %r17997,  %r17998},{%r17999,  %r18000},{%f19369, %f19370, %f19371, %f19372};

	// end inline asm
	// begin inline asm
	mma.sync.aligned.m16n8k16.row.col.f32.f16.f16.f32{%f19401,  %f19402,  %f19403,  %f19404},{%r17999,  %r18000,  %r17997,  %r17998},{%r17999,  %r18000},{%f19377, %f19378, %f19379, %f19380};

	// end inline asm
	// begin inline asm
	mma.sync.aligned.m16n8k16.row.col.f32.f16.f16.f32{%f19409,  %f19410,  %f19411,  %f19412},{%r17999,  %r18000,  %r17997,  %r17998},{%r17999,  %r18000},{%f19385, %f19386, %f19387, %f19388};

	// end inline asm
	// begin inline asm
	mma.sync.aligned.m16n8k16.row.col.f32.f16.f16.f32{%f19417,  %f19418,  %f19419,  %f19420},{%r17999,  %r18000,  %r17997,  %r17998},{%r17999,  %r18000},{%f19393, %f19394, %f19395, %f19396};

	// end inline asm
	// begin inline asm
	mma.sync.aligned.m16n8k16.row.col.f32.f16.f16.f32{%f19425,  %f19426,  %f19427,  %f19428},{%r17999,  %r18000,  %r17997,  %r17998},{%r17999,  %r18000},{%f19401, %f19402, %f19403, %f19404};

	// end inline asm
	// begin inline asm
	mma.sync.aligned.m16n8k16.row.col.f32.f16.f16.f32{%f19433,  %f19434,  %f19435,  %f19436},{%r17999,  %r18000,  %r17997,  %r17998},{%r17999,  %r18000},{%f19409, %f19410, %f19411, %f19412};

	// end inline asm
	// begin inline asm
	mma.sync.aligned.m16n8k16.row.col.f32.f16.f16.f32{%f19441,  %f19442,  %f19443,  %f19444},{%r17999,  %r18000,  %r17997,  %r17998},{%r17999,  %r18000},{%f19417, %f19418, %f19419, %f19420};

	// end inline asm
	// begin inline asm
	mma.sync.aligned.m16n8k16.row.col.f32.f16.f16.f32{%f19449,  %f19450,  %f19451,  %f19452},{%r17999,  %r18000,  %r17997,  %r17998},{%r17999,  %r18000},{%f19425, %f19426, %f19427, %f19428};

	// end inline asm
	// begin inline asm
	mma.sync.aligned.m16n8k16.row.col.f32.f16.f16.f32{%f19457,  %f19458,  %f19459,  %f19460},{%r17999,  %r18000,  %r17997,  %r17998},{%r17999,  %r18000},{%f19433, %f19434, %f19435, %f19436};

	// end inline asm
	// begin inline asm
	mma.sync.aligned.m16n8k16.row.col.f32.f16.f16.f32{%f19465,  %f19466,  %f19467,  %f19468},{%r17999,  %r18000,  %r17997,  %r17998},{%r17999,  %r18000},{%f19441, %f19442, %f19443, %f19444};

	// end inline asm
	// begin inline asm
	mma.sync.aligned.m16n8k16.row.col.f32.f16.f16.f32{%f19473,  %f19474,  %f19475,  %f19476},{%r17999,  %r18000,  %r17997,  %r17998},{%r17999,  %r18000},{%f19449, %f19450, %f19451, %f19452};

	// end inline asm
	// begin inline asm
	mma.sync.aligned.m16n8k16.row.col.f32.f16.f16.f32{%f19481,  %f19482,  %f19483,  %f19484},{%r17999,  %r18000,  %r17997,  %r17998},{%r17999,  %r18000},{%f19457, %f19458, %f19459, %f19460};

	// end inline asm
	// begin inline asm
	mma.sync.aligned.m16n8k16.row.col.f32.f16.f16.f32{%f19489,  %f19490,  %f19491,  %f19492},{%r17999,  %r18000,  %r17997,  %r17998},{%r17999,  %r18000},{%f19465, %f19466, %f19467, %f19468};

	// end inline asm
	// begin inline asm
	mma.sync.aligned.m16n8k16.row.col.f32.f16.f16.f32{%f19497,  %f19498,  %f19499,  %f19500},{%r17999,  %r18000,  %r17997,  %r17998},{%r17999,  %r18000},{%f19473, %f19474, %f19475, %f19476};

	// end inline asm
	// begin inline asm
	mma.sync.aligned.m16n8k16.row.col.f32.f16.f16.f32{%f19505,  %f19506,  %f19507,  %f19508},{%r17999,  %r18000,  %r17997,  %r17998},{%r17999,  %r18000},{%f19481, %f19482, %f19483, %f19484};

	// end inline asm
	// begin inline asm
	mma.sync.aligned.m16n8k16.row.col.f32.f16.f16.f32{%f19513,  %f19514,  %f19515,  %f19516},{%r17999,  %r18000,  %r17997,  %r17998},{%r17999,  %r18000},{%f19489, %f19490, %f19491, %f19492};

	// end inline asm
	// begin inline asm
	mma.sync.aligned.m16n8k16.row.col.f32.f16.f16.f32{%f19521,  %f19522,  %f19523,  %f19524},{%r17999,  %r18000,  %r17997,  %r17998},{%r17999,  %r18000},{%f19497, %f19498, %f19499, %f19500};

	// end inline asm
	// begin inline asm
	mma.sync.aligned.m16n8k16.row.col.f32.f16.f16.f32{%f19529,  %f19530,  %f19531,  %f19532},{%r17999,  %r18000,  %r17997,  %r17998},{%r17999,  %r18000},{%f19505, %f19506, %f19507, %f19508};

	// end inline asm
	// begin inline asm
	mma.sync.aligned.m16n8k16.row.col.f32.f16.f16.f32{%f19537,  %f19538,  %f19539,  %f19540},{%r17999,  %r18000,  %r17997,  %r17998},{%r17999,  %r18000},{%f19513, %f19514, %f19515, %f19516};

	// end inline asm
	// begin inline asm
	mma.sync.aligned.m16n8k16.row.col.f32.f16.f16.f32{%f19545,  %f19546,  %f19547,  %f19548},{%r17999,  %r18000,  %r17997,  %r17998},{%r17999,  %r18000},{%f19521, %f19522, %f19523, %f19524};

	// end inline asm
	// begin inline asm
	mma.sync.aligned.m16n8k16.row.col.f32.f16.f16.f32{%f19553,  %f19554,  %f19555,  %f19556},{%r17999,  %r18000,  %r17997,  %r17998},{%r17999,  %r18000},{%f19529, %f19530, %f19531, %f19532};

	// end inline asm
	// begin inline asm
	mma.sync.aligned.m16n8k16.row.col.f32.f16.f16.f32{%f19561,  %f19562,  %f19563,  %f19564},{%r17999,  %r18000,  %r17997,  %r17998},{%r17999,  %r18000},{%f19537, %f19538, %f19539, %f19540};

	// end inline asm
	// begin inline asm
	mma.sync.aligned.m16n8k16.row.col.f32.f16.f16.f32{%f19569,  %f19570,  %f19571,  %f19572},{%r17999,  %r18000,  %r17997,  %r17998},{%r17999,  %r18000},{%f19545, %f19546, %f19547, %f19548};

	// end inline asm
	// begin inline asm
	mma.sync.aligned.m16n8k16.row.col.f32.f16.f16.f32{%f19577,  %f19578,  %f19579,  %f19580},{%r17999,  %r18000,  %r17997,  %r17998},{%r17999,  %r18000},{%f19553, %f19554, %f19555, %f19556};

	// end inline asm
	// begin inline asm
	mma.sync.aligned.m16n8k16.row.col.f32.f16.f16.f32{%f19585,  %f19586,  %f19587,  %f19588},{%r17999,  %r18000,  %r17997,  %r17998},{%r17999,  %r18000},{%f19561, %f19562, %f19563, %f19564};

	// end inline asm
	// begin inline asm
	mma.sync.aligned.m16n8k16.row.col.f32.f16.f16.f32{%f19593,  %f19594,  %f19595,  %f19596},{%r17999,  %r18000,  %r17997,  %r17998},{%r17999,  %r18000},{%f19569, %f19570, %f19571, %f19572};

	// end inline asm
	// begin inline asm
	mma.sync.aligned.m16n8k16.row.col.f32.f16.f16.f32{%f19601,  %f19602,  %f19603,  %f19604},{%r17999,  %r18000,  %r17997,  %r17998},{%r17999,  %r18000},{%f19577, %f19578, %f19579, %f19580};

	// end inline asm
	// begin inline asm
	mma.sync.aligned.m16n8k16.row.col.f32.f16.f16.f32{%f19609,  %f19610,  %f19611,  %f19612},{%r17999,  %r18000,  %r17997,  %r17998},{%r17999,  %r18000},{%f19585, %f19586, %f19587, %f19588};

	// end inline asm
	// begin inline asm
	mma.sync.aligned.m16n8k16.row.col.f32.f16.f16.f32{%f19617,  %f19618,  %f19619,  %f19620},{%r17999,  %r18000,  %r17997,  %r17998},{%r17999,  %r18000},{%f19593, %f19594, %f19595, %f19596};

	// end inline asm
	// begin inline asm
	mma.sync.aligned.m16n8k16.row.col.f32.f16.f16.f32{%f19625,  %f19626,  %f19627,  %f19628},{%r17999,  %r18000,  %r17997,  %r17998},{%r17999,  %r18000},{%f19601, %f19602, %f19603, %f19604};

	// end inline asm
	// begin inline asm
	mma.sync.aligned.m16n8k16.row.col.f32.f16.f16.f32{%f19633,  %f19634,  %f19635,  %f19636},{%r17999,  %r18000,  %r17997,  %r17998},{%r17999,  %r18000},{%f19609, %f19610, %f19611, %f19612};

	// end inline asm
	// begin inline asm
	mma.sync.aligned.m16n8k16.row.col.f32.f16.f16.f32{%f19641,  %f19642,  %f19643,  %f19644},{%r17999,  %r18000,  %r17997,  %r17998},{%r17999,  %r18000},{%f19617, %f19618, %f19619, %f19620};

	// end inline asm
	// begin inline asm
	mma.sync.aligned.m16n8k16.row.col.f32.f16.f16.f32{%f19649,  %f19650,  %f19651,  %f19652},{%r17999,  %r18000,  %r17997,  %r17998},{%r17999,  %r18000},{%f19625, %f19626, %f19627, %f19628};

	// end inline asm
	// begin inline asm
	mma.sync.aligned.m16n8k16.row.col.f32.f16.f16.f32{%f19657,  %f19658,  %f19659,  %f19660},{%r17999,  %r18000,  %r17997,  %r17998},{%r17999,  %r18000},{%f19633, %f19634, %f19635, %f19636};

	// end inline asm
	// begin inline asm
	mma.sync.aligned.m16n8k16.row.col.f32.f16.f16.f32{%f19665,  %f19666,  %f19667,  %f19668},{%r17999,  %r18000,  %r17997,  %r17998},{%r17999,  %r18000},{%f19641, %f19642, %f19643, %f19644};

	// end inline asm
	// begin inline asm
	mma.sync.aligned.m16n8k16.row.col.f32.f16.f16.f32{%f19673,  %f19674,  %f19675,  %f19676},{%r17999,  %r18000,  %r17997,  %r17998},{%r17999,  %r18000},{%f19649, %f19650, %f19651, %f19652};

	// end inline asm
	// begin inline asm
	mma.sync.aligned.m16n8k16.row.col.f32.f16.f16.f32{%f19681,  %f19682,  %f19683,  %f19684},{%r17999,  %r18000,  %r17997,  %r17998},{%r17999,  %r18000},{%f19657, %f19658, %f19659, %f19660};

	// end inline asm
	// begin inline asm
	mma.sync.aligned.m16n8k16.row.col.f32.f16.f16.f32{%f19689,  %f19690,  %f19691,  %f19692},{%r17999,  %r18000,  %r17997,  %r17998},{%r17999,  %r18000},{%f19665, %f19666, %f19667, %f19668};

	// end inline asm
	// begin inline asm
	mma.sync.aligned.m16n8k16.row.col.f32.f16.f16.f32{%f19697,  %f19698,  %f19699,  %f19700},{%r17999,  %r18000,  %r17997,  %r17998},{%r17999,  %r18000},{%f19673, %f19674, %f19675, %f19676};

	// end inline asm
	// begin inline asm
	mma.sync.aligned.m16n8k16.row.col.f32.f16.f16.f32{%f19705,  %f19706,  %f19707,  %f19708},{%r17999,  %r18000,  %r17997,  %r17998},{%r17999,  %r18000},{%f19681, %f19682, %f19683, %f19684};

	// end inline asm
	// begin inline asm
	mma.sync.aligned.m16n8k16.row.col.f32.f16.f16.f32{%f19713,  %f19714,  %f19715,  %f19716},{%r17999,  %r18000,  %r17997,  %r17998},{%r17999,  %r18000},{%f19689, %f19690, %f19691, %f19692};

	// end inline asm
	// begin inline asm
	mma.sync.aligned.m16n8k16.row.col.f32.f16.f16.f32{%f19721,  %f19722,  %f19723,  %f19724},{%r17999,  %r18000,  %r17997,  %r17998},{%r17999,  %r18000},{%f19697, %f19698, %f19699, %f19700};

	// end inline asm
	// begin inline asm
	mma.sync.aligned.m16n8k16.row.col.f32.f16.f16.f32{%f19729,  %f19730,  %f19731,  %f19732},{%r17999,  %r18000,  %r17997,  %r17998},{%r17999,  %r18000},{%f19705, %f19706, %f19707, %f19708};

	// end inline asm
	// begin inline asm
	mma.sync.aligned.m16n8k16.row.col.f32.f16.f16.f32{%f19737,  %f19738,  %f19739,  %f19740},{%r17999,  %r18000,  %r17997,  %r17998},{%r17999,  %r18000},{%f19713, %f19714, %f19715, %f19716};

	// end inline asm
	// begin inline asm
	mma.sync.aligned.m16n8k16.row.col.f32.f16.f16.f32{%f19745,  %f19746,  %f19747,  %f19748},{%r17999,  %r18000,  %r17997,  %r17998},{%r17999,  %r18000},{%f19721, %f19722, %f19723, %f19724};

	// end inline asm
	// begin inline asm
	mma.sync.aligned.m16n8k16.row.col.f32.f16.f16.f32{%f19753,  %f19754,  %f19755,  %f19756},{%r17999,  %r18000,  %r17997,  %r17998},{%r17999,  %r18000},{%f19729, %f19730, %f19731, %f19732};

	// end inline asm
	// begin inline asm
	mma.sync.aligned.m16n8k16.row.col.f32.f16.f16.f32{%f19761,  %f19762,  %f19763,  %f19764},{%r17999,  %r18000,  %r17997,  %r17998},{%r17999,  %r18000},{%f19737, %f19738, %f19739, %f19740};

	// end inline asm
	// begin inline asm
	mma.sync.aligned.m16n8k16.row.col.f32.f16.f16.f32{%f19769,  %f19770,  %f19771,  %f19772},{%r17999,  %r18000,  %r17997,  %r17998},{%r17999,  %r18000},{%f19745, %f19746, %f19747, %f19748};

	// end inline asm
	// begin inline asm
	mma.sync.aligned.m16n8k16.row.col.f32.f16.f16.f32{%f19777,  %f19778,  %f19779,  %f19780},{%r17999,  %r18000,  %r17997,  %r17998},{%r17999,  %r18000},{%f19753, %f19754, %f19755, %f19756};

	// end inline asm
	// begin inline asm
	mma.sync.aligned.m16n8k16.row.col.f32.f16.f16.f32{%f19785,  %f19786,  %f19787,  %f19788},{%r17999,  %r18000,  %r17997,  %r17998},{%r17999,  %r18000},{%f19761, %f19762, %f19763, %f19764};

	// end inline asm
	// begin inline asm
	mma.sync.aligned.m16n8k16.row.col.f32.f16.f16.f32{%f19793,  %f19794,  %f19795,  %f19796},{%r17999,  %r18000,  %r17997,  %r17998},{%r17999,  %r18000},{%f19769, %f19770, %f19771, %f19772};

	// end inline asm
	// begin inline asm
	mma.sync.aligned.m16n8k16.row.col.f32.f16.f16.f32{%f19801,  %f19802,  %f19803,  %f19804},{%r17999,  %r18000,  %r17997,  %r17998},{%r17999,  %r18000},{%f19777, %f19778, %f19779, %f19780};

	// end inline asm
	// begin inline asm
	mma.sync.aligned.m16n8k16.row.col.f32.f16.f16.f32{%f19809,  %f19810,  %f19811,  %f19812},{%r17999,  %r18000,  %r17997,  %r17998},{%r17999,  %r18000},{%f19785, %f19786, %f19787, %f19788};

	// end inline asm
	// begin inline asm
	mma.sync.aligned.m16n8k16.row.col.f32.f16.f16.f32{%f19817,  %f19818,  %f19819,  %f19820},{%r17999,  %r18000,  %r17997,  %r17998},{%r17999,  %r18000},{%f19793, %f19794, %f19795, %f19796};

	// end inline asm
	// begin inline asm
	mma.sync.aligned.m16n8k16.row.col.f32.f16.f16.f32{%f19825,  %f19826,  %f19827,  %f19828},{%r17999,  %r18000,  %r17997,  %r17998},{%r17999,  %r18000},{%f19801, %f19802, %f19803, %f19804};

	// end inline asm
	// begin inline asm
	mma.sync.aligned.m16n8k16.row.col.f32.f16.f16.f32{%f19833,  %f19834,  %f19835,  %f19836},{%r17999,  %r18000,  %r17997,  %r17998},{%r17999,  %r18000},{%f19809, %f19810, %f19811, %f19812};

	// end inline asm
	// begin inline asm
	mma.sync.aligned.m16n8k16.row.col.f32.f16.f16.f32{%f19841,  %f19842,  %f19843,  %f19844},{%r17999,  %r18000,  %r17997,  %r17998},{%r17999,  %r18000},{%f19817, %f19818, %f19819, %f19820};

	// end inline asm
	// begin inline asm
	mma.sync.aligned.m16n8k16.row.col.f32.f16.f16.f32{%f19849,  %f19850,  %f19851,  %f19852},{%r17999,  %r18000,  %r17997,  %r17998},{%r17999,  %r18000},{%f19825, %f19826, %f19827, %f19828};

	// end inline asm
	// begin inline asm
	mma.sync.aligned.m16n8k16.row.col.f32.f16.f16.f32{%f19857,  %f19858,  %f19859,  %f19860},{%r17999,  %r18000,  %r17997,  %r17998},{%r17999,  %r18000},{%f19833, %f19834, %f19835, %f19836};

	// end inline asm
	// begin inline asm
	mma.sync.aligned.m16n8k16.row.col.f32.f16.f16.f32{%f19865,  %f19866,  %f19867,  %f19868},{%r17999,  %r18000,  %r17997,  %r17998},{%r17999,  %r18000},{%f19841, %f19842, %f19843, %f19844};

	// end inline asm
	// begin inline asm
	mma.sync.aligned.m16n8k16.row.col.f32.f16.f16.f32{%f19873,  %f19874,  %f19875,  %f19876},{%r17999,  %r18000,  %r17997,  %r17998},{%r17999,  %r18000},{%f19849, %f19850, %f19851, %f19852};

	// end inline asm
	// begin inline asm
	mma.sync.aligned.m16n8k16.row.col.f32.f16.f16.f32{%f19881,  %f19882,  %f19883,  %f19884},{%r17999,  %r18000,  %r17997,  %r17998},{%r17999,  %r18000},{%f19857, %f19858, %f19859, %f19860};

	// end inline asm
	// begin inline asm
	mma.sync.aligned.m16n8k16.row.col.f32.f16.f16.f32{%f19889,  %f19890,  %f19891,  %f19892},{%r17999,  %r18000,  %r17997,  %r17998},{%r17999,  %r18000},{%f19865, %f19866, %f19867, %f19868};

	// end inline asm
	// begin inline asm
	mma.sync.aligned.m16n8k16.row.col.f32.f16.f16.f32{%f19897,  %f19898,  %f19899,  %f19900},{%r17999,  %r18000,  %r17997,  %r17998},{%r17999,  %r18000},{%f19873, %f19874, %f19875, %f19876};

	// end inline asm
	// begin inline asm
	mma.sync.aligned.m16n8k16.row.col.f32.f16.f16.f32{%f19905,  %f19906,  %f19907,  %f19908},{%r17999,  %r18000,  %r17997,  %r17998},{%r17999,  %r18000},{%f19881, %f19882, %f19883, %f19884};

	// end inline asm
	// begin inline asm
	mma.sync.aligned.m16n8k16.row.col.f32.f16.f16.f32{%f19913,  %f19914,  %f19915,  %f19916},{%r17999,  %r18000,  %r17997,  %r17998},{%r17999,  %r18000},{%f19889, %f19890, %f19891, %f19892};

	// end inline asm
	// begin inline asm
	mma.sync.aligned.m16n8k16.row.col.f32.f16.f16.f32{%f19921,  %f19922,  %f19923,  %f19924},{%r17999,  %r18000,  %r17997,  %r17998},{%r17999,  %r18000},{%f19897, %f19898, %f19899, %f19900};

	// end inline asm
	// begin inline asm
	mma.sync.aligned.m16n8k16.row.col.f32.f16.f16.f32{%f19929,  %f19930,  %f19931,  %f19932},{%r17999,  %r18000,  %r17997,  %r17998},{%r17999,  %r18000},{%f19905, %f19906, %f19907, %f19908};

	// end inline asm
	// begin inline asm
	mma.sync.aligned.m16n8k16.row.col.f32.f16.f16.f32{%f19937,  %f19938,  %f19939,  %f19940},{%r17999,  %r18000,  %r17997,  %r17998},{%r17999,  %r18000},{%f19913, %f19914, %f19915, %f19916};

	// end inline asm
	// begin inline asm
	mma.sync.aligned.m16n8k16.row.col.f32.f16.f16.f32{%f19945,  %f19946,  %f19947,  %f19948},{%r17999,  %r18000,  %r17997,  %r17998},{%r17999,  %r18000},{%f19921, %f19922, %f19923, %f19924};

	// end inline asm
	// begin inline asm
	mma.sync.aligned.m16n8k16.row.col.f32.f16.f16.f32{%f19953,  %f19954,  %f19955,  %f19956},{%r17999,  %r18000,  %r17997,  %r17998},{%r17999,  %r18000},{%f19929, %f19930, %f19931, %f19932};

	// end inline asm
	// begin inline asm
	mma.sync.aligned.m16n8k16.row.col.f32.f16.f16.f32{%f19961,  %f19962,  %f19963,  %f19964},{%r17999,  %r18000,  %r17997,  %r17998},{%r17999,  %r18000},{%f19937, %f19938, %f19939, %f19940};

	// end inline asm
	// begin inline asm
	mma.sync.aligned.m16n8k16.row.col.f32.f16.f16.f32{%f19969,  %f19970,  %f19971,  %f19972},{%r17999,  %r18000,  %r17997,  %r17998},{%r17999,  %r18000},{%f19945, %f19946, %f19947, %f19948};

	// end inline asm
	// begin inline asm
	mma.sync.aligned.m16n8k16.row.col.f32.f16.f16.f32{%f19977,  %f19978,  %f19979,  %f19980},{%r17999,  %r18000,  %r17997,  %r17998},{%r17999,  %r18000},{%f19953, %f19954, %f19955, %f19956};

	// end inline asm
	// begin inline asm
	mma.sync.aligned.m16n8k16.row.col.f32.f16.f16.f32{%f19985,  %f19986,  %f19987,  %f19988},{%r17999,  %r18000,  %r17997,  %r17998},{%r17999,  %r18000},{%f19961, %f19962, %f19963, %f19964};

	// end inline asm
	// begin inline asm
	mma.sync.aligned.m16n8k16.row.col.f32.f16.f16.f32{%f19993,  %f19994,  %f19995,  %f19996},{%r17999,  %r18000,  %r17997,  %r17998},{%r17999,  %r18000},{%f19969, %f19970, %f19971, %f19972};

	// end inline asm
	// begin inline asm
	mma.sync.aligned.m16n8k16.row.col.f32.f16.f16.f32{%f20001,  %f20002,  %f20003,  %f20004},{%r17999,  %r18000,  %r17997,  %r17998},{%r17999,  %r18000},{%f19977, %f19978, %f19979, %f19980};

	// end inline asm
	// begin inline asm
	mma.sync.aligned.m16n8k16.row.col.f32.f16.f16.f32{%f20009,  %f20010,  %f20011,  %f20012},{%r17999,  %r18000,  %r17997,  %r17998},{%r17999,  %r18000},{%f19985, %f19986, %f19987, %f19988};

	// end inline asm
	// begin inline asm
	mma.sync.aligned.m16n8k16.row.col.f32.f16.f16.f32{%f20017,  %f20018,  %f20019,  %f20020},{%r17999,  %r18000,  %r17997,  %r17998},{%r17999,  %r18000},{%f19993, %f19994, %f19995, %f19996};

	// end inline asm
	// begin inline asm
	mma.sync.aligned.m16n8k16.row.col.f32.f16.f16.f32{%f20025,  %f20026,  %f20027,  %f20028},{%r17999,  %r18000,  %r17997,  %r17998},{%r17999,  %r18000},{%f20001, %f20002, %f20003, %f20004};

	// end inline asm
	// begin inline asm
	mma.sync.aligned.m16n8k16.row.col.f32.f16.f16.f32{%f20033,  %f20034,  %f20035,  %f20036},{%r17999,  %r18000,  %r17997,  %r17998},{%r17999,  %r18000},{%f20009, %f20010, %f20011, %f20012};

	// end inline asm
	// begin inline asm
	mma.sync.aligned.m16n8k16.row.col.f32.f16.f16.f32{%f20041,  %f20042,  %f20043,  %f20044},{%r17999,  %r18000,  %r17997,  %r17998},{%r17999,  %r18000},{%f20017, %f20018, %f20019, %f20020};

	// end inline asm
	// begin inline asm
	mma.sync.aligned.m16n8k16.row.col.f32.f16.f16.f32{%f20049,  %f20050,  %f20051,  %f20052},{%r17999,  %r18000,  %r17997,  %r17998},{%r17999,  %r18000},{%f20025, %f20026, %f20027, %f20028};

	// end inline asm
	// begin inline asm
	mma.sync.aligned.m16n8k16.row.col.f32.f16.f16.f32{%f20057,  %f20058,  %f20059,  %f20060},{%r17999,  %r18000,  %r17997,  %r17998},{%r17999,  %r18000},{%f20033, %f20034, %f20035, %f20036};

	// end inline asm
	// begin inline asm
	mma.sync.aligned.m16n8k16.row.col.f32.f16.f16.f32{%f20065,  %f20066,  %f20067,  %f20068},{%r17999,  %r18000,  %r17997,  %r17998},{%r17999,  %r18000},{%f20041, %f20042, %f20043, %f20044};

	// end inline asm
	// begin inline asm
	mma.sync.aligned.m16n8k16.row.col.f32.f16.f16.f32{%f20073,  %f20074,  %f20075,  %f20076},{%r17999,  %r18000,  %r17997,  %r17998},{%r17999,  %r18000},{%f20049, %f20050, %f20051, %f20052};

	// end inline asm
	// begin inline asm
	mma.sync.aligned.m16n8k16.row.col.f32.f16.f16.f32{%f20081,  %f20082,  %f20083,  %f20084},{%r17999,  %r18000,  %r17997,  %r17998},{%r17999,  %r18000},{%f20057, %f20058, %f20059, %f20060};

	// end inline asm
	// begin inline asm
	mma.sync.aligned.m16n8k16.row.col.f32.f16.f16.f32{%f20089,  %f20090,  %f20091,  %f20092},{%r17999,  %r18000,  %r17997,  %r17998},{%r17999,  %r18000},{%f20065, %f20066, %f20067, %f20068};

	// end inline asm
	// begin inline asm
	mma.sync.aligned.m16n8k16.row.col.f32.f16.f16.f32{%f20097,  %f20098,  %f20099,  %f20100},{%r17999,  %r18000,  %r17997,  %r17998},{%r17999,  %r18000},{%f20073, %f20074, %f20075, %f20076};

	// end inline asm
	// begin inline asm
	mma.sync.aligned.m16n8k16.row.col.f32.f16.f16.f32{%f20105,  %f20106,  %f20107,  %f20108},{%r17999,  %r18000,  %r17997,  %r17998},{%r17999,  %r18000},{%f20081, %f20082, %f20083, %f20084};

	// end inline asm
	// begin inline asm
	mma.sync.aligned.m16n8k16.row.col.f32.f16.f16.f32{%f20113,  %f20114,  %f20115,  %f20116},{%r17999,  %r18000,  %r17997,  %r17998},{%r17999,  %r18000},{%f20089, %f20090, %f20091, %f20092};

	// end inline asm
	// begin inline asm
	mma.sync.aligned.m16n8k16.row.col.f32.f16.f16.f32{%f20121,  %f20122,  %f20123,  %f20124},{%r17999,  %r18000,  %r17997,  %r17998},{%r17999,  %r18000},{%f20097, %f20098, %f20099, %f20100};

	// end inline asm
	// begin inline asm
	mma.sync.aligned.m16n8k16.row.col.f32.f16.f16.f32{%f20129,  %f20130,  %f20131,  %f20132},{%r17999,  %r18000,  %r17997,  %r17998},{%r17999,  %r18000},{%f20105, %f20106, %f20107, %f20108};

	// end inline asm
	// begin inline asm
	mma.sync.aligned.m16n8k16.row.col.f32.f16.f16.f32{%f20137,  %f20138,  %f20139,  %f20140},{%r17999,  %r18000,  %r17997,  %r17998},{%r17999,  %r18000},{%f20113, %f20114, %f20115, %f20116};

	// end inline asm
	// begin inline asm
	mma.sync.aligned.m16n8k16.row.col.f32.f16.f16.f32{%f20145,  %f20146,  %f20147,  %f20148},{%r17999,  %r18000,  %r17997,  %r17998},{%r17999,  %r18000},{%f20121, %f20122, %f20123, %f20124};

	// end inline asm
	// begin inline asm
	mma.sync.aligned.m16n8k16.row.col.f32.f16.f16.f32{%f20153,  %f20154,  %f20155,  %f20156},{%r17999,  %r18000,  %r17997,  %r17998},{%r17999,  %r18000},{%f20129, %f20130, %f20131, %f20132};

	// end inline asm
	// begin inline asm
	mma.sync.aligned.m16n8k16.row.col.f32.f16.f16.f32{%f20161,  %f20162,  %f20163,  %f20164},{%r17999,  %r18000,  %r17997,  %r17998},{%r17999,  %r18000},{%f20137, %f20138, %f20139, %f20140};

	// end inline asm
	// begin inline asm
	mma.sync.aligned.m16n8k16.row.col.f32.f16.f16.f32{%f20169,  %f20170,  %f20171,  %f20172},{%r17999,  %r18000,  %r17997,  %r17998},{%r17999,  %r18000},{%f20145, %f20146, %f20147, %f20148};

	// end inline asm
	// begin inline asm
	mma.sync.aligned.m16n8k16.row.col.f32.f16.f16.f32{%f20177,  %f20178,  %f20179,  %f20180},{%r17999,  %r18000,  %r17997,  %r17998},{%r17999,  %r18000},{%f20153, %f20154, %f20155, %f20156};

	// end inline asm
	// begin inline asm
	mma.sync.aligned.m16n8k16.row.col.f32.f16.f16.f32{%f20185,  %f20186,  %f20187,  %f20188},{%r17999,  %r18000,  %r17997,  %r17998},{%r17999,  %r18000},{%f20161, %f20162, %f20163, %f20164};

	// end inline asm
	// begin inline asm
	mma.sync.aligned.m16n8k16.row.col.f32.f16.f16.f32{%f20193,  %f20194,  %f20195,  %f20196},{%r17999,  %r18000,  %r17997,  %r17998},{%r17999,  %r18000},{%f20169, %f20170, %f20171, %f20172};

	// end inline asm
	// begin inline asm
	mma.sync.aligned.m16n8k16.row.col.f32.f16.f16.f32{%f20201,  %f20202,  %f20203,  %f20204},{%r17999,  %r18000,  %r17997,  %r17998},{%r17999,  %r18000},{%f20177, %f20178, %f20179, %f20180};

	// end inline asm
	// begin inline asm
	mma.sync.aligned.m16n8k16.row.col.f32.f16.f16.f32{%f20209,  %f20210,  %f20211,  %f20212},{%r17999,  %r18000,  %r17997,  %r17998},{%r17999,  %r18000},{%f20185, %f20186, %f20187, %f20188};

	// end inline asm
	// begin inline asm
	mma.sync.aligned.m16n8k16.row.col.f32.f16.f16.f32{%f20217,  %f20218,  %f20219,  %f20220},{%r17999,  %r18000,  %r17997,  %r17998},{%r17999,  %r18000},{%f20193, %f20194, %f20195, %f20196};

	// end inline asm
	// begin inline asm
	mma.sync.aligned.m16n8k16.row.col.f32.f16.f16.f32{%f20225,  %f20226,  %f20227,  %f20228},{%r17999,  %r18000,  %r17997,  %r17998},{%r17999,  %r18000},{%f20201, %f20202, %f20203, %f20204};

	// end inline asm
	// begin inline asm
	mma.sync.aligned.m16n8k16.row.col.f32.f16.f16.f32{%f20233,  %f20234,  %f20235,  %f20236},{%r17999,  %r18000,  %r17997,  %r17998},{%r17999,  %r18000},{%f20209, %f20210, %f20211, %f20212};

	// end inline asm
	// begin inline asm
	mma.sync.aligned.m16n8k16.row.col.f32.f16.f16.f32{%f20241,  %f20242,  %f20243,  %f20244},{%r17999,  %r18000,  %r17997,  %r17998},{%r17999,  %r18000},{%f20217, %f20218, %f20219, %f20220};

	// end inline asm
	// begin inline asm
	mma.sync.aligned.m16n8k16.row.col.f32.f16.f16.f32{%f20249,  %f20250,  %f20251,  %f20252},{%r17999,  %r18000,  %r17997,  %r17998},{%r17999,  %r18000},{%f20225, %f20226, %f20227, %f20228};

	// end inline asm
	// begin inline asm
	mma.sync.aligned.m16n8k16.row.col.f32.f16.f16.f32{%f20257,  %f20258,  %f20259,  %f20260},{%r17999,  %r18000,  %r17997,  %r17998},{%r17999,  %r18000},{%f20233, %f20234, %f20235, %f20236};

	// end inline asm
	// begin inline asm
	mma.sync.aligned.m16n8k16.row.col.f32.f16.f16.f32{%f20265,  %f20266,  %f20267,  %f20268},{%r17999,  %r18000,  %r17997,  %r17998},{%r17999,  %r18000},{%f20241, %f20242, %f20243, %f20244};

	// end inline asm
	// begin inline asm
	mma.sync.aligned.m16n8k16.row.col.f32.f16.f16.f32{%f20273,  %f20274,  %f20275,  %f20276},{%r17999,  %r18000,  %r17997,  %r17998},{%r17999,  %r18000},{%f20249, %f20250, %f20251, %f20252};

	// end inline asm
	// begin inline asm
	mma.sync.aligned.m16n8k16.row.col.f32.f16.f16.f32{%f20281,  %f20282,  %f20283,  %f20284},{%r17999,  %r18000,  %r17997,  %r17998},{%r17999,  %r18000},{%f20257, %f20258, %f20259, %f20260};

	// end inline asm
	// begin inline asm
	mma.sync.aligned.m16n8k16.row.col.f32.f16.f16.f32{%f20289,  %f20290,  %f20291,  %f20292},{%r17999,  %r18000,  %r17997,  %r17998},{%r17999,  %r18000},{%f20265, %f20266, %f20267, %f20268};

	// end inline asm
	// begin inline asm
	mma.sync.aligned.m16n8k16.row.col.f32.f16.f16.f32{%f20297,  %f20298,  %f20299,  %f20300},{%r17999,  %r18000,  %r17997,  %r17998},{%r17999,  %r18000},{%f20273, %f20274, %f20275, %f20276};

	// end inline asm
	// begin inline asm
	mma.sync.aligned.m16n8k16.row.col.f32.f16.f16.f32{%f20305,  %f20306,  %f20307,  %f20308},{%r17999,  %r18000,  %r17997,  %r17998},{%r17999,  %r18000},{%f20281, %f20282, %f20283, %f20284};

	// end inline asm
	// begin inline asm
	mma.sync.aligned.m16n8k16.row.col.f32.f16.f16.f32{%f20313,  %f20314,  %f20315,  %f20316},{%r17999,  %r18000,  %r17997,  %r17998},{%r17999,  %r18000},{%f20289, %f20290, %f20291, %f20292};

	// end inline asm
	// begin inline asm
	mma.sync.aligned.m16n8k16.row.col.f32.f16.f16.f32{%f20321,  %f20322,  %f20323,  %f20324},{%r17999,  %r18000,  %r17997,  %r17998},{%r17999,  %r18000},{%f20297, %f20298, %f20299, %f20300};

	// end inline asm
	// begin inline asm
	mma.sync.aligned.m16n8k16.row.col.f32.f16.f16.f32{%f20329,  %f20330,  %f20331,  %f20332},{%r17999,  %r18000,  %r17997,  %r17998},{%r17999,  %r18000},{%f20305, %f20306, %f20307, %f20308};

	// end inline asm
	// begin inline asm
	mma.sync.aligned.m16n8k16.row.col.f32.f16.f16.f32{%f20337,  %f20338,  %f20339,  %f20340},{%r17999,  %r18000,  %r17997,  %r17998},{%r17999,  %r18000},{%f20313, %f20314, %f20315, %f20316};

	// end inline asm
	// begin inline asm
	mma.sync.aligned.m16n8k16.row.col.f32.f16.f16.f32{%f20345,  %f20346,  %f20347,  %f20348},{%r17999,  %r18000,  %r17997,  %r17998},{%r17999,  %r18000},{%f20321, %f20322, %f20323, %f20324};

	// end inline asm
	// begin inline asm
	mma.sync.aligned.m16n8k16.row.col.f32.f16.f16.f32{%f20353,  %f20354,  %f20355,  %f20356},{%r17999,  %r18000,  %r17997,  %r17998},{%r17999,  %r18000},{%f20329, %f20330, %f20331, %f20332};

	// end inline asm
	// begin inline asm
	mma.sync.aligned.m16n8k16.row.col.f32.f16.f16.f32{%f20361,  %f20362,  %f20363,  %f20364},{%r17999,  %r18000,  %r17997,  %r17998},{%r17999,  %r18000},{%f20337, %f20338, %f20339, %f20340};

	// end inline asm
	// begin inline asm
	mma.sync.aligned.m16n8k16.row.col.f32.f16.f16.f32{%f20369,  %f20370,  %f20371,  %f20372},{%r17999,  %r18000,  %r17997,  %r17998},{%r17999,  %r18000},{%f20345, %f20346, %f20347, %f20348};

	// end inline asm
	// begin inline asm
	mma.sync.aligned.m16n8k16.row.col.f32.f16.f16.f32{%f20377,  %f20378,  %f20379,  %f20380},{%r17999,  %r18000,  %r17997,  %r17998},{%r17999,  %r18000},{%f20353, %f20354, %f20355, %f20356};

	// end inline asm
	// begin inline asm
	mma.sync.aligned.m16n8k16.row.col.f32.f16.f16.f32{%f20385,  %f20386,  %f20387,  %f20388},{%r17999,  %r18000,  %r17997,  %r17998},{%r17999,  %r18000},{%f20361, %f20362, %f20363, %f20364};

	// end inline asm
	// begin inline asm
	mma.sync.aligned.m16n8k16.row.col.f32.f16.f16.f32{%f20393,  %f20394,  %f20395,  %f20396},{%r17999,  %r18000,  %r17997,  %r17998},{%r17999,  %r18000},{%f20369, %f20370, %f20371, %f20372};

	// end inline asm
	// begin inline asm
	mma.sync.aligned.m16n8k16.row.col.f32.f16.f16.f32{%f20401,  %f20402,  %f20403,  %f20404},{%r17999,  %r18000,  %r17997,  %r17998},{%r17999,  %r18000},{%f20377, %f20378, %f20379, %f20380};

	// end inline asm
	// begin inline asm
	mma.sync.aligned.m16n8k16.row.col.f32.f16.f16.f32{%f20409,  %f20410,  %f20411,  %f20412},{%r17999,  %r18000,  %r17997,  %r17998},{%r17999,  %r18000},{%f20385, %f20386, %f20387, %f20388};

	// end inline asm
	// begin inline asm
	mma.sync.aligned.m16n8k16.row.col.f32.f16.f16.f32{%f20417,  %f20418,  %f20419,  %f20420},{%r17999,  %r18000,  %r17997,  %r17998},{%r17999,  %r18000},{%f20393, %f20394, %f20395, %f20396};

	// end inline asm
	// begin inline asm
	mma.sync.aligned.m16n8k16.row.col.f32.f16.f16.f32{%f20425,  %f20426,  %f20427,  %f20428},{%r17999,  %r18000,  %r17997,  %r17998},{%r17999,  %r18000},{%f20401, %f20402, %f20403, %f20404};

	// end inline asm
	// begin inline asm
	mma.sync.aligned.m16n8k16.row.col.f32.f16.f16.f32{%f20433,  %f20434,  %f20435,  %f20436},{%r17999,  %r18000,  %r17997,  %r17998},{%r17999,  %r18000},{%f20409, %f20410, %f20411, %f20412};

	// end inline asm
	// begin inline asm
	mma.sync.aligned.m16n8k16.row.col.f32.f16.f16.f32{%f20441,  %f20442,  %f20443,  %f20444},{%r17999,  %r18000,  %r17997,  %r17998},{%r17999,  %r18000},{%f20417, %f20418, %f20419, %f20420};

	// end inline asm
	// begin inline asm
	mma.sync.aligned.m16n8k16.row.col.f32.f16.f16.f32{%f20449,  %f20450,  %f20451,  %f20452},{%r17999,  %r18000,  %r17997,  %r17998},{%r17999,  %r18000},{%f20425, %f20426, %f20427, %f20428};

	// end inline asm
	// begin inline asm
	mma.sync.aligned.m16n8k16.row.col.f32.f16.f16.f32{%f20457,  %f20458,  %f20459,  %f20460},{%r17999,  %r18000,  %r17997,  %r17998},{%r17999,  %r18000},{%f20433, %f20434, %f20435, %f20436};

	// end inline asm
	// begin inline asm
	mma.sync.aligned.m16n8k16.row.col.f32.f16.f16.f32{%f20465,  %f20466,  %f20467,  %f20468},{%r17999,  %r18000,  %r17997,  %r17998},{%r17999,  %r18000},{%f20441, %f20442, %f20443, %f20444};

	// end inline asm
	// begin inline asm
	mma.sync.aligned.m16n8k16.row.col.f32.f16.f16.f32{%f20473,  %f20474,  %f20475,  %f20476},{%r17999,  %r18000,  %r17997,  %r17998},{%r17999,  %r18000},{%f20449, %f20450, %f20451, %f20452};

	// end inline asm
	// begin inline asm
	mma.sync.aligned.m16n8k16.row.col.f32.f16.f16.f32{%f20481,  %f20482,  %f20483,  %f20484},{%r17999,  %r18000,  %r17997,  %r17998},{%r17999,  %r18000},{%f20457, %f20458, %f20459, %f20460};

	// end inline asm
	// begin inline asm
	mma.sync.aligned.m16n8k16.row.col.f32.f16.f16.f32{%f20489,  %f20490,  %f20491,  %f20492},{%r17999,  %r18000,  %r17997,  %r17998},{%r17999,  %r18000},{%f20465, %f20466, %f20467, %f20468};

	// end inline asm
	// begin inline asm
	mma.sync.aligned.m16n8k16.row.col.f32.f16.f16.f32{%f20497,  %f20498,  %f20499,  %f20500},{%r17999,  %r18000,  %r17997,  %r17998},{%r17999,  %r18000},{%f20473, %f20474, %f20475, %f20476};

	// end inline asm
	// begin inline asm
	mma.sync.aligned.m16n8k16.row.col.f32.f16.f16.f32{%f20505,  %f20506,  %f20507,  %f20508},{%r17999,  %r18000,  %r17997,  %r17998},{%r17999,  %r18000},{%f20481, %f20482, %f20483, %f20484};

	// end inline asm
	// begin inline asm
	mma.sync.aligned.m16n8k16.row.col.f32.f16.f16.f32{%f20513,  %f20514,  %f20515,  %f20516},{%r17999,  %r18000,  %r17997,  %r17998},{%r17999,  %r18000},{%f20489, %f20490, %f20491, %f20492};

	// end inline asm
	// begin inline asm
	mma.sync.aligned.m16n8k16.row.col.f32.f16.f16.f32{%f20521,  %f20522,  %f20523,  %f20524},{%r17999,  %r18000,  %r17997,  %r17998},{%r17999,  %r18000},{%f20497, %f20498, %f20499, %f20500};

	// end inline asm
	// begin inline asm
	mma.sync.aligned.m16n8k16.row.col.f32.f16.f16.f32{%f20529,  %f20530,  %f20531,  %f20532},{%r17999,  %r18000,  %r17997,  %r17998},{%r17999,  %r18000},{%f20505, %f20506, %f20507, %f20508};

	// end inline asm
	// begin inline asm
	mma.sync.aligned.m16n8k16.row.col.f32.f16.f16.f32{%f20537,  %f20538,  %f20539,  %f20540},{%r17999,  %r18000,  %r17997,  %r17998},{%r17999,  %r18000},{%f20513, %f20514, %f20515, %f20516};

	// end inline asm
	// begin inline asm
	mma.sync.aligned.m16n8k16.row.col.f32.f16.f16.f32{%f20545,  %f20546,  %f20547,  %f20548},{%r17999,  %r18000,  %r17997,  %r17998},{%r17999,  %r18000},{%f20521, %f20522, %f20523, %f20524};

	// end inline asm
	// begin inline asm
	mma.sync.aligned.m16n8k16.row.col.f32.f16.f16.f32{%f20553,  %f20554,  %f20555,  %f20556},{%r17999,  %r18000,  %r17997,  %r17998},{%r17999,  %r18000},{%f20529, %f20530, %f20531, %f20532};

	// end inline asm
	// begin inline asm
	mma.sync.aligned.m16n8k16.row.col.f32.f16.f16.f32{%f20561,  %f20562,  %f20563,  %f20564},{%r17999,  %r18000,  %r17997,  %r17998},{%r17999,  %r18000},{%f20537, %f20538, %f20539, %f20540};

	// end inline asm
	// begin inline asm
	mma.sync.aligned.m16n8k16.row.col.f32.f16.f16.f32{%f20569,  %f20570,  %f20571,  %f20572},{%r17999,  %r18000,  %r17997,  %r17998},{%r17999,  %r18000},{%f20545, %f20546, %f20547, %f20548};

	// end inline asm
	// begin inline asm
	mma.sync.aligned.m16n8k16.row.col.f32.f16.f16.f32{%f20577,  %f20578,  %f20579,  %f20580},{%r17999,  %r18000,  %r17997,  %r17998},{%r17999,  %r18000},{%f20553, %f20554, %f20555, %f20556};

	// end inline asm
	// begin inline asm
	mma.sync.aligned.m16n8k16.row.col.f32.f16.f16.f32{%f20585,  %f20586,  %f20587,  %f20588},{%r17999,  %r18000,  %r17997,  %r17998},{%r17999,  %r18000},{%f20561, %f20562, %f20563, %f20564};

	// end inline asm
	// begin inline asm
	mma.sync.aligned.m16n8k16.row.col.f32.f16.f16.f32{%f20593,  %f20594,  %f20595,  %f20596},{%r17999,  %r18000,  %r17997,  %r17998},{%r17999,  %r18000},{%f20569, %f20570, %f20571, %f20572};

	// end inline asm
	// begin inline asm
	mma.sync.aligned.m16n8k16.row.col.f32.f16.f16.f32{%f20601,  %f20602,  %f20603,  %f20604},{%r17999,  %r18000,  %r17997,  %r17998},{%r17999,  %r18000},{%f20577, %f20578, %f20579, %f20580};

	// end inline asm
	// begin inline asm
	mma.sync.aligned.m16n8k16.row.col.f32.f16.f16.f32{%f20609,  %f20610,  %f20611,  %f20612},{%r17999,  %r18000,  %r17997,  %r17998},{%r17999,  %r18000},{%f20585, %f20586, %f20587, %f20588};

	// end inline asm
	// begin inline asm
	mma.sync.aligned.m16n8k16.row.col.f32.f16.f16.f32{%f20617,  %f20618,  %f20619,  %f20620},{%r17999,  %r18000,  %r17997,  %r17998},{%r17999,  %r18000},{%f20593, %f20594, %f20595, %f20596};

	// end inline asm
	// begin inline asm
	mma.sync.aligned.m16n8k16.row.col.f32.f16.f16.f32{%f20625,  %f20626,  %f20627,  %f20628},{%r17999,  %r18000,  %r17997,  %r17998},{%r17999,  %r18000},{%f20601, %f20602, %f20603, %f20604};

	// end inline asm
	// begin inline asm
	mma.sync.aligned.m16n8k16.row.col.f32.f16.f16.f32{%f20633,  %f20634,  %f20635,  %f20636},{%r17999,  %r18000,  %r17997,  %r17998},{%r17999,  %r18000},{%f20609, %f20610, %f20611, %f20612};

	// end inline asm
	// begin inline asm
	mma.sync.aligned.m16n8k16.row.col.f32.f16.f16.f32{%f20641,  %f20642,  %f20643,  %f20644},{%r17999,  %r18000,  %r17997,  %r17998},{%r17999,  %r18000},{%f20617, %f20618, %f20619, %f20620};

	// end inline asm
	// begin inline asm
	mma.sync.aligned.m16n8k16.row.col.f32.f16.f16.f32{%f20649,  %f20650,  %f20651,  %f20652},{%r17999,  %r18000,  %r17997,  %r17998},{%r17999,  %r18000},{%f20625, %f20626, %f20627, %f20628};

	// end inline asm
	// begin inline asm
	mma.sync.aligned.m16n8k16.row.col.f32.f16.f16.f32{%f20657,  %f20658,  %f20659,  %f20660},{%r17999,  %r18000,  %r17997,  %r17998},{%r17999,  %r18000},{%f20633, %f20634, %f20635, %f20636};

	// end inline asm
	// begin inline asm
	mma.sync.aligned.m16n8k16.row.col.f32.f16.f16.f32{%f20665,  %f20666,  %f20667,  %f20668},{%r17999,  %r18000,  %r17997,  %r17998},{%r17999,  %r18000},{%f20641, %f20642, %f20643, %f20644};

	// end inline asm
	// begin inline asm
	mma.sync.aligned.m16n8k16.row.col.f32.f16.f16.f32{%f20673,  %f20674,  %f20675,  %f20676},{%r17999,  %r18000,  %r17997,  %r17998},{%r17999,  %r18000},{%f20649, %f20650, %f20651, %f20652};

	// end inline asm
	// begin inline asm
	mma.sync.aligned.m16n8k16.row.col.f32.f16.f16.f32{%f20681,  %f20682,  %f20683,  %f20684},{%r17999,  %r18000,  %r17997,  %r17998},{%r17999,  %r18000},{%f20657, %f20658, %f20659, %f20660};

	// end inline asm
	// begin inline asm
	mma.sync.aligned.m16n8k16.row.col.f32.f16.f16.f32{%f20689,  %f20690,  %f20691,  %f20692},{%r17999,  %r18000,  %r17997,  %r17998},{%r17999,  %r18000},{%f20665, %f20666, %f20667, %f20668};

	// end inline asm
	// begin inline asm
	mma.sync.aligned.m16n8k16.row.col.f32.f16.f16.f32{%f20697,  %f20698,  %f20699,  %f20700},{%r17999,  %r18000,  %r17997,  %r17998},{%r17999,  %r18000},{%f20673, %f20674, %f20675, %f20676};

	// end inline asm
	// begin inline asm
	mma.sync.aligned.m16n8k16.row.col.f32.f16.f16.f32{%f20705,  %f20706,  %f20707,  %f20708},{%r17999,  %r18000,  %r17997,  %r17998},{%r17999,  %r18000},{%f20681, %f20682, %f20683, %f20684};

	// end inline asm
	// begin inline asm
	mma.sync.aligned.m16n8k16.row.col.f32.f16.f16.f32{%f20713,  %f20714,  %f20715,  %f20716},{%r17999,  %r18000,  %r17997,  %r17998},{%r17999,  %r18000},{%f20689, %f20690, %f20691, %f20692};

	// end inline asm
	// begin inline asm
	mma.sync.aligned.m16n8k16.row.col.f32.f16.f16.f32{%f20721,  %f20722,  %f20723,  %f20724},{%r17999,  %r18000,  %r17997,  %r17998},{%r17999,  %r18000},{%f20697, %f20698, %f20699, %f20700};

	// end inline asm
	// begin inline asm
	mma.sync.aligned.m16n8k16.row.col.f32.f16.f16.f32{%f20729,  %f20730,  %f20731,  %f20732},{%r17999,  %r18000,  %r17997,  %r17998},{%r17999,  %r18000},{%f20705, %f20706, %f20707, %f20708};

	// end inline asm
	// begin inline asm
	mma.sync.aligned.m16n8k16.row.col.f32.f16.f16.f32{%f20737,  %f20738,  %f20739,  %f20740},{%r17999,  %r18000,  %r17997,  %r17998},{%r17999,  %r18000},{%f20713, %f20714, %f20715, %f20716};

	// end inline asm
	// begin inline asm
	mma.sync.aligned.m16n8k16.row.col.f32.f16.f16.f32{%f20745,  %f20746,  %f20747,  %f20748},{%r17999,  %r18000,  %r17997,  %r17998},{%r17999,  %r18000},{%f20721, %f20722, %f20723, %f20724};

	// end inline asm
	// begin inline asm
	mma.sync.aligned.m16n8k16.row.col.f32.f16.f16.f32{%f20753,  %f20754,  %f20755,  %f20756},{%r17999,  %r18000,  %r17997,  %r17998},{%r17999,  %r18000},{%f20729, %f20730, %f20731, %f20732};

	// end inline asm
	// begin inline asm
	mma.sync.aligned.m16n8k16.row.col.f32.f16.f16.f32{%f20761,  %f20762,  %f20763,  %f20764},{%r17999,  %r18000,  %r17997,  %r17998},{%r17999,  %r18000},{%f20737, %f20738, %f20739, %f20740};

	// end inline asm
	// begin inline asm
	mma.sync.aligned.m16n8k16.row.col.f32.f16.f16.f32{%f20769,  %f20770,  %f20771,  %f20772},{%r17999,  %r18000,  %r17997,  %r17998},{%r17999,  %r18000},{%f20745, %f20746, %f20747, %f20748};

	// end inline asm
	// begin inline asm
	mma.sync.aligned.m16n8k16.row.col.f32.f16.f16.f32{%f20777,  %f20778,  %f20779,  %f20780},{%r17999,  %r18000,  %r17997,  %r17998},{%r17999,  %r18000},{%f20753, %f20754, %f20755, %f20756};

	// end inline asm
	// begin inline asm
	mma.sync.aligned.m16n8k16.row.col.f32.f16.f16.f32{%f20785,  %f20786,  %f20787,  %f20788},{%r17999,  %r18000,  %r17997,  %r17998},{%r17999,  %r18000},{%f20761, %f20762, %f20763, %f20764};

	// end inline asm
	// begin inline asm
	mma.sync.aligned.m16n8k16.row.col.f32.f16.f16.f32{%f20793,  %f20794,  %f20795,  %f20796},{%r17999,  %r18000,  %r17997,  %r17998},{%r17999,  %r18000},{%f20769, %f20770, %f20771, %f20772};

	// end inline asm
	// begin inline asm
	mma.sync.aligned.m16n8k16.row.col.f32.f16.f16.f32{%f20801,  %f20802,  %f20803,  %f20804},{%r17999,  %r18000,  %r17997,  %r17998},{%r17999,  %r18000},{%f20777, %f20778, %f20779, %f20780};

	// end inline asm
	// begin inline asm
	mma.sync.aligned.m16n8k16.row.col.f32.f16.f16.f32{%f20809,  %f20810,  %f20811,  %f20812},{%r17999,  %r18000,  %r17997,  %r17998},{%r17999,  %r18000},{%f20785, %f20786, %f20787, %f20788};

	// end inline asm
	// begin inline asm
	mma.sync.aligned.m16n8k16.row.col.f32.f16.f16.f32{%f20817,  %f20818,  %f20819,  %f20820},{%r17999,  %r18000,  %r17997,  %r17998},{%r17999,  %r18000},{%f20793, %f20794, %f20795, %f20796};

	// end inline asm
	// begin inline asm
	mma.sync.aligned.m16n8k16.row.col.f32.f16.f16.f32{%f20825,  %f20826,  %f20827,  %f20828},{%r17999,  %r18000,  %r17997,  %r17998},{%r17999,  %r18000},{%f20801, %f20802, %f20803, %f20804};

	// end inline asm
	// begin inline asm
	mma.sync.aligned.m16n8k16.row.col.f32.f16.f16.f32{%f20833,  %f20834,  %f20835,  %f20836},{%r17999,  %r18000,  %r17997,  %r17998},{%r17999,  %r18000},{%f20809, %f20810, %f20811, %f20812};

	// end inline asm
	// begin inline asm
	mma.sync.aligned.m16n8k16.row.col.f32.f16.f16.f32{%f20841,  %f20842,  %f20843,  %f20844},{%r17999,  %r18000,  %r17997,  %r17998},{%r17999,  %r18000},{%f20817, %f20818, %f20819, %f20820};

	// end inline asm
	// begin inline asm
	mma.sync.aligned.m16n8k16.row.col.f32.f16.f16.f32{%f20849,  %f20850,  %f20851,  %f20852},{%r17999,  %r18000,  %r17997,  %r17998},{%r17999,  %r18000},{%f20825, %f20826, %f20827, %f20828};

	// end inline asm
	// begin inline asm
	mma.sync.aligned.m16n8k16.row.col.f32.f16.f16.f32{%f20857,  %f20858,  %f20859,  %f20860},{%r17999,  %r18000,  %r17997,  %r17998},{%r17999,  %r18000},{%f20833, %f20834, %f20835, %f20836};

	// end inline asm
	// begin inline asm
	mma.sync.aligned.m16n8k16.row.col.f32.f16.f16.f32{%f20865,  %f20866,  %f20867,  %f20868},{%r17999,  %r18000,  %r17997,  %r17998},{%r17999,  %r18000},{%f20841, %f20842, %f20843, %f20844};

	// end inline asm
	// begin inline asm
	mma.sync.aligned.m16n8k16.row.col.f32.f16.f16.f32{%f20873,  %f20874,  %f20875,  %f20876},{%r17999,  %r18000,  %r17997,  %r17998},{%r17999,  %r18000},{%f20849, %f20850, %f20851, %f20852};

	// end inline asm
	// begin inline asm
	mma.sync.aligned.m16n8k16.row.col.f32.f16.f16.f32{%f20881,  %f20882,  %f20883,  %f20884},{%r17999,  %r18000,  %r17997,  %r17998},{%r17999,  %r18000},{%f20857, %f20858, %f20859, %f20860};

	// end inline asm
	// begin inline asm
	mma.sync.aligned.m16n8k16.row.col.f32.f16.f16.f32{%f20889,  %f20890,  %f20891,  %f20892},{%r17999,  %r18000,  %r17997,  %r17998},{%r17999,  %r18000},{%f20865, %f20866, %f20867, %f20868};

	// end inline asm
	// begin inline asm
	mma.sync.aligned.m16n8k16.row.col.f32.f16.f16.f32{%f20897,  %f20898,  %f20899,  %f20900},{%r17999,  %r18000,  %r17997,  %r17998},{%r17999,  %r18000},{%f20873, %f20874, %f20875, %f20876};

	// end inline asm
	// begin inline asm
	mma.sync.aligned.m16n8k16.row.col.f32.f16.f16.f32{%f20905,  %f20906,  %f20907,  %f20908},{%r17999,  %r18000,  %r17997,  %r17998},{%r17999,  %r18000},{%f20881, %f20882, %f20883, %f20884};

	// end inline asm
	// begin inline asm
	mma.sync.aligned.m16n8k16.row.col.f32.f16.f16.f32{%f20913,  %f20914,  %f20915,  %f20916},{%r17999,  %r18000,  %r17997,  %r17998},{%r17999,  %r18000},{%f20889, %f20890, %f20891, %f20892};

	// end inline asm
	// begin inline asm
	mma.sync.aligned.m16n8k16.row.col.f32.f16.f16.f32{%f20921,  %f20922,  %f20923,  %f20924},{%r17999,  %r18000,  %r17997,  %r17998},{%r17999,  %r18000},{%f20897, %f20898, %f20899, %f20900};

	// end inline asm
	// begin inline asm
	mma.sync.aligned.m16n8k16.row.col.f32.f16.f16.f32{%f20929,  %f20930,  %f20931,  %f20932},{%r17999,  %r18000,  %r17997,  %r17998},{%r17999,  %r18000},{%f20905, %f20906, %f20907, %f20908};

	// end inline asm
	// begin inline asm
	mma.sync.aligned.m16n8k16.row.col.f32.f16.f16.f32{%f20937,  %f20938,  %f20939,  %f20940},{%r17999,  %r18000,  %r17997,  %r17998},{%r17999,  %r18000},{%f20913, %f20914, %f20915, %f20916};

	// end inline asm
	// begin inline asm
	mma.sync.aligned.m16n8k16.row.col.f32.f16.f16.f32{%f20945,  %f20946,  %f20947,  %f20948},{%r17999,  %r18000,  %r17997,  %r17998},{%r17999,  %r18000},{%f20921, %f20922, %f20923, %f20924};

	// end inline asm
	// begin inline asm
	mma.sync.aligned.m16n8k16.row.col.f32.f16.f16.f32{%f20953,  %f20954,  %f20955,  %f20956},{%r17999,  %r18000,  %r17997,  %r17998},{%r17999,  %r18000},{%f20929, %f20930, %f20931, %f20932};

	// end inline asm
	// begin inline asm
	mma.sync.aligned.m16n8k16.row.col.f32.f16.f16.f32{%f20961,  %f20962,  %f20963,  %f20964},{%r17999,  %r18000,  %r17997,  %r17998},{%r17999,  %r18000},{%f20937, %f20938, %f20939, %f20940};

	// end inline asm
	// begin inline asm
	mma.sync.aligned.m16n8k16.row.col.f32.f16.f16.f32{%f20969,  %f20970,  %f20971,  %f20972},{%r17999,  %r18000,  %r17997,  %r17998},{%r17999,  %r18000},{%f20945, %f20946, %f20947, %f20948};

	// end inline asm
	// begin inline asm
	mma.sync.aligned.m16n8k16.row.col.f32.f16.f16.f32{%f20977,  %f20978,  %f20979,  %f20980},{%r17999,  %r18000,  %r17997,  %r17998},{%r17999,  %r18000},{%f20953, %f20954, %f20955, %f20956};

	// end inline asm
	// begin inline asm
	mma.sync.aligned.m16n8k16.row.col.f32.f16.f16.f32{%f20985,  %f20986,  %f20987,  %f20988},{%r17999,  %r18000,  %r17997,  %r17998},{%r17999,  %r18000},{%f20961, %f20962, %f20963, %f20964};

	// end inline asm
	// begin inline asm
	mma.sync.aligned.m16n8k16.row.col.f32.f16.f16.f32{%f20993,  %f20994,  %f20995,  %f20996},{%r17999,  %r18000,  %r17997,  %r17998},{%r17999,  %r18000},{%f20969, %f20970, %f20971, %f20972};

	// end inline asm
	// begin inline asm
	mma.sync.aligned.m16n8k16.row.col.f32.f16.f16.f32{%f21001,  %f21002,  %f21003,  %f21004},{%r17999,  %r18000,  %r17997,  %r17998},{%r17999,  %r18000},{%f20977, %f20978, %f20979, %f20980};

	// end inline asm
	// begin inline asm
	mma.sync.aligned.m16n8k16.row.col.f32.f16.f16.f32{%f21009,  %f21010,  %f21011,  %f21012},{%r17999,  %r18000,  %r17997,  %r17998},{%r17999,  %r18000},{%f20985, %f20986, %f20987, %f20988};

	// end inline asm
	// begin inline asm
	mma.sync.aligned.m16n8k16.row.col.f32.f16.f16.f32{%f21017,  %f21018,  %f21019,  %f21020},{%r17999,  %r18000,  %r17997,  %r17998},{%r17999,  %r18000},{%f20993, %f20994, %f20995, %f20996};

	// end inline asm
	// begin inline asm
	mma.sync.aligned.m16n8k16.row.col.f32.f16.f16.f32{%f21025,  %f21026,  %f21027,  %f21028},{%r17999,  %r18000,  %r17997,  %r17998},{%r17999,  %r18000},{%f21001, %f21002, %f21003, %f21004};

	// end inline asm
	// begin inline asm
	mma.sync.aligned.m16n8k16.row.col.f32.f16.f16.f32{%f21033,  %f21034,  %f21035,  %f21036},{%r17999,  %r18000,  %r17997,  %r17998},{%r17999,  %r18000},{%f21009, %f21010, %f21011, %f21012};

	// end inline asm
	// begin inline asm
	mma.sync.aligned.m16n8k16.row.col.f32.f16.f16.f32{%f21041,  %f21042,  %f21043,  %f21044},{%r17999,  %r18000,  %r17997,  %r17998},{%r17999,  %r18000},{%f21017, %f21018, %f21019, %f21020};

	// end inline asm
	// begin inline asm
	mma.sync.aligned.m16n8k16.row.col.f32.f16.f16.f32{%f21049,  %f21050,  %f21051,  %f21052},{%r17999,  %r18000,  %r17997,  %r17998},{%r17999,  %r18000},{%f21025, %f21026, %f21027, %f21028};

	// end inline asm
	// begin inline asm
	mma.sync.aligned.m16n8k16.row.col.f32.f16.f16.f32{%f21057,  %f21058,  %f21059,  %f21060},{%r17999,  %r18000,  %r17997,  %r17998},{%r17999,  %r18000},{%f21033, %f21034, %f21035, %f21036};

	// end inline asm
	// begin inline asm
	mma.sync.aligned.m16n8k16.row.col.f32.f16.f16.f32{%f21065,  %f21066,  %f21067,  %f21068},{%r17999,  %r18000,  %r17997,  %r17998},{%r17999,  %r18000},{%f21041, %f21042, %f21043, %f21044};

	// end inline asm
	// begin inline asm
	mma.sync.aligned.m16n8k16.row.col.f32.f16.f16.f32{%f21073,  %f21074,  %f21075,  %f21076},{%r17999,  %r18000,  %r17997,  %r17998},{%r17999,  %r18000},{%f21049, %f21050, %f21051, %f21052};

	// end inline asm
	// begin inline asm
	mma.sync.aligned.m16n8k16.row.col.f32.f16.f16.f32{%f21081,  %f21082,  %f21083,  %f21084},{%r17999,  %r18000,  %r17997,  %r17998},{%r17999,  %r18000},{%f21057, %f21058, %f21059, %f21060};

	// end inline asm
	// begin inline asm
	mma.sync.aligned.m16n8k16.row.col.f32.f16.f16.f32{%f21089,  %f21090,  %f21091,  %f21092},{%r17999,  %r18000,  %r17997,  %r17998},{%r17999,  %r18000},{%f21065, %f21066, %f21067, %f21068};

	// end inline asm
	// begin inline asm
	mma.sync.aligned.m16n8k16.row.col.f32.f16.f16.f32{%f21097,  %f21098,  %f21099,  %f21100},{%r17999,  %r18000,  %r17997,  %r17998},{%r17999,  %r18000},{%f21073, %f21074, %f21075, %f21076};

	// end inline asm
	// begin inline asm
	mma.sync.aligned.m16n8k16.row.col.f32.f16.f16.f32{%f21105,  %f21106,  %f21107,  %f21108},{%r17999,  %r18000,  %r17997,  %r17998},{%r17999,  %r18000},{%f21081, %f21082, %f21083, %f21084};

	// end inline asm
	// begin inline asm
	mma.sync.aligned.m16n8k16.row.col.f32.f16.f16.f32{%f21113,  %f21114,  %f21115,  %f21116},{%r17999,  %r18000,  %r17997,  %r17998},{%r17999,  %r18000},{%f21089, %f21090, %f21091, %f21092};

	// end inline asm
	// begin inline asm
	mma.sync.aligned.m16n8k16.row.col.f32.f16.f16.f32{%f21121,  %f21122,  %f21123,  %f21124},{%r17999,  %r18000,  %r17997,  %r17998},{%r17999,  %r18000},{%f21097, %f21098, %f21099, %f21100};

	// end inline asm
	// begin inline asm
	mma.sync.aligned.m16n8k16.row.col.f32.f16.f16.f32{%f21129,  %f21130,  %f21131,  %f21132},{%r17999,  %r18000,  %r17997,  %r17998},{%r17999,  %r18000},{%f21105, %f21106, %f21107, %f21108};

	// end inline asm
	// begin inline asm
	mma.sync.aligned.m16n8k16.row.col.f32.f16.f16.f32{%f21137,  %f21138,  %f21139,  %f21140},{%r17999,  %r18000,  %r17997,  %r17998},{%r17999,  %r18000},{%f21113, %f21114, %f21115, %f21116};

	// end inline asm
	// begin inline asm
	mma.sync.aligned.m16n8k16.row.col.f32.f16.f16.f32{%f21145,  %f21146,  %f21147,  %f21148},{%r17999,  %r18000,  %r17997,  %r17998},{%r17999,  %r18000},{%f21121, %f21122, %f21123, %f21124};

	// end inline asm
	// begin inline asm
	mma.sync.aligned.m16n8k16.row.col.f32.f16.f16.f32{%f21153,  %f21154,  %f21155,  %f21156},{%r17999,  %r18000,  %r17997,  %r17998},{%r17999,  %r18000},{%f21129, %f21130, %f21131, %f21132};

	// end inline asm
	// begin inline asm
	mma.sync.aligned.m16n8k16.row.col.f32.f16.f16.f32{%f21161,  %f21162,  %f21163,  %f21164},{%r17999,  %r18000,  %r17997,  %r17998},{%r17999,  %r18000},{%f21137, %f21138, %f21139, %f21140};

	// end inline asm
	// begin inline asm
	mma.sync.aligned.m16n8k16.row.col.f32.f16.f16.f32{%f21169,  %f21170,  %f21171,  %f21172},{%r17999,  %r18000,  %r17997,  %r17998},{%r17999,  %r18000},{%f21145, %f21146, %f21147, %f21148};

	// end inline asm
	// begin inline asm
	mma.sync.aligned.m16n8k16.row.col.f32.f16.f16.f32{%f21177,  %f21178,  %f21179,  %f21180},{%r17999,  %r18000,  %r17997,  %r17998},{%r17999,  %r18000},{%f21153, %f21154, %f21155, %f21156};

	// end inline asm
	// begin inline asm
	mma.sync.aligned.m16n8k16.row.col.f32.f16.f16.f32{%f21185,  %f21186,  %f21187,  %f21188},{%r17999,  %r18000,  %r17997,  %r17998},{%r17999,  %r18000},{%f21161, %f21162, %f21163, %f21164};

	// end inline asm
	// begin inline asm
	mma.sync.aligned.m16n8k16.row.col.f32.f16.f16.f32{%f21193,  %f21194,  %f21195,  %f21196},{%r17999,  %r18000,  %r17997,  %r17998},{%r17999,  %r18000},{%f21169, %f21170, %f21171, %f21172};

	// end inline asm
	// begin inline asm
	mma.sync.aligned.m16n8k16.row.col.f32.f16.f16.f32{%f21201,  %f21202,  %f21203,  %f21204},{%r17999,  %r18000,  %r17997,  %r17998},{%r17999,  %r18000},{%f21177, %f21178, %f21179, %f21180};

	// end inline asm
	// begin inline asm
	mma.sync.aligned.m16n8k16.row.col.f32.f16.f16.f32{%f21209,  %f21210,  %f21211,  %f21212},{%r17999,  %r18000,  %r17997,  %r17998},{%r17999,  %r18000},{%f21185, %f21186, %f21187, %f21188};

	// end inline asm
	// begin inline asm
	mma.sync.aligned.m16n8k16.row.col.f32.f16.f16.f32{%f21217,  %f21218,  %f21219,  %f21220},{%r17999,  %r18000,  %r17997,  %r17998},{%r17999,  %r18000},{%f21193, %f21194, %f21195, %f21196};

	// end inline asm
	// begin inline asm
	mma.sync.aligned.m16n8k16.row.col.f32.f16.f16.f32{%f21225,  %f21226,  %f21227,  %f21228},{%r17999,  %r18000,  %r17997,  %r17998},{%r17999,  %r18000},{%f21201, %f21202, %f21203, %f21204};

	// end inline asm
	// begin inline asm
	mma.sync.aligned.m16n8k16.row.col.f32.f16.f16.f32{%f21233,  %f21234,  %f21235,  %f21236},{%r17999,  %r18000,  %r17997,  %r17998},{%r17999,  %r18000},{%f21209, %f21210, %f21211, %f21212};

	// end inline asm
	// begin inline asm
	mma.sync.aligned.m16n8k16.row.col.f32.f16.f16.f32{%f21241,  %f21242,  %f21243,  %f21244},{%r17999,  %r18000,  %r17997,  %r17998},{%r17999,  %r18000},{%f21217, %f21218, %f21219, %f21220};

	// end inline asm
	// begin inline asm
	mma.sync.aligned.m16n8k16.row.col.f32.f16.f16.f32{%f21249,  %f21250,  %f21251,  %f21252},{%r17999,  %r18000,  %r17997,  %r17998},{%r17999,  %r18000},{%f21225, %f21226, %f21227, %f21228};

	// end inline asm
	// begin inline asm
	mma.sync.aligned.m16n8k16.row.col.f32.f16.f16.f32{%f21257,  %f21258,  %f21259,  %f21260},{%r17999,  %r18000,  %r17997,  %r17998},{%r17999,  %r18000},{%f21233, %f21234, %f21235, %f21236};

	// end inline asm
	// begin inline asm
	mma.sync.aligned.m16n8k16.row.col.f32.f16.f16.f32{%f21265,  %f21266,  %f21267,  %f21268},{%r17999,  %r18000,  %r17997,  %r17998},{%r17999,  %r18000},{%f21241, %f21242, %f21243, %f21244};

	// end inline asm
	// begin inline asm
	mma.sync.aligned.m16n8k16.row.col.f32.f16.f16.f32{%f21273,  %f21274,  %f21275,  %f21276},{%r17999,  %r18000,  %r17997,  %r17998},{%r17999,  %r18000},{%f21249, %f21250, %f21251, %f21252};

	// end inline asm
	// begin inline asm
	mma.sync.aligned.m16n8k16.row.col.f32.f16.f16.f32{%f21281,  %f21282,  %f21283,  %f21284},{%r17999,  %r18000,  %r17997,  %r17998},{%r17999,  %r18000},{%f21257, %f21258, %f21259, %f21260};

	// end inline asm
	// begin inline asm
	mma.sync.aligned.m16n8k16.row.col.f32.f16.f16.f32{%f21289,  %f21290,  %f21291,  %f21292},{%r17999,  %r18000,  %r17997,  %r17998},{%r17999,  %r18000},{%f21265, %f21266, %f21267, %f21268};

	// end inline asm
	// begin inline asm
	mma.sync.aligned.m16n8k16.row.col.f32.f16.f16.f32{%f21297,  %f21298,  %f21299,  %f21300},{%r17999,  %r18000,  %r17997,  %r17998},{%r17999,  %r18000},{%f21273, %f21274, %f21275, %f21276};

	// end inline asm
	// begin inline asm
	mma.sync.aligned.m16n8k16.row.col.f32.f16.f16.f32{%f21305,  %f21306,  %f21307,  %f21308},{%r17999,  %r18000,  %r17997,  %r17998},{%r17999,  %r18000},{%f21281, %f21282, %f21283, %f21284};

	// end inline asm
	// begin inline asm
	mma.sync.aligned.m16n8k16.row.col.f32.f16.f16.f32{%f21313,  %f21314,  %f21315,  %f21316},{%r17999,  %r18000,  %r17997,  %r17998},{%r17999,  %r18000},{%f21289, %f21290, %f21291, %f21292};

	// end inline asm
	// begin inline asm
	mma.sync.aligned.m16n8k16.row.col.f32.f16.f16.f32{%f21321,  %f21322,  %f21323,  %f21324},{%r17999,  %r18000,  %r17997,  %r17998},{%r17999,  %r18000},{%f21297, %f21298, %f21299, %f21300};

	// end inline asm
	// begin inline asm
	mma.sync.aligned.m16n8k16.row.col.f32.f16.f16.f32{%f21329,  %f21330,  %f21331,  %f21332},{%r17999,  %r18000,  %r17997,  %r17998},{%r17999,  %r18000},{%f21305, %f21306, %f21307, %f21308};

	// end inline asm
	// begin inline asm
	mma.sync.aligned.m16n8k16.row.col.f32.f16.f16.f32{%f21337,  %f21338,  %f21339,  %f21340},{%r17999,  %r18000,  %r17997,  %r17998},{%r17999,  %r18000},{%f21313, %f21314, %f21315, %f21316};

	// end inline asm
	// begin inline asm
	mma.sync.aligned.m16n8k16.row.col.f32.f16.f16.f32{%f21345,  %f21346,  %f21347,  %f21348},{%r17999,  %r18000,  %r17997,  %r17998},{%r17999,  %r18000},{%f21321, %f21322, %f21323, %f21324};

	// end inline asm
	// begin inline asm
	mma.sync.aligned.m16n8k16.row.col.f32.f16.f16.f32{%f21353,  %f21354,  %f21355,  %f21356},{%r17999,  %r18000,  %r17997,  %r17998},{%r17999,  %r18000},{%f21329, %f21330, %f21331, %f21332};

	// end inline asm
	// begin inline asm
	mma.sync.aligned.m16n8k16.row.col.f32.f16.f16.f32{%f21361,  %f21362,  %f21363,  %f21364},{%r17999,  %r18000,  %r17997,  %r17998},{%r17999,  %r18000},{%f21337, %f21338, %f21339, %f21340};

	// end inline asm
	// begin inline asm
	mma.sync.aligned.m16n8k16.row.col.f32.f16.f16.f32{%f21369,  %f21370,  %f21371,  %f21372},{%r17999,  %r18000,  %r17997,  %r17998},{%r17999,  %r18000},{%f21345, %f21346, %f21347, %f21348};

	// end inline asm
	// begin inline asm
	mma.sync.aligned.m16n8k16.row.col.f32.f16.f16.f32{%f21377,  %f21378,  %f21379,  %f21380},{%r17999,  %r18000,  %r17997,  %r17998},{%r17999,  %r18000},{%f21353, %f21354, %f21355, %f21356};

	// end inline asm
	// begin inline asm
	mma.sync.aligned.m16n8k16.row.col.f32.f16.f16.f32{%f21385,  %f21386,  %f21387,  %f21388},{%r17999,  %r18000,  %r17997,  %r17998},{%r17999,  %r18000},{%f21361, %f21362, %f21363, %f21364};

	// end inline asm
	// begin inline asm
	mma.sync.aligned.m16n8k16.row.col.f32.f16.f16.f32{%f21393,  %f21394,  %f21395,  %f21396},{%r17999,  %r18000,  %r17997,  %r17998},{%r17999,  %r18000},{%f21369, %f21370, %f21371, %f21372};

	// end inline asm
	// begin inline asm
	mma.sync.aligned.m16n8k16.row.col.f32.f16.f16.f32{%f21401,  %f21402,  %f21403,  %f21404},{%r17999,  %r18000,  %r17997,  %r17998},{%r17999,  %r18000},{%f21377, %f21378, %f21379, %f21380};

	// end inline asm
	// begin inline asm
	mma.sync.aligned.m16n8k16.row.col.f32.f16.f16.f32{%f21409,  %f21410,  %f21411,  %f21412},{%r17999,  %r18000,  %r17997,  %r17998},{%r17999,  %r18000},{%f21385, %f21386, %f21387, %f21388};

	// end inline asm
	// begin inline asm
	mma.sync.aligned.m16n8k16.row.col.f32.f16.f16.f32{%f21417,  %f21418,  %f21419,  %f21420},{%r17999,  %r18000,  %r17997,  %r17998},{%r17999,  %r18000},{%f21393, %f21394, %f21395, %f21396};

	// end inline asm
	// begin inline asm
	mma.sync.aligned.m16n8k16.row.col.f32.f16.f16.f32{%f21425,  %f21426,  %f21427,  %f21428},{%r17999,  %r18000,  %r17997,  %r17998},{%r17999,  %r18000},{%f21401, %f21402, %f21403, %f21404};

	// end inline asm
	// begin inline asm
	mma.sync.aligned.m16n8k16.row.col.f32.f16.f16.f32{%f21433,  %f21434,  %f21435,  %f21436},{%r17999,  %r18000,  %r17997,  %r17998},{%r17999,  %r18000},{%f21409, %f21410, %f21411, %f21412};

	// end inline asm
	// begin inline asm
	mma.sync.aligned.m16n8k16.row.col.f32.f16.f16.f32{%f21441,  %f21442,  %f21443,  %f21444},{%r17999,  %r18000,  %r17997,  %r17998},{%r17999,  %r18000},{%f21417, %f21418, %f21419, %f21420};

	// end inline asm
	// begin inline asm
	mma.sync.aligned.m16n8k16.row.col.f32.f16.f16.f32{%f21449,  %f21450,  %f21451,  %f21452},{%r17999,  %r18000,  %r17997,  %r17998},{%r17999,  %r18000},{%f21425, %f21426, %f21427, %f21428};

	// end inline asm
	// begin inline asm
	mma.sync.aligned.m16n8k16.row.col.f32.f16.f16.f32{%f21457,  %f21458,  %f21459,  %f21460},{%r17999,  %r18000,  %r17997,  %r17998},{%r17999,  %r18000},{%f21433, %f21434, %f21435, %f21436};

	// end inline asm
	// begin inline asm
	mma.sync.aligned.m16n8k16.row.col.f32.f16.f16.f32{%f21465,  %f21466,  %f21467,  %f21468},{%r17999,  %r18000,  %r17997,  %r17998},{%r17999,  %r18000},{%f21441, %f21442, %f21443, %f21444};

	// end inline asm
	// begin inline asm
	mma.sync.aligned.m16n8k16.row.col.f32.f16.f16.f32{%f21473,  %f21474,  %f21475,  %f21476},{%r17999,  %r18000,  %r17997,  %r17998},{%r17999,  %r18000},{%f21449, %f21450, %f21451, %f21452};

	// end inline asm
	// begin inline asm
	mma.sync.aligned.m16n8k16.row.col.f32.f16.f16.f32{%f21481,  %f21482,  %f21483,  %f21484},{%r17999,  %r18000,  %r17997,  %r17998},{%r17999,  %r18000},{%f21457, %f21458, %f21459, %f21460};

	// end inline asm
	// begin inline asm
	mma.sync.aligned.m16n8k16.row.col.f32.f16.f16.f32{%f21489,  %f21490,  %f21491,  %f21492},{%r17999,  %r18000,  %r17997,  %r17998},{%r17999,  %r18000},{%f21465, %f21466, %f21467, %f21468};

	// end inline asm
	// begin inline asm
	mma.sync.aligned.m16n8k16.row.col.f32.f16.f16.f32{%f21497,  %f21498,  %f21499,  %f21500},{%r17999,  %r18000,  %r17997,  %r17998},{%r17999,  %r18000},{%f21473, %f21474, %f21475, %f21476};

	// end inline asm
	// begin inline asm
	mma.sync.aligned.m16n8k16.row.col.f32.f16.f16.f32{%f21505,  %f21506,  %f21507,  %f21508},{%r17999,  %r18000,  %r17997,  %r17998},{%r17999,  %r18000},{%f21481, %f21482, %f21483, %f21484};

	// end inline asm
	// begin inline asm
	mma.sync.aligned.m16n8k16.row.col.f32.f16.f16.f32{%f21513,  %f21514,  %f21515,  %f21516},{%r17999,  %r18000,  %r17997,  %r17998},{%r17999,  %r18000},{%f21489, %f21490, %f21491, %f21492};

	// end inline asm
	// begin inline asm
	mma.sync.aligned.m16n8k16.row.col.f32.f16.f16.f32{%f21521,  %f21522,  %f21523,  %f21524},{%r17999,  %r18000,  %r17997,  %r17998},{%r17999,  %r18000},{%f21497, %f21498, %f21499, %f21500};

	// end inline asm
	// begin inline asm
	mma.sync.aligned.m16n8k16.row.col.f32.f16.f16.f32{%f21529,  %f21530,  %f21531,  %f21532},{%r17999,  %r18000,  %r17997,  %r17998},{%r17999,  %r18000},{%f21505, %f21506, %f21507, %f21508};

	// end inline asm
	// begin inline asm
	mma.sync.aligned.m16n8k16.row.col.f32.f16.f16.f32{%f21537,  %f21538,  %f21539,  %f21540},{%r17999,  %r18000,  %r17997,  %r17998},{%r17999,  %r18000},{%f21513, %f21514, %f21515, %f21516};

	// end inline asm
	// begin inline asm
	mma.sync.aligned.m16n8k16.row.col.f32.f16.f16.f32{%f21545,  %f21546,  %f21547,  %f21548},{%r17999,  %r18000,  %r17997,  %r17998},{%r17999,  %r18000},{%f21521, %f21522, %f21523, %f21524};

	// end inline asm
	// begin inline asm
	mma.sync.aligned.m16n8k16.row.col.f32.f16.f16.f32{%f21553,  %f21554,  %f21555,  %f21556},{%r17999,  %r18000,  %r17997,  %r17998},{%r17999,  %r18000},{%f21529, %f21530, %f21531, %f21532};

	// end inline asm
	// begin inline asm
	mma.sync.aligned.m16n8k16.row.col.f32.f16.f16.f32{%f21561,  %f21562,  %f21563,  %f21564},{%r17999,  %r18000,  %r17997,  %r17998},{%r17999,  %r18000},{%f21537, %f21538, %f21539, %f21540};

	// end inline asm
	// begin inline asm
	mma.sync.aligned.m16n8k16.row.col.f32.f16.f16.f32{%f21569,  %f21570,  %f21571,  %f21572},{%r17999,  %r18000,  %r17997,  %r17998},{%r17999,  %r18000},{%f21545, %f21546, %f21547, %f21548};

	// end inline asm
	// begin inline asm
	mma.sync.aligned.m16n8k16.row.col.f32.f16.f16.f32{%f21577,  %f21578,  %f21579,  %f21580},{%r17999,  %r18000,  %r17997,  %r17998},{%r17999,  %r18000},{%f21553, %f21554, %f21555, %f21556};

	// end inline asm
	// begin inline asm
	mma.sync.aligned.m16n8k16.row.col.f32.f16.f16.f32{%f21585,  %f21586,  %f21587,  %f21588},{%r17999,  %r18000,  %r17997,  %r17998},{%r17999,  %r18000},{%f21561, %f21562, %f21563, %f21564};

	// end inline asm
	// begin inline asm
	mma.sync.aligned.m16n8k16.row.col.f32.f16.f16.f32{%f21593,  %f21594,  %f21595,  %f21596},{%r17999,  %r18000,  %r17997,  %r17998},{%r17999,  %r18000},{%f21569, %f21570, %f21571, %f21572};

	// end inline asm
	// begin inline asm
	mma.sync.aligned.m16n8k16.row.col.f32.f16.f16.f32{%f21601,  %f21602,  %f21603,  %f21604},{%r17999,  %r18000,  %r17997,  %r17998},{%r17999,  %r18000},{%f21577, %f21578, %f21579, %f21580};

	// end inline asm
	// begin inline asm
	mma.sync.aligned.m16n8k16.row.col.f32.f16.f16.f32{%f21609,  %f21610,  %f21611,  %f21612},{%r17999,  %r18000,  %r17997,  %r17998},{%r17999,  %r18000},{%f21585, %f21586, %f21587, %f21588};

	// end inline asm
	// begin inline asm
	mma.sync.aligned.m16n8k16.row.col.f32.f16.f16.f32{%f21617,  %f21618,  %f21619,  %f21620},{%r17999,  %r18000,  %r17997,  %r17998},{%r17999,  %r18000},{%f21593, %f21594, %f21595, %f21596};

	// end inline asm
	// begin inline asm
	mma.sync.aligned.m16n8k16.row.col.f32.f16.f16.f32{%f21625,  %f21626,  %f21627,  %f21628},{%r17999,  %r18000,  %r17997,  %r17998},{%r17999,  %r18000},{%f21601, %f21602, %f21603, %f21604};

	// end inline asm
	// begin inline asm
	mma.sync.aligned.m16n8k16.row.col.f32.f16.f16.f32{%f21633,  %f21634,  %f21635,  %f21636},{%r17999,  %r18000,  %r17997,  %r17998},{%r17999,  %r18000},{%f21609, %f21610, %f21611, %f21612};

	// end inline asm
	// begin inline asm
	mma.sync.aligned.m16n8k16.row.col.f32.f16.f16.f32{%f21641,  %f21642,  %f21643,  %f21644},{%r17999,  %r18000,  %r17997,  %r17998},{%r17999,  %r18000},{%f21617, %f21618, %f21619, %f21620};

	// end inline asm
	// begin inline asm
	mma.sync.aligned.m16n8k16.row.col.f32.f16.f16.f32{%f21649,  %f21650,  %f21651,  %f21652},{%r17999,  %r18000,  %r17997,  %r17998},{%r17999,  %r18000},{%f21625, %f21626, %f21627, %f21628};

	// end inline asm
	// begin inline asm
	mma.sync.aligned.m16n8k16.row.col.f32.f16.f16.f32{%f21657,  %f21658,  %f21659,  %f21660},{%r17999,  %r18000,  %r17997,  %r17998},{%r17999,  %r18000},{%f21633, %f21634, %f21635, %f21636};

	// end inline asm
	// begin inline asm
	mma.sync.aligned.m16n8k16.row.col.f32.f16.f16.f32{%f21665,  %f21666,  %f21667,  %f21668},{%r17999,  %r18000,  %r17997,  %r17998},{%r17999,  %r18000},{%f21641, %f21642, %f21643, %f21644};

	// end inline asm
	// begin inline asm
	mma.sync.aligned.m16n8k16.row.col.f32.f16.f16.f32{%f21673,  %f21674,  %f21675,  %f21676},{%r17999,  %r18000,  %r17997,  %r17998},{%r17999,  %r18000},{%f21649, %f21650, %f21651, %f21652};

	// end inline asm
	// begin inline asm
	mma.sync.aligned.m16n8k16.row.col.f32.f16.f16.f32{%f21681,  %f21682,  %f21683,  %f21684},{%r17999,  %r18000,  %r17997,  %r17998},{%r17999,  %r18000},{%f21657, %f21658, %f21659, %f21660};

	// end inline asm
	// begin inline asm
	mma.sync.aligned.m16n8k16.row.col.f32.f16.f16.f32{%f21689,  %f21690,  %f21691,  %f21692},{%r17999,  %r18000,  %r17997,  %r17998},{%r17999,  %r18000},{%f21665, %f21666, %f21667, %f21668};

	// end inline asm
	// begin inline asm
	mma.sync.aligned.m16n8k16.row.col.f32.f16.f16.f32{%f21697,  %f21698,  %f21699,  %f21700},{%r17999,  %r18000,  %r17997,  %r17998},{%r17999,  %r18000},{%f21673, %f21674, %f21675, %f21676};

	// end inline asm
	// begin inline asm
	mma.sync.aligned.m16n8k16.row.col.f32.f16.f16.f32{%f21705,  %f21706,  %f21707,  %f21708},{%r17999,  %r18000,  %r17997,  %r17998},{%r17999,  %r18000},{%f21681, %f21682, %f21683, %f21684};

	// end inline asm
	// begin inline asm
	mma.sync.aligned.m16n8k16.row.col.f32.f16.f16.f32{%f21713,  %f21714,  %f21715,  %f21716},{%r17999,  %r18000,  %r17997,  %r17998},{%r17999,  %r18000},{%f21689, %f21690, %f21691, %f21692};

	// end inline asm
	// begin inline asm
	mma.sync.aligned.m16n8k16.row.col.f32.f16.f16.f32{%f21721,  %f21722,  %f21723,  %f21724},{%r17999,  %r18000,  %r17997,  %r17998},{%r17999,  %r18000},{%f21697, %f21698, %f21699, %f21700};

	// end inline asm
	// begin inline asm
	mma.sync.aligned.m16n8k16.row.col.f32.f16.f16.f32{%f21729,  %f21730,  %f21731,  %f21732},{%r17999,  %r18000,  %r17997,  %r17998},{%r17999,  %r18000},{%f21705, %f21706, %f21707, %f21708};

	// end inline asm
	// begin inline asm
	mma.sync.aligned.m16n8k16.row.col.f32.f16.f16.f32{%f21737,  %f21738,  %f21739,  %f21740},{%r17999,  %r18000,  %r17997,  %r17998},{%r17999,  %r18000},{%f21713, %f21714, %f21715, %f21716};

	// end inline asm
	// begin inline asm
	mma.sync.aligned.m16n8k16.row.col.f32.f16.f16.f32{%f21745,  %f21746,  %f21747,  %f21748},{%r17999,  %r18000,  %r17997,  %r17998},{%r17999,  %r18000},{%f21721, %f21722, %f21723, %f21724};

	// end inline asm
	// begin inline asm
	mma.sync.aligned.m16n8k16.row.col.f32.f16.f16.f32{%f21753,  %f21754,  %f21755,  %f21756},{%r17999,  %r18000,  %r17997,  %r17998},{%r17999,  %r18000},{%f21729, %f21730, %f21731, %f21732};

	// end inline asm
	// begin inline asm
	mma.sync.aligned.m16n8k16.row.col.f32.f16.f16.f32{%f21761,  %f21762,  %f21763,  %f21764},{%r17999,  %r18000,  %r17997,  %r17998},{%r17999,  %r18000},{%f21737, %f21738, %f21739, %f21740};

	// end inline asm
	// begin inline asm
	mma.sync.aligned.m16n8k16.row.col.f32.f16.f16.f32{%f21769,  %f21770,  %f21771,  %f21772},{%r17999,  %r18000,  %r17997,  %r17998},{%r17999,  %r18000},{%f21745, %f21746, %f21747, %f21748};

	// end inline asm
	// begin inline asm
	mma.sync.aligned.m16n8k16.row.col.f32.f16.f16.f32{%f21777,  %f21778,  %f21779,  %f21780},{%r17999,  %r18000,  %r17997,  %r17998},{%r17999,  %r18000},{%f21753, %f21754, %f21755, %f21756};

	// end inline asm
	// begin inline asm
	mma.sync.aligned.m16n8k16.row.col.f32.f16.f16.f32{%f21785,  %f21786,  %f21787,  %f21788},{%r17999,  %r18000,  %r17997,  %r17998},{%r17999,  %r18000},{%f21761, %f21762, %f21763, %f21764};

	// end inline asm
	// begin inline asm
	mma.sync.aligned.m16n8k16.row.col.f32.f16.f16.f32{%f21793,  %f21794,  %f21795,  %f21796},{%r17999,  %r18000,  %r17997,  %r17998},{%r17999,  %r18000},{%f21769, %f21770, %f21771, %f21772};

	// end inline asm
	// begin inline asm
	mma.sync.aligned.m16n8k16.row.col.f32.f16.f16.f32{%f21801,  %f21802,  %f21803,  %f21804},{%r17999,  %r18000,  %r17997,  %r17998},{%r17999,  %r18000},{%f21777, %f21778, %f21779, %f21780};

	// end inline asm
	// begin inline asm
	mma.sync.aligned.m16n8k16.row.col.f32.f16.f16.f32{%f21809,  %f21810,  %f21811,  %f21812},{%r17999,  %r18000,  %r17997,  %r17998},{%r17999,  %r18000},{%f21785, %f21786, %f21787, %f21788};

	// end inline asm
	// begin inline asm
	mma.sync.aligned.m16n8k16.row.col.f32.f16.f16.f32{%f21817,  %f21818,  %f21819,  %f21820},{%r17999,  %r18000,  %r17997,  %r17998},{%r17999,  %r18000},{%f21793, %f21794, %f21795, %f21796};

	// end inline asm
	// begin inline asm
	mma.sync.aligned.m16n8k16.row.col.f32.f16.f16.f32{%f21825,  %f21826,  %f21827,  %f21828},{%r17999,  %r18000,  %r17997,  %r17998},{%r17999,  %r18000},{%f21801, %f21802, %f21803, %f21804};

	// end inline asm
	// begin inline asm
	mma.sync.aligned.m16n8k16.row.col.f32.f16.f16.f32{%f21833,  %f21834,  %f21835,  %f21836},{%r17999,  %r18000,  %r17997,  %r17998},{%r17999,  %r18000},{%f21809, %f21810, %f21811, %f21812};

	// end inline asm
	// begin inline asm
	mma.sync.aligned.m16n8k16.row.col.f32.f16.f16.f32{%f21841,  %f21842,  %f21843,  %f21844},{%r17999,  %r18000,  %r17997,  %r17998},{%r17999,  %r18000},{%f21817, %f21818, %f21819, %f21820};

	// end inline asm
	// begin inline asm
	mma.sync.aligned.m16n8k16.row.col.f32.f16.f16.f32{%f21849,  %f21850,  %f21851,  %f21852},{%r17999,  %r18000,  %r17997,  %r17998},{%r17999,  %r18000},{%f21825, %f21826, %f21827, %f21828};

	// end inline asm
	// begin inline asm
	mma.sync.aligned.m16n8k16.row.col.f32.f16.f16.f32{%f21857,  %f21858,  %f21859,  %f21860},{%r17999,  %r18000,  %r17997,  %r17998},{%r17999,  %r18000},{%f21833, %f21834, %f21835, %f21836};

	// end inline asm
	// begin inline asm
	mma.sync.aligned.m16n8k16.row.col.f32.f16.f16.f32{%f21865,  %f21866,  %f21867,  %f21868},{%r17999,  %r18000,  %r17997,  %r17998},{%r17999,  %r18000},{%f21841, %f21842, %f21843, %f21844};

	// end inline asm
	// begin inline asm
	mma.sync.aligned.m16n8k16.row.col.f32.f16.f16.f32{%f21873,  %f21874,  %f21875,  %f21876},{%r17999,  %r18000,  %r17997,  %r17998},{%r17999,  %r18000},{%f21849, %f21850, %f21851, %f21852};

	// end inline asm
	// begin inline asm
	mma.sync.aligned.m16n8k16.row.col.f32.f16.f16.f32{%f21881,  %f21882,  %f21883,  %f21884},{%r17999,  %r18000,  %r17997,  %r17998},{%r17999,  %r18000},{%f21857, %f21858, %f21859, %f21860};

	// end inline asm
	// begin inline asm
	mma.sync.aligned.m16n8k16.row.col.f32.f16.f16.f32{%f21889,  %f21890,  %f21891,  %f21892},{%r17999,  %r18000,  %r17997,  %r17998},{%r17999,  %r18000},{%f21865, %f21866, %f21867, %f21868};

	// end inline asm
	// begin inline asm
	mma.sync.aligned.m16n8k16.row.col.f32.f16.f16.f32{%f21897,  %f21898,  %f21899,  %f21900},{%r17999,  %r18000,  %r17997,  %r17998},{%r17999,  %r18000},{%f21873, %f21874, %f21875, %f21876};

	// end inline asm
	// begin inline asm
	mma.sync.aligned.m16n8k16.row.col.f32.f16.f16.f32{%f21905,  %f21906,  %f21907,  %f21908},{%r17999,  %r18000,  %r17997,  %r17998},{%r17999,  %r18000},{%f21881, %f21882, %f21883, %f21884};

	// end inline asm
	// begin inline asm
	mma.sync.aligned.m16n8k16.row.col.f32.f16.f16.f32{%f21913,  %f21914,  %f21915,  %f21916},{%r17999,  %r18000,  %r17997,  %r17998},{%r17999,  %r18000},{%f21889, %f21890, %f21891, %f21892};

	// end inline asm
	// begin inline asm
	mma.sync.aligned.m16n8k16.row.col.f32.f16.f16.f32{%f21921,  %f21922,  %f21923,  %f21924},{%r17999,  %r18000,  %r17997,  %r17998},{%r17999,  %r18000},{%f21897, %f21898, %f21899, %f21900};

	// end inline asm
	// begin inline asm
	mma.sync.aligned.m16n8k16.row.col.f32.f16.f16.f32{%f21929,  %f21930,  %f21931,  %f21932},{%r17999,  %r18000,  %r17997,  %r17998},{%r17999,  %r18000},{%f21905, %f21906, %f21907, %f21908};

	// end inline asm
	// begin inline asm
	mma.sync.aligned.m16n8k16.row.col.f32.f16.f16.f32{%f21937,  %f21938,  %f21939,  %f21940},{%r17999,  %r18000,  %r17997,  %r17998},{%r17999,  %r18000},{%f21913, %f21914, %f21915, %f21916};

	// end inline asm
	// begin inline asm
	mma.sync.aligned.m16n8k16.row.col.f32.f16.f16.f32{%f21945,  %f21946,  %f21947,  %f21948},{%r17999,  %r18000,  %r17997,  %r17998},{%r17999,  %r18000},{%f21921, %f21922, %f21923, %f21924};

	// end inline asm
	// begin inline asm
	mma.sync.aligned.m16n8k16.row.col.f32.f16.f16.f32{%f21953,  %f21954,  %f21955,  %f21956},{%r17999,  %r18000,  %r17997,  %r17998},{%r17999,  %r18000},{%f21929, %f21930, %f21931, %f21932};

	// end inline asm
	// begin inline asm
	mma.sync.aligned.m16n8k16.row.col.f32.f16.f16.f32{%f21961,  %f21962,  %f21963,  %f21964},{%r17999,  %r18000,  %r17997,  %r17998},{%r17999,  %r18000},{%f21937, %f21938, %f21939, %f21940};

	// end inline asm
	// begin inline asm
	mma.sync.aligned.m16n8k16.row.col.f32.f16.f16.f32{%f21969,  %f21970,  %f21971,  %f21972},{%r17999,  %r18000,  %r17997,  %r17998},{%r17999,  %r18000},{%f21945, %f21946, %f21947, %f21948};

	// end inline asm
	// begin inline asm
	mma.sync.aligned.m16n8k16.row.col.f32.f16.f16.f32{%f21977,  %f21978,  %f21979,  %f21980},{%r17999,  %r18000,  %r17997,  %r17998},{%r17999,  %r18000},{%f21953, %f21954, %f21955, %f21956};

	// end inline asm
	// begin inline asm
	mma.sync.aligned.m16n8k16.row.col.f32.f16.f16.f32{%f21985,  %f21986,  %f21987,  %f21988},{%r17999,  %r18000,  %r17997,  %r17998},{%r17999,  %r18000},{%f21961, %f21962, %f21963, %f21964};

	// end inline asm
	// begin inline asm
	mma.sync.aligned.m16n8k16.row.col.f32.f16.f16.f32{%f21993,  %f21994,  %f21995,  %f21996},{%r17999,  %r18000,  %r17997,  %r17998},{%r17999,  %r18000},{%f21969, %f21970, %f21971, %f21972};

	// end inline asm
	// begin inline asm
	mma.sync.aligned.m16n8k16.row.col.f32.f16.f16.f32{%f22001,  %f22002,  %f22003,  %f22004},{%r17999,  %r18000,  %r17997,  %r17998},{%r17999,  %r18000},{%f21977, %f21978, %f21979, %f21980};

	// end inline asm
	// begin inline asm
	mma.sync.aligned.m16n8k16.row.col.f32.f16.f16.f32{%f22009,  %f22010,  %f22011,  %f22012},{%r17999,  %r18000,  %r17997,  %r17998},{%r17999,  %r18000},{%f21985, %f21986, %f21987, %f21988};

	// end inline asm
	// begin inline asm
	mma.sync.aligned.m16n8k16.row.col.f32.f16.f16.f32{%f22017,  %f22018,  %f22019,  %f22020},{%r17999,  %r18000,  %r17997,  %r17998},{%r17999,  %r18000},{%f21993, %f21994, %f21995, %f21996};

	// end inline asm
	// begin inline asm
	mma.sync.aligned.m16n8k16.row.col.f32.f16.f16.f32{%f22025,  %f22026,  %f22027,  %f22028},{%r17999,  %r18000,  %r17997,  %r17998},{%r17999,  %r18000},{%f22001, %f22002, %f22003, %f22004};

	// end inline asm
	// begin inline asm
	mma.sync.aligned.m16n8k16.row.col.f32.f16.f16.f32{%f22033,  %f22034,  %f22035,  %f22036},{%r17999,  %r18000,  %r17997,  %r17998},{%r17999,  %r18000},{%f22009, %f22010, %f22011, %f22012};

	// end inline asm
	// begin inline asm
	mma.sync.aligned.m16n8k16.row.col.f32.f16.f16.f32{%f22041,  %f22042,  %f22043,  %f22044},{%r17999,  %r18000,  %r17997,  %r17998},{%r17999,  %r18000},{%f22017, %f22018, %f22019, %f22020};

	// end inline asm
	// begin inline asm
	mma.sync.aligned.m16n8k16.row.col.f32.f16.f16.f32{%f22049,  %f22050,  %f22051,  %f22052},{%r17999,  %r18000,  %r17997,  %r17998},{%r17999,  %r18000},{%f22025, %f22026, %f22027, %f22028};

	// end inline asm
	// begin inline asm
	mma.sync.aligned.m16n8k16.row.col.f32.f16.f16.f32{%f22057,  %f22058,  %f22059,  %f22060},{%r17999,  %r18000,  %r17997,  %r17998},{%r17999,  %r18000},{%f22033, %f22034, %f22035, %f22036};

	// end inline asm
	// begin inline asm
	mma.sync.aligned.m16n8k16.row.col.f32.f16.f16.f32{%f22065,  %f22066,  %f22067,  %f22068},{%r17999,  %r18000,  %r17997,  %r17998},{%r17999,  %r18000},{%f22041, %f22042, %f22043, %f22044};

	// end inline asm
	// begin inline asm
	mma.sync.aligned.m16n8k16.row.col.f32.f16.f16.f32{%f22073,  %f22074,  %f22075,  %f22076},{%r17999,  %r18000,  %r17997,  %r17998},{%r17999,  %r18000},{%f22049, %f22050, %f22051, %f22052};

	// end inline asm
	// begin inline asm
	mma.sync.aligned.m16n8k16.row.col.f32.f16.f16.f32{%f22081,  %f22082,  %f22083,  %f22084},{%r17999,  %r18000,  %r17997,  %r17998},{%r17999,  %r18000},{%f22057, %f22058, %f22059, %f22060};

	// end inline asm
	// begin inline asm
	mma.sync.aligned.m16n8k16.row.col.f32.f16.f16.f32{%f22089,  %f22090,  %f22091,  %f22092},{%r17999,  %r18000,  %r17997,  %r17998},{%r17999,  %r18000},{%f22065, %f22066, %f22067, %f22068};

	// end inline asm
	// begin inline asm
	mma.sync.aligned.m16n8k16.row.col.f32.f16.f16.f32{%f22097,  %f22098,  %f22099,  %f22100},{%r17999,  %r18000,  %r17997,  %r17998},{%r17999,  %r18000},{%f22073, %f22074, %f22075, %f22076};

	// end inline asm
	// begin inline asm
	mma.sync.aligned.m16n8k16.row.col.f32.f16.f16.f32{%f22105,  %f22106,  %f22107,  %f22108},{%r17999,  %r18000,  %r17997,  %r17998},{%r17999,  %r18000},{%f22081, %f22082, %f22083, %f22084};

	// end inline asm
	// begin inline asm
	mma.sync.aligned.m16n8k16.row.col.f32.f16.f16.f32{%f22113,  %f22114,  %f22115,  %f22116},{%r17999,  %r18000,  %r17997,  %r17998},{%r17999,  %r18000},{%f22089, %f22090, %f22091, %f22092};

	// end inline asm
	// begin inline asm
	mma.sync.aligned.m16n8k16.row.col.f32.f16.f16.f32{%f22121,  %f22122,  %f22123,  %f22124},{%r17999,  %r18000,  %r17997,  %r17998},{%r17999,  %r18000},{%f22097, %f22098, %f22099, %f22100};

	// end inline asm
	// begin inline asm
	mma.sync.aligned.m16n8k16.row.col.f32.f16.f16.f32{%f22129,  %f22130,  %f22131,  %f22132},{%r17999,  %r18000,  %r17997,  %r17998},{%r17999,  %r18000},{%f22105, %f22106, %f22107, %f22108};

	// end inline asm
	// begin inline asm
	mma.sync.aligned.m16n8k16.row.col.f32.f16.f16.f32{%f22137,  %f22138,  %f22139,  %f22140},{%r17999,  %r18000,  %r17997,  %r17998},{%r17999,  %r18000},{%f22113, %f22114, %f22115, %f22116};

	// end inline asm
	// begin inline asm
	mma.sync.aligned.m16n8k16.row.col.f32.f16.f16.f32{%f22145,  %f22146,  %f22147,  %f22148},{%r17999,  %r18000,  %r17997,  %r17998},{%r17999,  %r18000},{%f22121, %f22122, %f22123, %f22124};

	// end inline asm
	// begin inline asm
	mma.sync.aligned.m16n8k16.row.col.f32.f16.f16.f32{%f22153,  %f22154,  %f22155,  %f22156},{%r17999,  %r18000,  %r17997,  %r17998},{%r17999,  %r18000},{%f22129, %f22130, %f22131, %f22132};

	// end inline asm
	// begin inline asm
	mma.sync.aligned.m16n8k16.row.col.f32.f16.f16.f32{%f22161,  %f22162,  %f22163,  %f22164},{%r17999,  %r18000,  %r17997,  %r17998},{%r17999,  %r18000},{%f22137, %f22138, %f22139, %f22140};

	// end inline asm
	// begin inline asm
	mma.sync.aligned.m16n8k16.row.col.f32.f16.f16.f32{%f22169,  %f22170,  %f22171,  %f22172},{%r17999,  %r18000,  %r17997,  %r17998},{%r17999,  %r18000},{%f22145, %f22146, %f22147, %f22148};

	// end inline asm
	// begin inline asm
	mma.sync.aligned.m16n8k16.row.col.f32.f16.f16.f32{%f22177,  %f22178,  %f22179,  %f22180},{%r17999,  %r18000,  %r17997,  %r17998},{%r17999,  %r18000},{%f22153, %f22154, %f22155, %f22156};

	// end inline asm
	// begin inline asm
	mma.sync.aligned.m16n8k16.row.col.f32.f16.f16.f32{%f22185,  %f22186,  %f22187,  %f22188},{%r17999,  %r18000,  %r17997,  %r17998},{%r17999,  %r18000},{%f22161, %f22162, %f22163, %f22164};

	// end inline asm
	// begin inline asm
	mma.sync.aligned.m16n8k16.row.col.f32.f16.f16.f32{%f22193,  %f22194,  %f22195,  %f22196},{%r17999,  %r18000,  %r17997,  %r17998},{%r17999,  %r18000},{%f22169, %f22170, %f22171, %f22172};

	// end inline asm
	// begin inline asm
	mma.sync.aligned.m16n8k16.row.col.f32.f16.f16.f32{%f22201,  %f22202,  %f22203,  %f22204},{%r17999,  %r18000,  %r17997,  %r17998},{%r17999,  %r18000},{%f22177, %f22178, %f22179, %f22180};

	// end inline asm
	// begin inline asm
	mma.sync.aligned.m16n8k16.row.col.f32.f16.f16.f32{%f22209,  %f22210,  %f22211,  %f22212},{%r17999,  %r18000,  %r17997,  %r17998},{%r17999,  %r18000},{%f22185, %f22186, %f22187, %f22188};

	// end inline asm
	// begin inline asm
	mma.sync.aligned.m16n8k16.row.col.f32.f16.f16.f32{%f22217,  %f22218,  %f22219,  %f22220},{%r17999,  %r18000,  %r17997,  %r17998},{%r17999,  %r18000},{%f22193, %f22194, %f22195, %f22196};

	// end inline asm
	// begin inline asm
	mma.sync.aligned.m16n8k16.row.col.f32.f16.f16.f32{%f22225,  %f22226,  %f22227,  %f22228},{%r17999,  %r18000,  %r17997,  %r17998},{%r17999,  %r18000},{%f22201, %f22202, %f22203, %f22204};

	// end inline asm
	// begin inline asm
	mma.sync.aligned.m16n8k16.row.col.f32.f16.f16.f32{%f22233,  %f22234,  %f22235,  %f22236},{%r17999,  %r18000,  %r17997,  %r17998},{%r17999,  %r18000},{%f22209, %f22210, %f22211, %f22212};

	// end inline asm
	// begin inline asm
	mma.sync.aligned.m16n8k16.row.col.f32.f16.f16.f32{%f22241,  %f22242,  %f22243,  %f22244},{%r17999,  %r18000,  %r17997,  %r17998},{%r17999,  %r18000},{%f22217, %f22218, %f22219, %f22220};

	// end inline asm
	// begin inline asm
	mma.sync.aligned.m16n8k16.row.col.f32.f16.f16.f32{%f22249,  %f22250,  %f22251,  %f22252},{%r17999,  %r18000,  %r17997,  %r17998},{%r17999,  %r18000},{%f22225, %f22226, %f22227, %f22228};

	// end inline asm
	// begin inline asm
	mma.sync.aligned.m16n8k16.row.col.f32.f16.f16.f32{%f22257,  %f22258,  %f22259,  %f22260},{%r17999,  %r18000,  %r17997,  %r17998},{%r17999,  %r18000},{%f22233, %f22234, %f22235, %f22236};

	// end inline asm
	// begin inline asm
	mma.sync.aligned.m16n8k16.row.col.f32.f16.f16.f32{%f22265,  %f22266,  %f22267,  %f22268},{%r17999,  %r18000,  %r17997,  %r17998},{%r17999,  %r18000},{%f22241, %f22242, %f22243, %f22244};

	// end inline asm
	// begin inline asm
	mma.sync.aligned.m16n8k16.row.col.f32.f16.f16.f32{%f22273,  %f22274,  %f22275,  %f22276},{%r17999,  %r18000,  %r17997,  %r17998},{%r17999,  %r18000},{%f22249, %f22250, %f22251, %f22252};

	// end inline asm
	// begin inline asm
	mma.sync.aligned.m16n8k16.row.col.f32.f16.f16.f32{%f22281,  %f22282,  %f22283,  %f22284},{%r17999,  %r18000,  %r17997,  %r17998},{%r17999,  %r18000},{%f22257, %f22258, %f22259, %f22260};

	// end inline asm
	// begin inline asm
	mma.sync.aligned.m16n8k16.row.col.f32.f16.f16.f32{%f22289,  %f22290,  %f22291,  %f22292},{%r17999,  %r18000,  %r17997,  %r17998},{%r17999,  %r18000},{%f22265, %f22266, %f22267, %f22268};

	// end inline asm
	// begin inline asm
	mma.sync.aligned.m16n8k16.row.col.f32.f16.f16.f32{%f22297,  %f22298,  %f22299,  %f22300},{%r17999,  %r18000,  %r17997,  %r17998},{%r17999,  %r18000},{%f22273, %f22274, %f22275, %f22276};

	// end inline asm
	// begin inline asm
	mma.sync.aligned.m16n8k16.row.col.f32.f16.f16.f32{%f22305,  %f22306,  %f22307,  %f22308},{%r17999,  %r18000,  %r17997,  %r17998},{%r17999,  %r18000},{%f22281, %f22282, %f22283, %f22284};

	// end inline asm
	// begin inline asm
	mma.sync.aligned.m16n8k16.row.col.f32.f16.f16.f32{%f22313,  %f22314,  %f22315,  %f22316},{%r17999,  %r18000,  %r17997,  %r17998},{%r17999,  %r18000},{%f22289, %f22290, %f22291, %f22292};

	// end inline asm
	// begin inline asm
	mma.sync.aligned.m16n8k16.row.col.f32.f16.f16.f32{%f22321,  %f22322,  %f22323,  %f22324},{%r17999,  %r18000,  %r17997,  %r17998},{%r17999,  %r18000},{%f22297, %f22298, %f22299, %f22300};

	// end inline asm
	// begin inline asm
	mma.sync.aligned.m16n8k16.row.col.f32.f16.f16.f32{%f22329,  %f22330,  %f22331,  %f22332},{%r17999,  %r18000,  %r17997,  %r17998},{%r17999,  %r18000},{%f22305, %f22306, %f22307, %f22308};

	// end inline asm
	// begin inline asm
	mma.sync.aligned.m16n8k16.row.col.f32.f16.f16.f32{%f22337,  %f22338,  %f22339,  %f22340},{%r17999,  %r18000,  %r17997,  %r17998},{%r17999,  %r18000},{%f22313, %f22314, %f22315, %f22316};

	// end inline asm
	// begin inline asm
	mma.sync.aligned.m16n8k16.row.col.f32.f16.f16.f32{%f22345,  %f22346,  %f22347,  %f22348},{%r17999,  %r18000,  %r17997,  %r17998},{%r17999,  %r18000},{%f22321, %f22322, %f22323, %f22324};

	// end inline asm
	// begin inline asm
	mma.sync.aligned.m16n8k16.row.col.f32.f16.f16.f32{%f22353,  %f22354,  %f22355,  %f22356},{%r17999,  %r18000,  %r17997,  %r17998},{%r17999,  %r18000},{%f22329, %f22330, %f22331, %f22332};

	// end inline asm
	// begin inline asm
	mma.sync.aligned.m16n8k16.row.col.f32.f16.f16.f32{%f22361,  %f22362,  %f22363,  %f22364},{%r17999,  %r18000,  %r17997,  %r17998},{%r17999,  %r18000},{%f22337, %f22338, %f22339, %f22340};

	// end inline asm
	// begin inline asm
	mma.sync.aligned.m16n8k16.row.col.f32.f16.f16.f32{%f22369,  %f22370,  %f22371,  %f22372},{%r17999,  %r18000,  %r17997,  %r17998},{%r17999,  %r18000},{%f22345, %f22346, %f22347, %f22348};

	// end inline asm
	// begin inline asm
	mma.sync.aligned.m16n8k16.row.col.f32.f16.f16.f32{%f22377,  %f22378,  %f22379,  %f22380},{%r17999,  %r18000,  %r17997,  %r17998},{%r17999,  %r18000},{%f22353, %f22354, %f22355, %f22356};

	// end inline asm
	// begin inline asm
	mma.sync.aligned.m16n8k16.row.col.f32.f16.f16.f32{%f22385,  %f22386,  %f22387,  %f22388},{%r17999,  %r18000,  %r17997,  %r17998},{%r17999,  %r18000},{%f22361, %f22362, %f22363, %f22364};

	// end inline asm
	// begin inline asm
	mma.sync.aligned.m16n8k16.row.col.f32.f16.f16.f32{%f22393,  %f22394,  %f22395,  %f22396},{%r17999,  %r18000,  %r17997,  %r17998},{%r17999,  %r18000},{%f22369, %f22370, %f22371, %f22372};

	// end inline asm
	// begin inline asm
	mma.sync.aligned.m16n8k16.row.col.f32.f16.f16.f32{%f22401,  %f22402,  %f22403,  %f22404},{%r17999,  %r18000,  %r17997,  %r17998},{%r17999,  %r18000},{%f22377, %f22378, %f22379, %f22380};

	// end inline asm
	// begin inline asm
	mma.sync.aligned.m16n8k16.row.col.f32.f16.f16.f32{%f22409,  %f22410,  %f22411,  %f22412},{%r17999,  %r18000,  %r17997,  %r17998},{%r17999,  %r18000},{%f22385, %f22386, %f22387, %f22388};

	// end inline asm
	// begin inline asm
	mma.sync.aligned.m16n8k16.row.col.f32.f16.f16.f32{%f22417,  %f22418,  %f22419,  %f22420},{%r17999,  %r18000,  %r17997,  %r17998},{%r17999,  %r18000},{%f22393, %f22394, %f22395, %f22396};

	// end inline asm
	// begin inline asm
	mma.sync.aligned.m16n8k16.row.col.f32.f16.f16.f32{%f22425,  %f22426,  %f22427,  %f22428},{%r17999,  %r18000,  %r17997,  %r17998},{%r17999,  %r18000},{%f22401, %f22402, %f22403, %f22404};

	// end inline asm
	// begin inline asm
	mma.sync.aligned.m16n8k16.row.col.f32.f16.f16.f32{%f22433,  %f22434,  %f22435,  %f22436},{%r17999,  %r18000,  %r17997,  %r17998},{%r17999,  %r18000},{%f22409, %f22410, %f22411, %f22412};

	// end inline asm
	// begin inline asm
	mma.sync.aligned.m16n8k16.row.col.f32.f16.f16.f32{%f22441,  %f22442,  %f22443,  %f22444},{%r17999,  %r18000,  %r17997,  %r17998},{%r17999,  %r18000},{%f22417, %f22418, %f22419, %f22420};

	// end inline asm
	// begin inline asm
	mma.sync.aligned.m16n8k16.row.col.f32.f16.f16.f32{%f22449,  %f22450,  %f22451,  %f22452},{%r17999,  %r18000,  %r17997,  %r17998},{%r17999,  %r18000},{%f22425, %f22426, %f22427, %f22428};

	// end inline asm
	// begin inline asm
	mma.sync.aligned.m16n8k16.row.col.f32.f16.f16.f32{%f22457,  %f22458,  %f22459,  %f22460},{%r17999,  %r18000,  %r17997,  %r17998},{%r17999,  %r18000},{%f22433, %f22434, %f22435, %f22436};

	// end inline asm
	// begin inline asm
	mma.sync.aligned.m16n8k16.row.col.f32.f16.f16.f32{%f22465,  %f22466,  %f22467,  %f22468},{%r17999,  %r18000,  %r17997,  %r17998},{%r17999,  %r18000},{%f22441, %f22442, %f22443, %f22444};

	// end inline asm
	// begin inline asm
	mma.sync.aligned.m16n8k16.row.col.f32.f16.f16.f32{%f22473,  %f22474,  %f22475,  %f22476},{%r17999,  %r18000,  %r17997,  %r17998},{%r17999,  %r18000},{%f22449, %f22450, %f22451, %f22452};

	// end inline asm
	// begin inline asm
	mma.sync.aligned.m16n8k16.row.col.f32.f16.f16.f32{%f22481,  %f22482,  %f22483,  %f22484},{%r17999,  %r18000,  %r17997,  %r17998},{%r17999,  %r18000},{%f22457, %f22458, %f22459, %f22460};

	// end inline asm
	// begin inline asm
	mma.sync.aligned.m16n8k16.row.col.f32.f16.f16.f32{%f22489,  %f22490,  %f22491,  %f22492},{%r17999,  %r18000,  %r17997,  %r17998},{%r17999,  %r18000},{%f22465, %f22466, %f22467, %f22468};

	// end inline asm
	// begin inline asm
	mma.sync.aligned.m16n8k16.row.col.f32.f16.f16.f32{%f22497,  %f22498,  %f22499,  %f22500},{%r17999,  %r18000,  %r17997,  %r17998},{%r17999,  %r18000},{%f22473, %f22474, %f22475, %f22476};

	// end inline asm
	// begin inline asm
	mma.sync.aligned.m16n8k16.row.col.f32.f16.f16.f32{%f22505,  %f22506,  %f22507,  %f22508},{%r17999,  %r18000,  %r17997,  %r17998},{%r17999,  %r18000},{%f22481, %f22482, %f22483, %f22484};

	// end inline asm
	// begin inline asm
	mma.sync.aligned.m16n8k16.row.col.f32.f16.f16.f32{%f22513,  %f22514,  %f22515,  %f22516},{%r17999,  %r18000,  %r17997,  %r17998},{%r17999,  %r18000},{%f22489, %f22490, %f22491, %f22492};

	// end inline asm
	// begin inline asm
	mma.sync.aligned.m16n8k16.row.col.f32.f16.f16.f32{%f22521,  %f22522,  %f22523,  %f22524},{%r17999,  %r18000,  %r17997,  %r17998},{%r17999,  %r18000},{%f22497, %f22498, %f22499, %f22500};

	// end inline asm
	// begin inline asm
	mma.sync.aligned.m16n8k16.row.col.f32.f16.f16.f32{%f22529,  %f22530,  %f22531,  %f22532},{%r17999,  %r18000,  %r17997,  %r17998},{%r17999,  %r18000},{%f22505, %f22506, %f22507, %f22508};

	// end inline asm
	// begin inline asm
	mma.sync.aligned.m16n8k16.row.col.f32.f16.f16.f32{%f22537,  %f22538,  %f22539,  %f22540},{%r17999,  %r18000,  %r17997,  %r17998},{%r17999,  %r18000},{%f22513, %f22514, %f22515, %f22516};

	// end inline asm
	// begin inline asm
	mma.sync.aligned.m16n8k16.row.col.f32.f16.f16.f32{%f22545,  %f22546,  %f22547,  %f22548},{%r17999,  %r18000,  %r17997,  %r17998},{%r17999,  %r18000},{%f22521, %f22522, %f22523, %f22524};

	// end inline asm
	// begin inline asm
	mma.sync.aligned.m16n8k16.row.col.f32.f16.f16.f32{%f22553,  %f22554,  %f22555,  %f22556},{%r17999,  %r18000,  %r17997,  %r17998},{%r17999,  %r18000},{%f22529, %f22530, %f22531, %f22532};

	// end inline asm
	// begin inline asm
	mma.sync.aligned.m16n8k16.row.col.f32.f16.f16.f32{%f22561,  %f22562,  %f22563,  %f22564},{%r17999,  %r18000,  %r17997,  %r17998},{%r17999,  %r18000},{%f22537, %f22538, %f22539, %f22540};

	// end inline asm
	// begin inline asm
	mma.sync.aligned.m16n8k16.row.col.f32.f16.f16.f32{%f22569,  %f22570,  %f22571,  %f22572},{%r17999,  %r18000,  %r17997,  %r17998},{%r17999,  %r18000},{%f22545, %f22546, %f22547, %f22548};

	// end inline asm
	// begin inline asm
	mma.sync.aligned.m16n8k16.row.col.f32.f16.f16.f32{%f22577,  %f22578,  %f22579,  %f22580},{%r17999,  %r18000,  %r17997,  %r17998},{%r17999,  %r18000},{%f22553, %f22554, %f22555, %f22556};

	// end inline asm
	// begin inline asm
	mma.sync.aligned.m16n8k16.row.col.f32.f16.f16.f32{%f22585,  %f22586,  %f22587,  %f22588},{%r17999,  %r18000,  %r17997,  %r17998},{%r17999,  %r18000},{%f22561, %f22562, %f22563, %f22564};

	// end inline asm
	// begin inline asm
	mma.sync.aligned.m16n8k16.row.col.f32.f16.f16.f32{%f22593,  %f22594,  %f22595,  %f22596},{%r17999,  %r18000,  %r17997,  %r17998},{%r17999,  %r18000},{%f22569, %f22570, %f22571, %f22572};

	// end inline asm
	// begin inline asm
	mma.sync.aligned.m16n8k16.row.col.f32.f16.f16.f32{%f22601,  %f22602,  %f22603,  %f22604},{%r17999,  %r18000,  %r17997,  %r17998},{%r17999,  %r18000},{%f22577, %f22578, %f22579, %f22580};

	// end inline asm
	// begin inline asm
	mma.sync.aligned.m16n8k16.row.col.f32.f16.f16.f32{%f22609,  %f22610,  %f22611,  %f22612},{%r17999,  %r18000,  %r17997,  %r17998},{%r17999,  %r18000},{%f22585, %f22586, %f22587, %f22588};

	// end inline asm
	// begin inline asm
	mma.sync.aligned.m16n8k16.row.col.f32.f16.f16.f32{%f22617,  %f22618,  %f22619,  %f22620},{%r17999,  %r18000,  %r17997,  %r17998},{%r17999,  %r18000},{%f22593, %f22594, %f22595, %f22596};

	// end inline asm
	// begin inline asm
	mma.sync.aligned.m16n8k16.row.col.f32.f16.f16.f32{%f22625,  %f22626,  %f22627,  %f22628},{%r17999,  %r18000,  %r17997,  %r17998},{%r17999,  %r18000},{%f22601, %f22602, %f22603, %f22604};

	// end inline asm
	// begin inline asm
	mma.sync.aligned.m16n8k16.row.col.f32.f16.f16.f32{%f22633,  %f22634,  %f22635,  %f22636},{%r17999,  %r18000,  %r17997,  %r17998},{%r17999,  %r18000},{%f22609, %f22610, %f22611, %f22612};

	// end inline asm
	// begin inline asm
	mma.sync.aligned.m16n8k16.row.col.f32.f16.f16.f32{%f22641,  %f22642,  %f22643,  %f22644},{%r17999,  %r18000,  %r17997,  %r17998},{%r17999,  %r18000},{%f22617, %f22618, %f22619, %f22620};

	// end inline asm
	// begin inline asm
	mma.sync.aligned.m16n8k16.row.col.f32.f16.f16.f32{%f22649,  %f22650,  %f22651,  %f22652},{%r17999,  %r18000,  %r17997,  %r17998},{%r17999,  %r18000},{%f22625, %f22626, %f22627, %f22628};

	// end inline asm
	// begin inline asm
	mma.sync.aligned.m16n8k16.row.col.f32.f16.f16.f32{%f22657,  %f22658,  %f22659,  %f22660},{%r17999,  %r18000,  %r17997,  %r17998},{%r17999,  %r18000},{%f22633, %f22634, %f22635, %f22636};

	// end inline asm
	// begin inline asm
	mma.sync.aligned.m16n8k16.row.col.f32.f16.f16.f32{%f22665,  %f22666,  %f22667,  %f22668},{%r17999,  %r18000,  %r17997,  %r17998},{%r17999,  %r18000},{%f22641, %f22642, %f22643, %f22644};

	// end inline asm
	// begin inline asm
	mma.sync.aligned.m16n8k16.row.col.f32.f16.f16.f32{%f22673,  %f22674,  %f22675,  %f22676},{%r17999,  %r18000,  %r17997,  %r17998},{%r17999,  %r18000},{%f22649, %f22650, %f22651, %f22652};

	// end inline asm
	// begin inline asm
	mma.sync.aligned.m16n8k16.row.col.f32.f16.f16.f32{%f22681,  %f22682,  %f22683,  %f22684},{%r17999,  %r18000,  %r17997,  %r17998},{%r17999,  %r18000},{%f22657, %f22658, %f22659, %f22660};

	// end inline asm
	// begin inline asm
	mma.sync.aligned.m16n8k16.row.col.f32.f16.f16.f32{%f22689,  %f22690,  %f22691,  %f22692},{%r17999,  %r18000,  %r17997,  %r17998},{%r17999,  %r18000},{%f22665, %f22666, %f22667, %f22668};

	// end inline asm
	// begin inline asm
	mma.sync.aligned.m16n8k16.row.col.f32.f16.f16.f32{%f22697,  %f22698,  %f22699,  %f22700},{%r17999,  %r18000,  %r17997,  %r17998},{%r17999,  %r18000},{%f22673, %f22674, %f22675, %f22676};

	// end inline asm
	// begin inline asm
	mma.sync.aligned.m16n8k16.row.col.f32.f16.f16.f32{%f22705,  %f22706,  %f22707,  %f22708},{%r17999,  %r18000,  %r17997,  %r17998},{%r17999,  %r18000},{%f22681, %f22682, %f22683, %f22684};

	// end inline asm
	// begin inline asm
	mma.sync.aligned.m16n8k16.row.col.f32.f16.f16.f32{%f22713,  %f22714,  %f22715,  %f22716},{%r17999,  %r18000,  %r17997,  %r17998},{%r17999,  %r18000},{%f22689, %f22690, %f22691, %f22692};

	// end inline asm
	// begin inline asm
	mma.sync.aligned.m16n8k16.row.col.f32.f16.f16.f32{%f22721,  %f22722,  %f22723,  %f22724},{%r17999,  %r18000,  %r17997,  %r17998},{%r17999,  %r18000},{%f22697, %f22698, %f22699, %f22700};

	// end inline asm
	// begin inline asm
	mma.sync.aligned.m16n8k16.row.col.f32.f16.f16.f32{%f22729,  %f22730,  %f22731,  %f22732},{%r17999,  %r18000,  %r17997,  %r17998},{%r17999,  %r18000},{%f22705, %f22706, %f22707, %f22708};

	// end inline asm
	// begin inline asm
	mma.sync.aligned.m16n8k16.row.col.f32.f16.f16.f32{%f22737,  %f22738,  %f22739,  %f22740},{%r17999,  %r18000,  %r17997,  %r17998},{%r17999,  %r18000},{%f22713, %f22714, %f22715, %f22716};

	// end inline asm
	// begin inline asm
	mma.sync.aligned.m16n8k16.row.col.f32.f16.f16.f32{%f22745,  %f22746,  %f22747,  %f22748},{%r17999,  %r18000,  %r17997,  %r17998},{%r17999,  %r18000},{%f22721, %f22722, %f22723, %f22724};

	// end inline asm
	// begin inline asm
	mma.sync.aligned.m16n8k16.row.col.f32.f16.f16.f32{%f22753,  %f22754,  %f22755,  %f22756},{%r17999,  %r18000,  %r17997,  %r17998},{%r17999,  %r18000},{%f22729, %f22730, %f22731, %f22732};

	// end inline asm
	// begin inline asm
	mma.sync.aligned.m16n8k16.row.col.f32.f16.f16.f32{%f22761,  %f22762,  %f22763,  %f22764},{%r17999,  %r18000,  %r17997,  %r17998},{%r17999,  %r18000},{%f22737, %f22738, %f22739, %f22740};

	// end inline asm
	// begin inline asm
	mma.sync.aligned.m16n8k16.row.col.f32.f16.f16.f32{%f22769,  %f22770,  %f22771,  %f22772},{%r17999,  %r18000,  %r17997,  %r17998},{%r17999,  %r18000},{%f22745, %f22746, %f22747, %f22748};

	// end inline asm
	// begin inline asm
	mma.sync.aligned.m16n8k16.row.col.f32.f16.f16.f32{%f22777,  %f22778,  %f22779,  %f22780},{%r17999,  %r18000,  %r17997,  %r17998},{%r17999,  %r18000},{%f22753, %f22754, %f22755, %f22756};

	// end inline asm
	// begin inline asm
	mma.sync.aligned.m16n8k16.row.col.f32.f16.f16.f32{%f22785,  %f22786,  %f22787,  %f22788},{%r17999,  %r18000,  %r17997,  %r17998},{%r17999,  %r18000},{%f22761, %f22762, %f22763, %f22764};

	// end inline asm
	// begin inline asm
	mma.sync.aligned.m16n8k16.row.col.f32.f16.f16.f32{%f22793,  %f22794,  %f22795,  %f22796},{%r17999,  %r18000,  %r17997,  %r17998},{%r17999,  %r18000},{%f22769, %f22770, %f22771, %f22772};

	// end inline asm
	// begin inline asm
	mma.sync.aligned.m16n8k16.row.col.f32.f16.f16.f32{%f22801,  %f22802,  %f22803,  %f22804},{%r17999,  %r18000,  %r17997,  %r17998},{%r17999,  %r18000},{%f22777, %f22778, %f22779, %f22780};

	// end inline asm
	// begin inline asm
	mma.sync.aligned.m16n8k16.row.col.f32.f16.f16.f32{%f22809,  %f22810,  %f22811,  %f22812},{%r17999,  %r18000,  %r17997,  %r17998},{%r17999,  %r18000},{%f22785, %f22786, %f22787, %f22788};

	// end inline asm
	// begin inline asm
	mma.sync.aligned.m16n8k16.row.col.f32.f16.f16.f32{%f22817,  %f22818,  %f22819,  %f22820},{%r17999,  %r18000,  %r17997,  %r17998},{%r17999,  %r18000},{%f22793, %f22794, %f22795, %f22796};

	// end inline asm
	// begin inline asm
	mma.sync.aligned.m16n8k16.row.col.f32.f16.f16.f32{%f22825,  %f22826,  %f22827,  %f22828},{%r17999,  %r18000,  %r17997,  %r17998},{%r17999,  %r18000},{%f22801, %f22802, %f22803, %f22804};

	// end inline asm
	// begin inline asm
	mma.sync.aligned.m16n8k16.row.col.f32.f16.f16.f32{%f22833,  %f22834,  %f22835,  %f22836},{%r17999,  %r18000,  %r17997,  %r17998},{%r17999,  %r18000},{%f22809, %f22810, %f22811, %f22812};

	// end inline asm
	// begin inline asm
	mma.sync.aligned.m16n8k16.row.col.f32.f16.f16.f32{%f22841,  %f22842,  %f22843,  %f22844},{%r17999,  %r18000,  %r17997,  %r17998},{%r17999,  %r18000},{%f22817, %f22818, %f22819, %f22820};

	// end inline asm
	// begin inline asm
	mma.sync.aligned.m16n8k16.row.col.f32.f16.f16.f32{%f22849,  %f22850,  %f22851,  %f22852},{%r17999,  %r18000,  %r17997,  %r17998},{%r17999,  %r18000},{%f22825, %f22826, %f22827, %f22828};

	// end inline asm
	// begin inline asm
	mma.sync.aligned.m16n8k16.row.col.f32.f16.f16.f32{%f22857,  %f22858,  %f22859,  %f22860},{%r17999,  %r18000,  %r17997,  %r17998},{%r17999,  %r18000},{%f22833, %f22834, %f22835, %f22836};

	// end inline asm
	// begin inline asm
	mma.sync.aligned.m16n8k16.row.col.f32.f16.f16.f32{%f22865,  %f22866,  %f22867,  %f22868},{%r17999,  %r18000,  %r17997,  %r17998},{%r17999,  %r18000},{%f22841, %f22842, %f22843, %f22844};

	// end inline asm
	// begin inline asm
	mma.sync.aligned.m16n8k16.row.col.f32.f16.f16.f32{%f22873,  %f22874,  %f22875,  %f22876},{%r17999,  %r18000,  %r17997,  %r17998},{%r17999,  %r18000},{%f22849, %f22850, %f22851, %f22852};

	// end inline asm
	// begin inline asm
	mma.sync.aligned.m16n8k16.row.col.f32.f16.f16.f32{%f22881,  %f22882,  %f22883,  %f22884},{%r17999,  %r18000,  %r17997,  %r17998},{%r17999,  %r18000},{%f22857, %f22858, %f22859, %f22860};

	// end inline asm
	// begin inline asm
	mma.sync.aligned.m16n8k16.row.col.f32.f16.f16.f32{%f22889,  %f22890,  %f22891,  %f22892},{%r17999,  %r18000,  %r17997,  %r17998},{%r17999,  %r18000},{%f22865, %f22866, %f22867, %f22868};

	// end inline asm
	// begin inline asm
	mma.sync.aligned.m16n8k16.row.col.f32.f16.f16.f32{%f22897,  %f22898,  %f22899,  %f22900},{%r17999,  %r18000,  %r17997,  %r17998},{%r17999,  %r18000},{%f22873, %f22874, %f22875, %f22876};

	// end inline asm
	// begin inline asm
	mma.sync.aligned.m16n8k16.row.col.f32.f16.f16.f32{%f22905,  %f22906,  %f22907,  %f22908},{%r17999,  %r18000,  %r17997,  %r17998},{%r17999,  %r18000},{%f22881, %f22882, %f22883, %f22884};

	// end inline asm
	// begin inline asm
	mma.sync.aligned.m16n8k16.row.col.f32.f16.f16.f32{%f22913,  %f22914,  %f22915,  %f22916},{%r17999,  %r18000,  %r17997,  %r17998},{%r17999,  %r18000},{%f22889, %f22890, %f22891, %f22892};

	// end inline asm
	// begin inline asm
	mma.sync.aligned.m16n8k16.row.col.f32.f16.f16.f32{%f22921,  %f22922,  %f22923,  %f22924},{%r17999,  %r18000,  %r17997,  %r17998},{%r17999,  %r18000},{%f22897, %f22898, %f22899, %f22900};

	// end inline asm
	// begin inline asm
	mma.sync.aligned.m16n8k16.row.col.f32.f16.f16.f32{%f22929,  %f22930,  %f22931,  %f22932},{%r17999,  %r18000,  %r17997,  %r17998},{%r17999,  %r18000},{%f22905, %f22906, %f22907, %f22908};

	// end inline asm
	// begin inline asm
	mma.sync.aligned.m16n8k16.row.col.f32.f16.f16.f32{%f22937,  %f22938,  %f22939,  %f22940},{%r17999,  %r18000,  %r17997,  %r17998},{%r17999,  %r18000},{%f22913, %f22914, %f22915, %f22916};

	// end inline asm
	// begin inline asm
	mma.sync.aligned.m16n8k16.row.col.f32.f16.f16.f32{%f22945,  %f22946,  %f22947,  %f22948},{%r17999,  %r18000,  %r17997,  %r17998},{%r17999,  %r18000},{%f22921, %f22922, %f22923, %f22924};

	// end inline asm
	// begin inline asm
	mma.sync.aligned.m16n8k16.row.col.f32.f16.f16.f32{%f22953,  %f22954,  %f22955,  %f22956},{%r17999,  %r18000,  %r17997,  %r17998},{%r17999,  %r18000},{%f22929, %f22930, %f22931, %f22932};

	// end inline asm
	// begin inline asm
	mma.sync.aligned.m16n8k16.row.col.f32.f16.f16.f32{%f22961,  %f22962,  %f22963,  %f22964},{%r17999,  %r18000,  %r17997,  %r17998},{%r17999,  %r18000},{%f22937, %f22938, %f22939, %f22940};

	// end inline asm
	// begin inline asm
	mma.sync.aligned.m16n8k16.row.col.f32.f16.f16.f32{%f22969,  %f22970,  %f22971,  %f22972},{%r17999,  %r18000,  %r17997,  %r17998},{%r17999,  %r18000},{%f22945, %f22946, %f22947, %f22948};

	// end inline asm
	// begin inline asm
	mma.sync.aligned.m16n8k16.row.col.f32.f16.f16.f32{%f22977,  %f22978,  %f22979,  %f22980},{%r17999,  %r18000,  %r17997,  %r17998},{%r17999,  %r18000},{%f22953, %f22954, %f22955, %f22956};

	// end inline asm
	// begin inline asm
	mma.sync.aligned.m16n8k16.row.col.f32.f16.f16.f32{%f22985,  %f22986,  %f22987,  %f22988},{%r17999,  %r18000,  %r17997,  %r17998},{%r17999,  %r18000},{%f22961, %f22962, %f22963, %f22964};

	// end inline asm
	// begin inline asm
	mma.sync.aligned.m16n8k16.row.col.f32.f16.f16.f32{%f22993,  %f22994,  %f22995,  %f22996},{%r17999,  %r18000,  %r17997,  %r17998},{%r17999,  %r18000},{%f22969, %f22970, %f22971, %f22972};

	// end inline asm
	// begin inline asm
	mma.sync.aligned.m16n8k16.row.col.f32.f16.f16.f32{%f23001,  %f23002,  %f23003,  %f23004},{%r17999,  %r18000,  %r17997,  %r17998},{%r17999,  %r18000},{%f22977, %f22978, %f22979, %f22980};

	// end inline asm
	// begin inline asm
	mma.sync.aligned.m16n8k16.row.col.f32.f16.f16.f32{%f23009,  %f23010,  %f23011,  %f23012},{%r17999,  %r18000,  %r17997,  %r17998},{%r17999,  %r18000},{%f22985, %f22986, %f22987, %f22988};

	// end inline asm
	// begin inline asm
	mma.sync.aligned.m16n8k16.row.col.f32.f16.f16.f32{%f23017,  %f23018,  %f23019,  %f23020},{%r17999,  %r18000,  %r17997,  %r17998},{%r17999,  %r18000},{%f22993, %f22994, %f22995, %f22996};

	// end inline asm
	// begin inline asm
	mma.sync.aligned.m16n8k16.row.col.f32.f16.f16.f32{%f23025,  %f23026,  %f23027,  %f23028},{%r17999,  %r18000,  %r17997,  %r17998},{%r17999,  %r18000},{%f23001, %f23002, %f23003, %f23004};

	// end inline asm
	// begin inline asm
	mma.sync.aligned.m16n8k16.row.col.f32.f16.f16.f32{%f23033,  %f23034,  %f23035,  %f23036},{%r17999,  %r18000,  %r17997,  %r17998},{%r17999,  %r18000},{%f23009, %f23010, %f23011, %f23012};

	// end inline asm
	// begin inline asm
	mma.sync.aligned.m16n8k16.row.col.f32.f16.f16.f32{%f23041,  %f23042,  %f23043,  %f23044},{%r17999,  %r18000,  %r17997,  %r17998},{%r17999,  %r18000},{%f23017, %f23018, %f23019, %f23020};

	// end inline asm
	// begin inline asm
	mma.sync.aligned.m16n8k16.row.col.f32.f16.f16.f32{%f23049,  %f23050,  %f23051,  %f23052},{%r17999,  %r18000,  %r17997,  %r17998},{%r17999,  %r18000},{%f23025, %f23026, %f23027, %f23028};

	// end inline asm
	// begin inline asm
	mma.sync.aligned.m16n8k16.row.col.f32.f16.f16.f32{%f23057,  %f23058,  %f23059,  %f23060},{%r17999,  %r18000,  %r17997,  %r17998},{%r17999,  %r18000},{%f23033, %f23034, %f23035, %f23036};

	// end inline asm
	// begin inline asm
	mma.sync.aligned.m16n8k16.row.col.f32.f16.f16.f32{%f23065,  %f23066,  %f23067,  %f23068},{%r17999,  %r18000,  %r17997,  %r17998},{%r17999,  %r18000},{%f23041, %f23042, %f23043, %f23044};

	// end inline asm
	// begin inline asm
	mma.sync.aligned.m16n8k16.row.col.f32.f16.f16.f32{%f23073,  %f23074,  %f23075,  %f23076},{%r17999,  %r18000,  %r17997,  %r17998},{%r17999,  %r18000},{%f23049, %f23050, %f23051, %f23052};

	// end inline asm
	// begin inline asm
	mma.sync.aligned.m16n8k16.row.col.f32.f16.f16.f32{%f23081,  %f23082,  %f23083,  %f23084},{%r17999,  %r18000,  %r17997,  %r17998},{%r17999,  %r18000},{%f23057, %f23058, %f23059, %f23060};

	// end inline asm
	// begin inline asm
	mma.sync.aligned.m16n8k16.row.col.f32.f16.f16.f32{%f23089,  %f23090,  %f23091,  %f23092},{%r17999,  %r18000,  %r17997,  %r17998},{%r17999,  %r18000},{%f23065, %f23066, %f23067, %f23068};

	// end inline asm
	// begin inline asm
	mma.sync.aligned.m16n8k16.row.col.f32.f16.f16.f32{%f23097,  %f23098,  %f23099,  %f23100},{%r17999,  %r18000,  %r17997,  %r17998},{%r17999,  %r18000},{%f23073, %f23074, %f23075, %f23076};

	// end inline asm
	// begin inline asm
	mma.sync.aligned.m16n8k16.row.col.f32.f16.f16.f32{%f23105,  %f23106,  %f23107,  %f23108},{%r17999,  %r18000,  %r17997,  %r17998},{%r17999,  %r18000},{%f23081, %f23082, %f23083, %f23084};

	// end inline asm
	// begin inline asm
	mma.sync.aligned.m16n8k16.row.col.f32.f16.f16.f32{%f23113,  %f23114,  %f23115,  %f23116},{%r17999,  %r18000,  %r17997,  %r17998},{%r17999,  %r18000},{%f23089, %f23090, %f23091, %f23092};

	// end inline asm
	// begin inline asm
	mma.sync.aligned.m16n8k16.row.col.f32.f16.f16.f32{%f23121,  %f23122,  %f23123,  %f23124},{%r17999,  %r18000,  %r17997,  %r17998},{%r17999,  %r18000},{%f23097, %f23098, %f23099, %f23100};

	// end inline asm
	// begin inline asm
	mma.sync.aligned.m16n8k16.row.col.f32.f16.f16.f32{%f23129,  %f23130,  %f23131,  %f23132},{%r17999,  %r18000,  %r17997,  %r17998},{%r17999,  %r18000},{%f23105, %f23106, %f23107, %f23108};

	// end inline asm
	// begin inline asm
	mma.sync.aligned.m16n8k16.row.col.f32.f16.f16.f32{%f23137,  %f23138,  %f23139,  %f23140},{%r17999,  %r18000,  %r17997,  %r17998},{%r17999,  %r18000},{%f23113, %f23114, %f23115, %f23116};

	// end inline asm
	// begin inline asm
	mma.sync.aligned.m16n8k16.row.col.f32.f16.f16.f32{%f23145,  %f23146,  %f23147,  %f23148},{%r17999,  %r18000,  %r17997,  %r17998},{%r17999,  %r18000},{%f23121, %f23122, %f23123, %f23124};

	// end inline asm
	// begin inline asm
	mma.sync.aligned.m16n8k16.row.col.f32.f16.f16.f32{%f23153,  %f23154,  %f23155,  %f23156},{%r17999,  %r18000,  %r17997,  %r17998},{%r17999,  %r18000},{%f23129, %f23130, %f23131, %f23132};

	// end inline asm
	// begin inline asm
	mma.sync.aligned.m16n8k16.row.col.f32.f16.f16.f32{%f23161,  %f23162,  %f23163,  %f23164},{%r17999,  %r18000,  %r17997,  %r17998},{%r17999,  %r18000},{%f23137, %f23138, %f23139, %f23140};

	// end inline asm
	// begin inline asm
	mma.sync.aligned.m16n8k16.row.col.f32.f16.f16.f32{%f23169,  %f23170,  %f23171,  %f23172},{%r17999,  %r18000,  %r17997,  %r17998},{%r17999,  %r18000},{%f23145, %f23146, %f23147, %f23148};

	// end inline asm
	// begin inline asm
	mma.sync.aligned.m16n8k16.row.col.f32.f16.f16.f32{%f23177,  %f23178,  %f23179,  %f23180},{%r17999,  %r18000,  %r17997,  %r17998},{%r17999,  %r18000},{%f23153, %f23154, %f23155, %f23156};

	// end inline asm
	// begin inline asm
	mma.sync.aligned.m16n8k16.row.col.f32.f16.f16.f32{%f23185,  %f23186,  %f23187,  %f23188},{%r17999,  %r18000,  %r17997,  %r17998},{%r17999,  %r18000},{%f23161, %f23162, %f23163, %f23164};

	// end inline asm
	// begin inline asm
	mma.sync.aligned.m16n8k16.row.col.f32.f16.f16.f32{%f23193,  %f23194,  %f23195,  %f23196},{%r17999,  %r18000,  %r17997,  %r17998},{%r17999,  %r18000},{%f23169, %f23170, %f23171, %f23172};

	// end inline asm
	// begin inline asm
	mma.sync.aligned.m16n8k16.row.col.f32.f16.f16.f32{%f23201,  %f23202,  %f23203,  %f23204},{%r17999,  %r18000,  %r17997,  %r17998},{%r17999,  %r18000},{%f23177, %f23178, %f23179, %f23180};

	// end inline asm
	// begin inline asm
	mma.sync.aligned.m16n8k16.row.col.f32.f16.f16.f32{%f23209,  %f23210,  %f23211,  %f23212},{%r17999,  %r18000,  %r17997,  %r17998},{%r17999,  %r18000},{%f23185, %f23186, %f23187, %f23188};

	// end inline asm
	// begin inline asm
	mma.sync.aligned.m16n8k16.row.col.f32.f16.f16.f32{%f23217,  %f23218,  %f23219,  %f23220},{%r17999,  %r18000,  %r17997,  %r17998},{%r17999,  %r18000},{%f23193, %f23194, %f23195, %f23196};

	// end inline asm
	// begin inline asm
	mma.sync.aligned.m16n8k16.row.col.f32.f16.f16.f32{%f23225,  %f23226,  %f23227,  %f23228},{%r17999,  %r18000,  %r17997,  %r17998},{%r17999,  %r18000},{%f23201, %f23202, %f23203, %f23204};

	// end inline asm
	// begin inline asm
	mma.sync.aligned.m16n8k16.row.col.f32.f16.f16.f32{%f23233,  %f23234,  %f23235,  %f23236},{%r17999,  %r18000,  %r17997,  %r17998},{%r17999,  %r18000},{%f23209, %f23210, %f23211, %f23212};

	// end inline asm
	// begin inline asm
	mma.sync.aligned.m16n8k16.row.col.f32.f16.f16.f32{%f23241,  %f23242,  %f23243,  %f23244},{%r17999,  %r18000,  %r17997,  %r17998},{%r17999,  %r18000},{%f23217, %f23218, %f23219, %f23220};

	// end inline asm
	// begin inline asm
	mma.sync.aligned.m16n8k16.row.col.f32.f16.f16.f32{%f23249,  %f23250,  %f23251,  %f23252},{%r17999,  %r18000,  %r17997,  %r17998},{%r17999,  %r18000},{%f23225, %f23226, %f23227, %f23228};

	// end inline asm
	// begin inline asm
	mma.sync.aligned.m16n8k16.row.col.f32.f16.f16.f32{%f23257,  %f23258,  %f23259,  %f23260},{%r17999,  %r18000,  %r17997,  %r17998},{%r17999,  %r18000},{%f23233, %f23234, %f23235, %f23236};

	// end inline asm
	// begin inline asm
	mma.sync.aligned.m16n8k16.row.col.f32.f16.f16.f32{%f23265,  %f23266,  %f23267,  %f23268},{%r17999,  %r18000,  %r17997,  %r17998},{%r17999,  %r18000},{%f23241, %f23242, %f23243, %f23244};

	// end inline asm
	// begin inline asm
	mma.sync.aligned.m16n8k16.row.col.f32.f16.f16.f32{%f23273,  %f23274,  %f23275,  %f23276},{%r17999,  %r18000,  %r17997,  %r17998},{%r17999,  %r18000},{%f23249, %f23250, %f23251, %f23252};

	// end inline asm
	// begin inline asm
	mma.sync.aligned.m16n8k16.row.col.f32.f16.f16.f32{%f23281,  %f23282,  %f23283,  %f23284},{%r17999,  %r18000,  %r17997,  %r17998},{%r17999,  %r18000},{%f23257, %f23258, %f23259, %f23260};

	// end inline asm
	// begin inline asm
	mma.sync.aligned.m16n8k16.row.col.f32.f16.f16.f32{%f23289,  %f23290,  %f23291,  %f23292},{%r17999,  %r18000,  %r17997,  %r17998},{%r17999,  %r18000},{%f23265, %f23266, %f23267, %f23268};

	// end inline asm
	// begin inline asm
	mma.sync.aligned.m16n8k16.row.col.f32.f16.f16.f32{%f23297,  %f23298,  %f23299,  %f23300},{%r17999,  %r18000,  %r17997,  %r17998},{%r17999,  %r18000},{%f23273, %f23274, %f23275, %f23276};

	// end inline asm
	// begin inline asm
	mma.sync.aligned.m16n8k16.row.col.f32.f16.f16.f32{%f23305,  %f23306,  %f23307,  %f23308},{%r17999,  %r18000,  %r17997,  %r17998},{%r17999,  %r18000},{%f23281, %f23282, %f23283, %f23284};

	// end inline asm
	// begin inline asm
	mma.sync.aligned.m16n8k16.row.col.f32.f16.f16.f32{%f23313,  %f23314,  %f23315,  %f23316},{%r17999,  %r18000,  %r17997,  %r17998},{%r17999,  %r18000},{%f23289, %f23290, %f23291, %f23292};

	// end inline asm
	// begin inline asm
	mma.sync.aligned.m16n8k16.row.col.f32.f16.f16.f32{%f23321,  %f23322,  %f23323,  %f23324},{%r17999,  %r18000,  %r17997,  %r17998},{%r17999,  %r18000},{%f23297, %f23298, %f23299, %f23300};

	// end inline asm
	// begin inline asm
	mma.sync.aligned.m16n8k16.row.col.f32.f16.f16.f32{%f23329,  %f23330,  %f23331,  %f23332},{%r17999,  %r18000,  %r17997,  %r17998},{%r17999,  %r18000},{%f23305, %f23306, %f23307, %f23308};

	// end inline asm
	// begin inline asm
	mma.sync.aligned.m16n8k16.row.col.f32.f16.f16.f32{%f23337,  %f23338,  %f23339,  %f23340},{%r17999,  %r18000,  %r17997,  %r17998},{%r17999,  %r18000},{%f23313, %f23314, %f23315, %f23316};

	// end inline asm
	// begin inline asm
	mma.sync.aligned.m16n8k16.row.col.f32.f16.f16.f32{%f23345,  %f23346,  %f23347,  %f23348},{%r17999,  %r18000,  %r17997,  %r17998},{%r17999,  %r18000},{%f23321, %f23322, %f23323, %f23324};

	// end inline asm
	// begin inline asm
	mma.sync.aligned.m16n8k16.row.col.f32.f16.f16.f32{%f23353,  %f23354,  %f23355,  %f23356},{%r17999,  %r18000,  %r17997,  %r17998},{%r17999,  %r18000},{%f23329, %f23330, %f23331, %f23332};

	// end inline asm
	// begin inline asm
	mma.sync.aligned.m16n8k16.row.col.f32.f16.f16.f32{%f23361,  %f23362,  %f23363,  %f23364},{%r17999,  %r18000,  %r17997,  %r17998},{%r17999,  %r18000},{%f23337, %f23338, %f23339, %f23340};

	// end inline asm
	// begin inline asm
	mma.sync.aligned.m16n8k16.row.col.f32.f16.f16.f32{%f23369,  %f23370,  %f23371,  %f23372},{%r17999,  %r18000,  %r17997,  %r17998},{%r17999,  %r18000},{%f23345, %f23346, %f23347, %f23348};

	// end inline asm
	// begin inline asm
	mma.sync.aligned.m16n8k16.row.col.f32.f16.f16.f32{%f23377,  %f23378,  %f23379,  %f23380},{%r17999,  %r18000,  %r17997,  %r17998},{%r17999,  %r18000},{%f23353, %f23354, %f23355, %f23356};

	// end inline asm
	// begin inline asm
	mma.sync.aligned.m16n8k16.row.col.f32.f16.f16.f32{%f23385,  %f23386,  %f23387,  %f23388},{%r17999,  %r18000,  %r17997,  %r17998},{%r17999,  %r18000},{%f23361, %f23362, %f23363, %f23364};

	// end inline asm
	// begin inline asm
	mma.sync.aligned.m16n8k16.row.col.f32.f16.f16.f32{%f23393,  %f23394,  %f23395,  %f23396},{%r17999,  %r18000,  %r17997,  %r17998},{%r17999,  %r18000},{%f23369, %f23370, %f23371, %f23372};

	// end inline asm
	// begin inline asm
	mma.sync.aligned.m16n8k16.row.col.f32.f16.f16.f32{%f23401,  %f23402,  %f23403,  %f23404},{%r17999,  %r18000,  %r17997,  %r17998},{%r17999,  %r18000},{%f23377, %f23378, %f23379, %f23380};

	// end inline asm
	// begin inline asm
	mma.sync.aligned.m16n8k16.row.col.f32.f16.f16.f32{%f23409,  %f23410,  %f23411,  %f23412},{%r17999,  %r18000,  %r17997,  %r17998},{%r17999,  %r18000},{%f23385, %f23386, %f23387, %f23388};

	// end inline asm
	// begin inline asm
	mma.sync.aligned.m16n8k16.row.col.f32.f16.f16.f32{%f23417,  %f23418,  %f23419,  %f23420},{%r17999,  %r18000,  %r17997,  %r17998},{%r17999,  %r18000},{%f23393, %f23394, %f23395, %f23396};

	// end inline asm
	// begin inline asm
	mma.sync.aligned.m16n8k16.row.col.f32.f16.f16.f32{%f23425,  %f23426,  %f23427,  %f23428},{%r17999,  %r18000,  %r17997,  %r17998},{%r17999,  %r18000},{%f23401, %f23402, %f23403, %f23404};

	// end inline asm
	// begin inline asm
	mma.sync.aligned.m16n8k16.row.col.f32.f16.f16.f32{%f23433,  %f23434,  %f23435,  %f23436},{%r17999,  %r18000,  %r17997,  %r17998},{%r17999,  %r18000},{%f23409, %f23410, %f23411, %f23412};

	// end inline asm
	// begin inline asm
	mma.sync.aligned.m16n8k16.row.col.f32.f16.f16.f32{%f23441,  %f23442,  %f23443,  %f23444},{%r17999,  %r18000,  %r17997,  %r17998},{%r17999,  %r18000},{%f23417, %f23418, %f23419, %f23420};

	// end inline asm
	// begin inline asm
	mma.sync.aligned.m16n8k16.row.col.f32.f16.f16.f32{%f23449,  %f23450,  %f23451,  %f23452},{%r17999,  %r18000,  %r17997,  %r17998},{%r17999,  %r18000},{%f23425, %f23426, %f23427, %f23428};

	// end inline asm
	// begin inline asm
	mma.sync.aligned.m16n8k16.row.col.f32.f16.f16.f32{%f23457,  %f23458,  %f23459,  %f23460},{%r17999,  %r18000,  %r17997,  %r17998},{%r17999,  %r18000},{%f23433, %f23434, %f23435, %f23436};

	// end inline asm
	// begin inline asm
	mma.sync.aligned.m16n8k16.row.col.f32.f16.f16.f32{%f23465,  %f23466,  %f23467,  %f23468},{%r17999,  %r18000,  %r17997,  %r17998},{%r17999,  %r18000},{%f23441, %f23442, %f23443, %f23444};

	// end inline asm
	// begin inline asm
	mma.sync.aligned.m16n8k16.row.col.f32.f16.f16.f32{%f23473,  %f23474,  %f23475,  %f23476},{%r17999,  %r18000,  %r17997,  %r17998},{%r17999,  %r18000},{%f23449, %f23450, %f23451, %f23452};

	// end inline asm
	// begin inline asm
	mma.sync.aligned.m16n8k16.row.col.f32.f16.f16.f32{%f23481,  %f23482,  %f23483,  %f23484},{%r17999,  %r18000,  %r17997,  %r17998},{%r17999,  %r18000},{%f23457, %f23458, %f23459, %f23460};

	// end inline asm
	// begin inline asm
	mma.sync.aligned.m16n8k16.row.col.f32.f16.f16.f32{%f23489,  %f23490,  %f23491,  %f23492},{%r17999,  %r18000,  %r17997,  %r17998},{%r17999,  %r18000},{%f23465, %f23466, %f23467, %f23468};

	// end inline asm
	// begin inline asm
	mma.sync.aligned.m16n8k16.row.col.f32.f16.f16.f32{%f23497,  %f23498,  %f23499,  %f23500},{%r17999,  %r18000,  %r17997,  %r17998},{%r17999,  %r18000},{%f23473, %f23474, %f23475, %f23476};

	// end inline asm
	// begin inline asm
	mma.sync.aligned.m16n8k16.row.col.f32.f16.f16.f32{%f23505,  %f23506,  %f23507,  %f23508},{%r17999,  %r18000,  %r17997,  %r17998},{%r17999,  %r18000},{%f23481, %f23482, %f23483, %f23484};

	// end inline asm
	// begin inline asm
	mma.sync.aligned.m16n8k16.row.col.f32.f16.f16.f32{%f23513,  %f23514,  %f23515,  %f23516},{%r17999,  %r18000,  %r17997,  %r17998},{%r17999,  %r18000},{%f23489, %f23490, %f23491, %f23492};

	// end inline asm
	// begin inline asm
	mma.sync.aligned.m16n8k16.row.col.f32.f16.f16.f32{%f23521,  %f23522,  %f23523,  %f23524},{%r17999,  %r18000,  %r17997,  %r17998},{%r17999,  %r18000},{%f23497, %f23498, %f23499, %f23500};

	// end inline asm
	// begin inline asm
	mma.sync.aligned.m16n8k16.row.col.f32.f16.f16.f32{%f23529,  %f23530,  %f23531,  %f23532},{%r17999,  %r18000,  %r17997,  %r17998},{%r17999,  %r18000},{%f23505, %f23506, %f23507, %f23508};

	// end inline asm
	// begin inline asm
	mma.sync.aligned.m16n8k16.row.col.f32.f16.f16.f32{%f23537,  %f23538,  %f23539,  %f23540},{%r17999,  %r18000,  %r17997,  %r17998},{%r17999,  %r18000},{%f23513, %f23514, %f23515, %f23516};

	// end inline asm
	// begin inline asm
	mma.sync.aligned.m16n8k16.row.col.f32.f16.f16.f32{%f23545,  %f23546,  %f23547,  %f23548},{%r17999,  %r18000,  %r17997,  %r17998},{%r17999,  %r18000},{%f23521, %f23522, %f23523, %f23524};

	// end inline asm
	// begin inline asm
	mma.sync.aligned.m16n8k16.row.col.f32.f16.f16.f32{%f23553,  %f23554,  %f23555,  %f23556},{%r17999,  %r18000,  %r17997,  %r17998},{%r17999,  %r18000},{%f23529, %f23530, %f23531, %f23532};

	// end inline asm
	// begin inline asm
	mma.sync.aligned.m16n8k16.row.col.f32.f16.f16.f32{%f23561,  %f23562,  %f23563,  %f23564},{%r17999,  %r18000,  %r17997,  %r17998},{%r17999,  %r18000},{%f23537, %f23538, %f23539, %f23540};

	// end inline asm
	// begin inline asm
	mma.sync.aligned.m16n8k16.row.col.f32.f16.f16.f32{%f23569,  %f23570,  %f23571,  %f23572},{%r17999,  %r18000,  %r17997,  %r17998},{%r17999,  %r18000},{%f23545, %f23546, %f23547, %f23548};

	// end inline asm
	// begin inline asm
	mma.sync.aligned.m16n8k16.row.col.f32.f16.f16.f32{%f23577,  %f23578,  %f23579,  %f23580},{%r17999,  %r18000,  %r17997,  %r17998},{%r17999,  %r18000},{%f23553, %f23554, %f23555, %f23556};

	// end inline asm
	// begin inline asm
	mma.sync.aligned.m16n8k16.row.col.f32.f16.f16.f32{%f23585,  %f23586,  %f23587,  %f23588},{%r17999,  %r18000,  %r17997,  %r17998},{%r17999,  %r18000},{%f23561, %f23562, %f23563, %f23564};

	// end inline asm
	// begin inline asm
	mma.sync.aligned.m16n8k16.row.col.f32.f16.f16.f32{%f23593,  %f23594,  %f23595,  %f23596},{%r17999,  %r18000,  %r17997,  %r17998},{%r17999,  %r18000},{%f23569, %f23570, %f23571, %f23572};

	// end inline asm
	// begin inline asm
	mma.sync.aligned.m16n8k16.row.col.f32.f16.f16.f32{%f23601,  %f23602,  %f23603,  %f23604},{%r17999,  %r18000,  %r17997,  %r17998},{%r17999,  %r18000},{%f23577, %f23578, %f23579, %f23580};

	// end inline asm
	// begin inline asm
	mma.sync.aligned.m16n8k16.row.col.f32.f16.f16.f32{%f23609,  %f23610,  %f23611,  %f23612},{%r17999,  %r18000,  %r17997,  %r17998},{%r17999,  %r18000},{%f23585, %f23586, %f23587, %f23588};

	// end inline asm
	// begin inline asm
	mma.sync.aligned.m16n8k16.row.col.f32.f16.f16.f32{%f23617,  %f23618,  %f23619,  %f23620},{%r17999,  %r18000,  %r17997,  %r17998},{%r17999,  %r18000},{%f23593, %f23594, %f23595, %f23596};

	// end inline asm
	// begin inline asm
	mma.sync.aligned.m16n8k16.row.col.f32.f16.f16.f32{%f23625,  %f23626,  %f23627,  %f23628},{%r17999,  %r18000,  %r17997,  %r17998},{%r17999,  %r18000},{%f23601, %f23602, %f23603, %f23604};

	// end inline asm
	// begin inline asm
	mma.sync.aligned.m16n8k16.row.col.f32.f16.f16.f32{%f23633,  %f23634,  %f23635,  %f23636},{%r17999,  %r18000,  %r17997,  %r17998},{%r17999,  %r18000},{%f23609, %f23610, %f23611, %f23612};

	// end inline asm
	// begin inline asm
	mma.sync.aligned.m16n8k16.row.col.f32.f16.f16.f32{%f23641,  %f23642,  %f23643,  %f23644},{%r17999,  %r18000,  %r17997,  %r17998},{%r17999,  %r18000},{%f23617, %f23618, %f23619, %f23620};

	// end inline asm
	// begin inline asm
	mma.sync.aligned.m16n8k16.row.col.f32.f16.f16.f32{%f23649,  %f23650,  %f23651,  %f23652},{%r17999,  %r18000,  %r17997,  %r17998},{%r17999,  %r18000},{%f23625, %f23626, %f23627, %f23628};

	// end inline asm
	// begin inline asm
	mma.sync.aligned.m16n8k16.row.col.f32.f16.f16.f32{%f23657,  %f23658,  %f23659,  %f23660},{%r17999,  %r18000,  %r17997,  %r17998},{%r17999,  %r18000},{%f23633, %f23634, %f23635, %f23636};

	// end inline asm
	// begin inline asm
	mma.sync.aligned.m16n8k16.row.col.f32.f16.f16.f32{%f23665,  %f23666,  %f23667,  %f23668},{%r17999,  %r18000,  %r17997,  %r17998},{%r17999,  %r18000},{%f23641, %f23642, %f23643, %f23644};

	// end inline asm
	// begin inline asm
	mma.sync.aligned.m16n8k16.row.col.f32.f16.f16.f32{%f23673,  %f23674,  %f23675,  %f23676},{%r17999,  %r18000,  %r17997,  %r17998},{%r17999,  %r18000},{%f23649, %f23650, %f23651, %f23652};

	// end inline asm
	// begin inline asm
	mma.sync.aligned.m16n8k16.row.col.f32.f16.f16.f32{%f23681,  %f23682,  %f23683,  %f23684},{%r17999,  %r18000,  %r17997,  %r17998},{%r17999,  %r18000},{%f23657, %f23658, %f23659, %f23660};

	// end inline asm
	// begin inline asm
	mma.sync.aligned.m16n8k16.row.col.f32.f16.f16.f32{%f23689,  %f23690,  %f23691,  %f23692},{%r17999,  %r18000,  %r17997,  %r17998},{%r17999,  %r18000},{%f23665, %f23666, %f23667, %f23668};

	// end inline asm
	// begin inline asm
	mma.sync.aligned.m16n8k16.row.col.f32.f16.f16.f32{%f23697,  %f23698,  %f23699,  %f23700},{%r17999,  %r18000,  %r17997,  %r17998},{%r17999,  %r18000},{%f23673, %f23674, %f23675, %f23676};

	// end inline asm
	// begin inline asm
	mma.sync.aligned.m16n8k16.row.col.f32.f16.f16.f32{%f23705,  %f23706,  %f23707,  %f23708},{%r17999,  %r18000,  %r17997,  %r17998},{%r17999,  %r18000},{%f23681, %f23682, %f23683, %f23684};

	// end inline asm
	// begin inline asm
	mma.sync.aligned.m16n8k16.row.col.f32.f16.f16.f32{%f23713,  %f23714,  %f23715,  %f23716},{%r17999,  %r18000,  %r17997,  %r17998},{%r17999,  %r18000},{%f23689, %f23690, %f23691, %f23692};

	// end inline asm
	// begin inline asm
	mma.sync.aligned.m16n8k16.row.col.f32.f16.f16.f32{%f23721,  %f23722,  %f23723,  %f23724},{%r17999,  %r18000,  %r17997,  %r17998},{%r17999,  %r18000},{%f23697, %f23698, %f23699, %f23700};

	// end inline asm
	// begin inline asm
	mma.sync.aligned.m16n8k16.row.col.f32.f16.f16.f32{%f23729,  %f23730,  %f23731,  %f23732},{%r17999,  %r18000,  %r17997,  %r17998},{%r17999,  %r18000},{%f23705, %f23706, %f23707, %f23708};

	// end inline asm
	// begin inline asm
	mma.sync.aligned.m16n8k16.row.col.f32.f16.f16.f32{%f23737,  %f23738,  %f23739,  %f23740},{%r17999,  %r18000,  %r17997,  %r17998},{%r17999,  %r18000},{%f23713, %f23714, %f23715, %f23716};

	// end inline asm
	// begin inline asm
	mma.sync.aligned.m16n8k16.row.col.f32.f16.f16.f32{%f23745,  %f23746,  %f23747,  %f23748},{%r17999,  %r18000,  %r17997,  %r17998},{%r17999,  %r18000},{%f23721, %f23722, %f23723, %f23724};

	// end inline asm
	// begin inline asm
	mma.sync.aligned.m16n8k16.row.col.f32.f16.f16.f32{%f23753,  %f23754,  %f23755,  %f23756},{%r17999,  %r18000,  %r17997,  %r17998},{%r17999,  %r18000},{%f23729, %f23730, %f23731, %f23732};

	// end inline asm
	// begin inline asm
	mma.sync.aligned.m16n8k16.row.col.f32.f16.f16.f32{%f23761,  %f23762,  %f23763,  %f23764},{%r17999,  %r18000,  %r17997,  %r17998},{%r17999,  %r18000},{%f23737, %f23738, %f23739, %f23740};

	// end inline asm
	// begin inline asm
	mma.sync.aligned.m16n8k16.row.col.f32.f16.f16.f32{%f23769,  %f23770,  %f23771,  %f23772},{%r17999,  %r18000,  %r17997,  %r17998},{%r17999,  %r18000},{%f23745, %f23746, %f23747, %f23748};

	// end inline asm
	// begin inline asm
	mma.sync.aligned.m16n8k16.row.col.f32.f16.f16.f32{%f23777,  %f23778,  %f23779,  %f23780},{%r17999,  %r18000,  %r17997,  %r17998},{%r17999,  %r18000},{%f23753, %f23754, %f23755, %f23756};

	// end inline asm
	// begin inline asm
	mma.sync.aligned.m16n8k16.row.col.f32.f16.f16.f32{%f23785,  %f23786,  %f23787,  %f23788},{%r17999,  %r18000,  %r17997,  %r17998},{%r17999,  %r18000},{%f23761, %f23762, %f23763, %f23764};

	// end inline asm
	// begin inline asm
	mma.sync.aligned.m16n8k16.row.col.f32.f16.f16.f32{%f23793,  %f23794,  %f23795,  %f23796},{%r17999,  %r18000,  %r17997,  %r17998},{%r17999,  %r18000},{%f23769, %f23770, %f23771, %f23772};

	// end inline asm
	// begin inline asm
	mma.sync.aligned.m16n8k16.row.col.f32.f16.f16.f32{%f23801,  %f23802,  %f23803,  %f23804},{%r17999,  %r18000,  %r17997,  %r17998},{%r17999,  %r18000},{%f23777, %f23778, %f23779, %f23780};

	// end inline asm
	// begin inline asm
	mma.sync.aligned.m16n8k16.row.col.f32.f16.f16.f32{%f23809,  %f23810,  %f23811,  %f23812},{%r17999,  %r18000,  %r17997,  %r17998},{%r17999,  %r18000},{%f23785, %f23786, %f23787, %f23788};

	// end inline asm
	// begin inline asm
	mma.sync.aligned.m16n8k16.row.col.f32.f16.f16.f32{%f23817,  %f23818,  %f23819,  %f23820},{%r17999,  %r18000,  %r17997,  %r17998},{%r17999,  %r18000},{%f23793, %f23794, %f23795, %f23796};

	// end inline asm
	// begin inline asm
	mma.sync.aligned.m16n8k16.row.col.f32.f16.f16.f32{%f23825,  %f23826,  %f23827,  %f23828},{%r17999,  %r18000,  %r17997,  %r17998},{%r17999,  %r18000},{%f23801, %f23802, %f23803, %f23804};

	// end inline asm
	// begin inline asm
	mma.sync.aligned.m16n8k16.row.col.f32.f16.f16.f32{%f23833,  %f23834,  %f23835,  %f23836},{%r17999,  %r18000,  %r17997,  %r17998},{%r17999,  %r18000},{%f23809, %f23810, %f23811, %f23812};

	// end inline asm
	// begin inline asm
	mma.sync.aligned.m16n8k16.row.col.f32.f16.f16.f32{%f23841,  %f23842,  %f23843,  %f23844},{%r17999,  %r18000,  %r17997,  %r17998},{%r17999,  %r18000},{%f23817, %f23818, %f23819, %f23820};

	// end inline asm
	// begin inline asm
	mma.sync.aligned.m16n8k16.row.col.f32.f16.f16.f32{%f23849,  %f23850,  %f23851,  %f23852},{%r17999,  %r18000,  %r17997,  %r17998},{%r17999,  %r18000},{%f23825, %f23826, %f23827, %f23828};

	// end inline asm
	// begin inline asm
	mma.sync.aligned.m16n8k16.row.col.f32.f16.f16.f32{%f23857,  %f23858,  %f23859,  %f23860},{%r17999,  %r18000,  %r17997,  %r17998},{%r17999,  %r18000},{%f23833, %f23834, %f23835, %f23836};

	// end inline asm
	// begin inline asm
	mma.sync.aligned.m16n8k16.row.col.f32.f16.f16.f32{%f23865,  %f23866,  %f23867,  %f23868},{%r17999,  %r18000,  %r17997,  %r17998},{%r17999,  %r18000},{%f23841, %f23842, %f23843, %f23844};

	// end inline asm
	// begin inline asm
	mma.sync.aligned.m16n8k16.row.col.f32.f16.f16.f32{%f23873,  %f23874,  %f23875,  %f23876},{%r17999,  %r18000,  %r17997,  %r17998},{%r17999,  %r18000},{%f23849, %f23850, %f23851, %f23852};

	// end inline asm
	// begin inline asm
	mma.sync.aligned.m16n8k16.row.col.f32.f16.f16.f32{%f23881,  %f23882,  %f23883,  %f23884},{%r17999,  %r18000,  %r17997,  %r17998},{%r17999,  %r18000},{%f23857, %f23858, %f23859, %f23860};

	// end inline asm
	// begin inline asm
	mma.sync.aligned.m16n8k16.row.col.f32.f16.f16.f32{%f23889,  %f23890,  %f23891,  %f23892},{%r17999,  %r18000,  %r17997,  %r17998},{%r17999,  %r18000},{%f23865, %f23866, %f23867, %f23868};

	// end inline asm
	// begin inline asm
	mma.sync.aligned.m16n8k16.row.col.f32.f16.f16.f32{%f23897,  %f23898,  %f23899,  %f23900},{%r17999,  %r18000,  %r17997,  %r17998},{%r17999,  %r18000},{%f23873, %f23874, %f23875, %f23876};

	// end inline asm
	// begin inline asm
	mma.sync.aligned.m16n8k16.row.col.f32.f16.f16.f32{%f23905,  %f23906,  %f23907,  %f23908},{%r17999,  %r18000,  %r17997,  %r17998},{%r17999,  %r18000},{%f23881, %f23882, %f23883, %f23884};

	// end inline asm
	// begin inline asm
	mma.sync.aligned.m16n8k16.row.col.f32.f16.f16.f32{%f23913,  %f23914,  %f23915,  %f23916},{%r17999,  %r18000,  %r17997,  %r17998},{%r17999,  %r18000},{%f23889, %f23890, %f23891, %f23892};

	// end inline asm
	// begin inline asm
	mma.sync.aligned.m16n8k16.row.col.f32.f16.f16.f32{%f23921,  %f23922,  %f23923,  %f23924},{%r17999,  %r18000,  %r17997,  %r17998},{%r17999,  %r18000},{%f23897, %f23898, %f23899, %f23900};

	// end inline asm
	// begin inline asm
	mma.sync.aligned.m16n8k16.row.col.f32.f16.f16.f32{%f23929,  %f23930,  %f23931,  %f23932},{%r17999,  %r18000,  %r17997,  %r17998},{%r17999,  %r18000},{%f23905, %f23906, %f23907, %f23908};

	// end inline asm
	// begin inline asm
	mma.sync.aligned.m16n8k16.row.col.f32.f16.f16.f32{%f23937,  %f23938,  %f23939,  %f23940},{%r17999,  %r18000,  %r17997,  %r17998},{%r17999,  %r18000},{%f23913, %f23914, %f23915, %f23916};

	// end inline asm
	// begin inline asm
	mma.sync.aligned.m16n8k16.row.col.f32.f16.f16.f32{%f23945,  %f23946,  %f23947,  %f23948},{%r17999,  %r18000,  %r17997,  %r17998},{%r17999,  %r18000},{%f23921, %f23922, %f23923, %f23924};

	// end inline asm
	// begin inline asm
	mma.sync.aligned.m16n8k16.row.col.f32.f16.f16.f32{%f23953,  %f23954,  %f23955,  %f23956},{%r17999,  %r18000,  %r17997,  %r17998},{%r17999,  %r18000},{%f23929, %f23930, %f23931, %f23932};

	// end inline asm
	// begin inline asm
	mma.sync.aligned.m16n8k16.row.col.f32.f16.f16.f32{%f23961,  %f23962,  %f23963,  %f23964},{%r17999,  %r18000,  %r17997,  %r17998},{%r17999,  %r18000},{%f23937, %f23938, %f23939, %f23940};

	// end inline asm
	// begin inline asm
	mma.sync.aligned.m16n8k16.row.col.f32.f16.f16.f32{%f23969,  %f23970,  %f23971,  %f23972},{%r17999,  %r18000,  %r17997,  %r17998},{%r17999,  %r18000},{%f23945, %f23946, %f23947, %f23948};

	// end inline asm
	// begin inline asm
	mma.sync.aligned.m16n8k16.row.col.f32.f16.f16.f32{%f23977,  %f23978,  %f23979,  %f23980},{%r17999,  %r18000,  %r17997,  %r17998},{%r17999,  %r18000},{%f23953, %f23954, %f23955, %f23956};

	// end inline asm
	// begin inline asm
	mma.sync.aligned.m16n8k16.row.col.f32.f16.f16.f32{%f23985,  %f23986,  %f23987,  %f23988},{%r17999,  %r18000,  %r17997,  %r17998},{%r17999,  %r18000},{%f23961, %f23962, %f23963, %f23964};

	// end inline asm
	// begin inline asm
	mma.sync.aligned.m16n8k16.row.col.f32.f16.f16.f32{%f23993,  %f23994,  %f23995,  %f23996},{%r17999,  %r18000,  %r17997,  %r17998},{%r17999,  %r18000},{%f23969, %f23970, %f23971, %f23972};

	// end inline asm
	st.global.f32 	[%rd6], %f23977;
	st.global.f32 	[%rd6+4], %f23978;
	st.global.f32 	[%rd6+8], %f23979;
	st.global.f32 	[%rd6+12], %f23980;
	st.global.f32 	[%rd5], %f23985;
	st.global.f32 	[%rd5+4], %f23986;
	st.global.f32 	[%rd5+8], %f23987;
	st.global.f32 	[%rd5+12], %f23988;
	st.global.f32 	[%rd4], %f23993;
	st.global.f32 	[%rd4+4], %f23994;
	st.global.f32 	[%rd4+8], %f23995;
	st.global.f32 	[%rd4+12], %f23996;
	ret;

}


// ===== COMPILED SASS (sm_100) =====

	.target	sm_100

	.elftype	@"ET_EXEC"


//--------------------- .note.nv.tkinfo           --------------------------
	.section	.note.nv.tkinfo,"",@"SHT_NOTE"
	.sectionflags	@"SHF_NOTE_NV_TKINFO"
	.tkinfo
        /*0018*/ 	.word	0x00000002
        /*0030*/ 	.string	""
        /*0030*/ 	.string	"ptxas"
        /*0030*/ 	.string	"Cuda compilation tools, release 13.0, V13.0.88"
        /*0030*/ 	.string	"Build cuda_13.0.r13.0/compiler.36424714_0"
        /*0030*/ 	.string	"-arch sm_100 -m 64 "



//--------------------- .note.nv.cuinfo           --------------------------
	.section	.note.nv.cuinfo,"",@"SHT_NOTE"
	.sectionflags	@"SHF_NOTE_NV_CUINFO"
        /*0018*/ 	.short	0x0002
        /*001a*/ 	.short	0x0064
        /*001c*/ 	.short	0x0082
	.zero		2


//--------------------- .nv.info                  --------------------------
	.section	.nv.info,"",@"SHT_CUDA_INFO"
	.align	4


	//----- nvinfo : EIATTR_REGCOUNT
	.align		4
        /*0000*/ 	.byte	0x04, 0x2f
        /*0002*/ 	.short	(.L_1 - .L_0)
	.align		4
.L_0:
        /*0004*/ 	.word	index@(_Z4testPfS_S_)
        /*0008*/ 	.word	0x0000001c


	//----- nvinfo : EIATTR_FRAME_SIZE
	.align		4
.L_1:
        /*000c*/ 	.byte	0x04, 0x11
        /*000e*/ 	.short	(.L_3 - .L_2)
	.align		4
.L_2:
        /*0010*/ 	.word	index@(_Z4testPfS_S_)
        /*0014*/ 	.word	0x00000000


	//----- nvinfo : EIATTR_MIN_STACK_SIZE
	.align		4
.L_3:
        /*0018*/ 	.byte	0x04, 0x12
        /*001a*/ 	.short	(.L_5 - .L_4)
	.align		4
.L_4:
        /*001c*/ 	.word	index@(_Z4testPfS_S_)
        /*0020*/ 	.word	0x00000000
.L_5:


//--------------------- .nv.compat                --------------------------
	.section	.nv.compat,"",@"SHT_CUDA_COMPAT_INFO"
	.align	4
        /*0000*/ 	.byte	0x02, 0x09, 0x00, 0x00, 0x02, 0x02, 0x01, 0x00, 0x02, 0x05, 0x05, 0x00, 0x03, 0x07, 0x01, 0x01
        /*0010*/ 	.byte	0x02, 0x03, 0x00, 0x00, 0x02, 0x06, 0x01, 0x00, 0x04, 0x0b, 0x08, 0x00, 0x09, 0x00, 0x00, 0x00
        /*0020*/ 	.byte	0x00, 0x00, 0x00, 0x00


//--------------------- .nv.info._Z4testPfS_S_    --------------------------
	.section	.nv.info._Z4testPfS_S_,"",@"SHT_CUDA_INFO"
	.sectionflags	@""
	.align	4


	//----- nvinfo : EIATTR_CUDA_API_VERSION
	.align		4
        /*0000*/ 	.byte	0x04, 0x37
        /*0002*/ 	.short	(.L_7 - .L_6)
.L_6:
        /*0004*/ 	.word	0x00000082


	//----- nvinfo : EIATTR_KPARAM_INFO
	.align		4
.L_7:
        /*0008*/ 	.byte	0x04, 0x17
        /*000a*/ 	.short	(.L_9 - .L_8)
.L_8:
        /*000c*/ 	.word	0x00000000
        /*0010*/ 	.short	0x0002
        /*0012*/ 	.short	0x0010
        /*0014*/ 	.byte	0x00, 0xf5, 0x21, 0x00


	//----- nvinfo : EIATTR_KPARAM_INFO
	.align		4
.L_9:
        /*0018*/ 	.byte	0x04, 0x17
        /*001a*/ 	.short	(.L_11 - .L_10)
.L_10:
        /*001c*/ 	.word	0x00000000
        /*0020*/ 	.short	0x0001
        /*0022*/ 	.short	0x0008
        /*0024*/ 	.byte	0x00, 0xf5, 0x21, 0x00


	//----- nvinfo : EIATTR_KPARAM_INFO
	.align		4
.L_11:
        /*0028*/ 	.byte	0x04, 0x17
        /*002a*/ 	.short	(.L_13 - .L_12)
.L_12:
        /*002c*/ 	.word	0x00000000
        /*0030*/ 	.short	0x0000
        /*0032*/ 	.short	0x0000
        /*0034*/ 	.byte	0x00, 0xf5, 0x21, 0x00


	//----- nvinfo : EIATTR_SPARSE_MMA_MASK
	.align		4
.L_13:
        /*0038*/ 	.byte	0x03, 0x50
        /*003a*/ 	.short	0x0000


	//----- nvinfo : EIATTR_MAXREG_COUNT
	.align		4
        /*003c*/ 	.byte	0x03, 0x1b
        /*003e*/ 	.short	0x00ff


	//----- nvinfo : EIATTR_MERCURY_ISA_VERSION
	.align		4
        /*0040*/ 	.byte	0x03, 0x5f
        /*0042*/ 	.short	0x0101


	//----- nvinfo : EIATTR_VRC_CTA_INIT_COUNT
	.align		4
        /*0044*/ 	.byte	0x02, 0x4a
	.zero		1
	.zero		1


	//----- nvinfo : EIATTR_EXIT_INSTR_OFFSETS
	.align		4
        /*0048*/ 	.byte	0x04, 0x1c
        /*004a*/ 	.short	(.L_15 - .L_14)


	//   ....[0]....
.L_14:
        /*004c*/ 	.word	0x0000c0a0


	//----- nvinfo : EIATTR_CBANK_PARAM_SIZE
	.align		4
.L_15:
        /*0050*/ 	.byte	0x03, 0x19
        /*0052*/ 	.short	0x0018


	//----- nvinfo : EIATTR_PARAM_CBANK
	.align		4
        /*0054*/ 	.byte	0x04, 0x0a
        /*0056*/ 	.short	(.L_17 - .L_16)
	.align		4
.L_16:
        /*0058*/ 	.word	index@(.nv.constant0._Z4testPfS_S_)
        /*005c*/ 	.short	0x0380
        /*005e*/ 	.short	0x0018


	//----- nvinfo : EIATTR_SW_WAR
	.align		4
.L_17:
        /*0060*/ 	.byte	0x04, 0x36
        /*0062*/ 	.short	(.L_19 - .L_18)
.L_18:
        /*0064*/ 	.word	0x00000008
.L_19:


//--------------------- .nv.callgraph             --------------------------
	.section	.nv.callgraph,"",@"SHT_CUDA_CALLGRAPH"
	.align	4
	.sectionentsize	8
	.align		4
        /*0000*/ 	.word	0x00000000
	.align		4
        /*0004*/ 	.word	0xffffffff
	.align		4
        /*0008*/ 	.word	0x00000000
	.align		4
        /*000c*/ 	.word	0xfffffffe
	.align		4
        /*0010*/ 	.word	0x00000000
	.align		4
        /*0014*/ 	.word	0xfffffffd
	.align		4
        /*0018*/ 	.word	0x00000000
	.align		4
        /*001c*/ 	.word	0xfffffffc


//--------------------- .text._Z4testPfS_S_       --------------------------
	.section	.text._Z4testPfS_S_,"ax",@progbits
	.align	128
        .global         _Z4testPfS_S_
        .type           _Z4testPfS_S_,@function
        .size           _Z4testPfS_S_,(.L_x_1 - _Z4testPfS_S_)
        .other          _Z4testPfS_S_,@"STO_CUDA_ENTRY STV_DEFAULT"
_Z4testPfS_S_:
.text._Z4testPfS_S_:
[----:B------:R-:W-:Y:S08]  /*0000*/  LDC R1, c[0x0][0x37c] ;  /* 0x0000df00ff017b82 */ /* 0x000ff00000000800 */
[----:B------:R-:W0:Y:S01]  /*0010*/  LDC.64 R2, c[0x0][0x380] ;  /* 0x0000e000ff027b82 */ /* 0x000e220000000a00 */
[----:B------:R-:W0:Y:S07]  /*0020*/  LDCU.64 UR4, c[0x0][0x358] ;  /* 0x00006b00ff0477ac */ /* 0x000e2e0008000a00 */
[----:B------:R-:W1:Y:S08]  /*0030*/  LDC.64 R8, c[0x0][0x388] ;  /* 0x0000e200ff087b82 */ /* 0x000e700000000a00 */
[----:B------:R-:W2:Y:S01]  /*0040*/  LDC.64 R10, c[0x0][0x390] ;  /* 0x0000e400ff0a7b82 */ /* 0x000ea20000000a00 */
[----:B0-----:R-:W3:Y:S04]  /*0050*/  LDG.E R7, desc[UR4][R2.64+0xc] ;  /* 0x00000c0402077981 */ /* 0x001ee8000c1e1900 */
[----:B------:R-:W3:Y:S04]  /*0060*/  LDG.E R6, desc[UR4][R2.64+0x8] ;  /* 0x0000080402067981 */ /* 0x000ee8000c1e1900 */
[----:B------:R-:W3:Y:S04]  /*0070*/  LDG.E R5, desc[UR4][R2.64+0x4] ;  /* 0x0000040402057981 */ /* 0x000ee8000c1e1900 */
[----:B------:R-:W3:Y:S04]  /*0080*/  LDG.E R4, desc[UR4][R2.64] ;  /* 0x0000000402047981 */ /* 0x000ee8000c1e1900 */
[----:B-1----:R-:W4:Y:S04]  /*0090*/  LDG.E R23, desc[UR4][R8.64+0xc] ;  /* 0x00000c0408177981 */ /* 0x002f28000c1e1900 */
[----:B------:R-:W4:Y:S04]  /*00a0*/  LDG.E R22, desc[UR4][R8.64+0x8] ;  /* 0x0000080408167981 */ /* 0x000f28000c1e1900 */
[----:B------:R-:W4:Y:S04]  /*00b0*/  LDG.E R21, desc[UR4][R8.64+0x4] ;  /* 0x0000040408157981 */ /* 0x000f28000c1e1900 */
[----:B------:R-:W4:Y:S04]  /*00c0*/  LDG.E R20, desc[UR4][R8.64] ;  /* 0x0000000408147981 */ /* 0x000f28000c1e1900 */
[----:B--2---:R-:W2:Y:S04]  /*00d0*/  LDG.E R19, desc[UR4][R10.64+0xc] ;  /* 0x00000c040a137981 */ /* 0x004ea8000c1e1900 */
[----:B------:R-:W2:Y:S04]  /*00e0*/  LDG.E R18, desc[UR4][R10.64+0x8] ;  /* 0x000008040a127981 */ /* 0x000ea8000c1e1900 */
[----:B------:R-:W2:Y:S04]  /*00f0*/  LDG.E R17, desc[UR4][R10.64+0x4] ;  /* 0x000004040a117981 */ /* 0x000ea8000c1e1900 */
[----:B------:R-:W2:Y:S01]  /*0100*/  LDG.E R16, desc[UR4][R10.64] ;  /* 0x000000040a107981 */ /* 0x000ea2000c1e1900 */
[----:B------:R-:W-:Y:S01]  /*0110*/  IMAD.MOV.U32 R25, RZ, RZ, 0x1 ;  /* 0x00000001ff197424 */ /* 0x000fe200078e00ff */
[----:B------:R-:W-:Y:S01]  /*0120*/  MOV R13, 0x1 ;  /* 0x00000001000d7802 */ /* 0x000fe20000000f00 */
[----:B------:R-:W-:Y:S01]  /*0130*/  IMAD.MOV.U32 R24, RZ, RZ, RZ ;  /* 0x000000ffff187224 */ /* 0x000fe200078e00ff */
[----:B------:R-:W-:Y:S01]  /*0140*/  MOV R15, 0x3 ;  /* 0x00000003000f7802 */ /* 0x000fe20000000f00 */
[----:B------:R-:W-:-:S02]  /*0150*/  IMAD.MOV.U32 R14, RZ, RZ, 0x2 ;  /* 0x00000002ff0e7424 */ /* 0x000fc400078e00ff */
[----:B------:R-:W-:-:S07]  /*0160*/  IMAD.MOV.U32 R12, RZ, RZ, RZ ;  /* 0x000000ffff0c7224 */ /* 0x000fce00078e00ff */
[----:B---3--:R-:W-:Y:S01]  /*0170*/  HMMA.16816.F32 R12, R12, R24, R4 ;  /* 0x000000180c0c723c */ /* 0x008fe20000001804 */
[----:B------:R-:W-:Y:S01]  /*0180*/  MOV R4, RZ ;  /* 0x000000ff00047202 */ /* 0x000fe20000000f00 */
[----:B------:R-:W-:Y:S01]  /*0190*/  IMAD.MOV.U32 R5, RZ, RZ, 0x1 ;  /* 0x00000001ff057424 */ /* 0x000fe200078e00ff */
[----:B------:R-:W-:Y:S01]  /*01a0*/  MOV R6, 0x2 ;  /* 0x0000000200067802 */ /* 0x000fe20000000f00 */
[----:B------:R-:W-:-:S07]  /*01b0*/  IMAD.MOV.U32 R7, RZ, RZ, 0x3 ;  /* 0x00000003ff077424 */ /* 0x000fce00078e00ff */
[CC--:B----4-:R-:W-:Y:S09]  /*01c0*/  HMMA.16816.F32 R20, R4.reuse, R24.reuse, R20 ;  /* 0x000000180414723c */ /* 0x0d0ff20000001814 */
[CC--:B------:R-:W-:Y:S11]  /*01d0*/  HMMA.16816.F32 R12, R4.reuse, R24.reuse, R12 ;  /* 0x00000018040c723c */ /* 0x0c0ff6000000180c */
[CC--:B------:R-:W-:Y:S08]  /*01e0*/  HMMA.16816.F32 R20, R4.reuse, R24.reuse, R20 ;  /* 0x000000180414723c */ /* 0x0c0ff00000001814 */
[----:B--2---:R-:W-:Y:S01]  /*01f0*/  HMMA.16816.F32 R4, R4, R24, R16 ;  /* 0x000000180404723c */ /* 0x004fe20000001810 */
[----:B------:R-:W-:Y:S01]  /*0200*/  MOV R16, RZ ;  /* 0x000000ff00107202 */ /* 0x000fe20000000f00 */
[----:B------:R-:W-:Y:S01]  /*0210*/  IMAD.MOV.U32 R17, RZ, RZ, 0x1 ;  /* 0x00000001ff117424 */ /* 0x000fe200078e00ff */
[----:B------:R-:W-:Y:S01]  /*0220*/  MOV R18, 0x2 ;  /* 0x0000000200127802 */ /* 0x000fe20000000f00 */
[----:B------:R-:W-:-:S15]  /*0230*/  IMAD.MOV.U32 R19, RZ, RZ, 0x3 ;  /* 0x00000003ff137424 */ /* 0x000fde00078e00ff */
[----:B------:R-:W-:-:S01]  /*0240*/  NOP ;  /* 0x0000000000007918 */ /* 0x000fc20000000000 */
[----:B------:R-:W-:Y:S01]  /*0250*/  HMMA.16816.F32 R16, R16, R24, R4 ;  /* 0x000000181010723c */ /* 0x000fe20000001804 */
[----:B------:R-:W-:Y:S01]  /*0260*/  MOV R4, RZ ;  /* 0x000000ff00047202 */ /* 0x000fe20000000f00 */
[----:B------:R-:W-:Y:S01]  /*0270*/  IMAD.MOV.U32 R5, RZ, RZ, 0x1 ;  /* 0x00000001ff057424 */ /* 0x000fe200078e00ff */
[----:B------:R-:W-:Y:S01]  /*0280*/  MOV R6, 0x2 ;  /* 0x0000000200067802 */ /* 0x000fe20000000f00 */
[----:B------:R-:W-:-:S07]  /*0290*/  IMAD.MOV.U32 R7, RZ, RZ, 0x3 ;  /* 0x00000003ff077424 */ /* 0x000fce00078e00ff */
[CC--:B------:R-:W-:Y:S08]  /*02a0*/  HMMA.16816.F32 R12, R4.reuse, R24.reuse, R12 ;  /* 0x00000018040c723c */ /* 0x0c0ff0000000180c */
        /* <DEDUP_REMOVED lines=575> */
[----:B------:R-:W-:Y:S01]  /*26a0*/  HMMA.16816.F32 R12, R4, R24, R12 ;  /* 0x00000018040c723c */ /* 0x000fe2000000180c */
[----:B------:R-:W-:Y:S01]  /*26b0*/  MOV R24, RZ ;  /* 0x000000ff00187202 */ /* 0x000fe20000000f00 */
[----:B------:R-:W-:Y:S01]  /*26c0*/  IMAD.MOV.U32 R25, RZ, RZ, 0x1 ;  /* 0x00000001ff197424 */ /* 0x000fe200078e00ff */
        /* <DEDUP_REMOVED lines=2446> */
[----:B------:R-:W-:-:S02]  /*bfb0*/  MOV R22, 0x2 ;  /* 0x0000000200167802 */ /* 0x000fc40000000f00 */
[----:B------:R-:W-:-:S06]  /*bfc0*/  MOV R23, 0x3 ;  /* 0x0000000300177802 */ /* 0x000fcc0000000f00 */
[----:B------:R-:W-:Y:S01]  /*bfd0*/  STG.E desc[UR4][R2.64], R12 ;  /* 0x0000000c02007986 */ /* 0x000fe2000c101904 */
[----:B------:R-:W-:Y:S03]  /*bfe0*/  HMMA.16816.F32 R16, R20, R24, R16 ;  /* 0x000000181410723c */ /* 0x000fe60000001810 */
[----:B------:R-:W-:Y:S04]  /*bff0*/  STG.E desc[UR4][R2.64+0x4], R13 ;  /* 0x0000040d02007986 */ /* 0x000fe8000c101904 */
        /* <DEDUP_REMOVED lines=9> */
[----:B------:R-:W-:Y:S01]  /*c090*/  STG.E desc[UR4][R10.64+0xc], R19 ;  /* 0x00000c130a007986 */ /* 0x000fe2000c101904 */
[----:B------:R-:W-:Y:S05]  /*c0a0*/  EXIT ;  /* 0x000000000000794d */ /* 0x000fea0003800000 */
.L_x_0:
[----:B------:R-:W-:-:S00]  /*c0b0*/  BRA `(.L_x_0) ;  /* 0xfffffffc00fc7947 */ /* 0x000fc0000383ffff */
[----:B------:R-:W-:-:S00]  /*c0c0*/  NOP ;  /* 0x0000000000007918 */ /* 0x000fc00000000000 */
        /* <DEDUP_REMOVED lines=11> */
.L_x_1:


//--------------------- .nv.shared.reserved.0     --------------------------
	.section	.nv.shared.reserved.0,"aw",@nobits
	.weak		__nv_reservedSMEM_offset_0_alias
	.size		__nv_reservedSMEM_offset_0_alias, 0, 64
	.other		__nv_reservedSMEM_offset_0_alias,@"STO_CUDA_RESERVED_SHARED STV_DEFAULT"
__nv_reservedSMEM_offset_0_alias:
	.zero		0
	.zero		64


//--------------------- .nv.constant0._Z4testPfS_S_ --------------------------
	.section	.nv.constant0._Z4testPfS_S_,"a",@progbits
	.sectionflags	@""
	.align	4
.nv.constant0._Z4testPfS_S_:
	.zero		920


//--------------------- SYMBOLS --------------------------

	.type		.nv.reservedSmem.offset0,@object
	.size		.nv.reservedSmem.offset0,0x4
